def matmul_kernel(
    a_ptr,
    b_ptr,
    c_ptr,
    M,
    N,
    K,
    stride_am,
    stride_ak,
    stride_bk,
    stride_bn,
    stride_cm,
    stride_cn,
    BLOCK_M: tl.constexpr,
    BLOCK_N: tl.constexpr,
    BLOCK_K: tl.constexpr,
    GROUP_M: tl.constexpr,
):
    pid = tl.program_id(axis=0)
    num_pid_m = tl.cdiv(M, BLOCK_M)
    num_pid_n = tl.cdiv(N, BLOCK_N)
    num_pid_in_group = GROUP_M * num_pid_n
    group_id = pid // num_pid_in_group
    first_pid_m = group_id * GROUP_M
    group_size_m = min(num_pid_m - first_pid_m, GROUP_M)
    pid_m = first_pid_m + ((pid % num_pid_in_group) % group_size_m)
    pid_n = (pid % num_pid_in_group) // group_size_m

    offs_am = (pid_m * BLOCK_M + tl.arange(0, BLOCK_M)) % M
    offs_bn = (pid_n * BLOCK_N + tl.arange(0, BLOCK_N)) % N
    offs_k = tl.arange(0, BLOCK_K)
    a_ptrs = a_ptr + offs_am[:, None] * stride_am + offs_k[None, :] * stride_ak
    b_ptrs = b_ptr + offs_k[:, None] * stride_bk + offs_bn[None, :] * stride_bn

    acc = tl.zeros((BLOCK_M, BLOCK_N), dtype=tl.float32)
    for kk in range(0, tl.cdiv(K, BLOCK_K)):
        a = tl.load(a_ptrs, mask=offs_k[None, :] < K - kk * BLOCK_K, other=0.0)
        b = tl.load(b_ptrs, mask=offs_k[:, None] < K - kk * BLOCK_K, other=0.0)
        acc = tl.dot(a, b, acc)
        a_ptrs += BLOCK_K * stride_ak
        b_ptrs += BLOCK_K * stride_bk

    c = acc.to(c_ptr.dtype.element_ty)
    offs_cm = pid_m * BLOCK_M + tl.arange(0, BLOCK_M)
    offs_cn = pid_n * BLOCK_N + tl.arange(0, BLOCK_N)
    c_ptrs = c_ptr + offs_cm[:, None] * stride_cm + offs_cn[None, :] * stride_cn
    mask = (offs_cm[:, None] < M) & (offs_cn[None, :] < N)
    tl.store(c_ptrs, c, mask=mask)

# config = {"BLOCK_K": 32, "BLOCK_M": 64, "BLOCK_N": 256, "GROUP_M": 8, "arch": "sm_80", "dtype": "bf16", "num_ctas": 1, "num_stages": 3, "num_warps": 2}
# arch = sm_80


// ===== COMPILED SASS (sm_80) =====

	.target	sm_80

	.elftype	@"ET_EXEC"


//--------------------- .note.nv.tkinfo           --------------------------
	.section	.note.nv.tkinfo,"",@"SHT_NOTE"
	.sectionflags	@"SHF_NOTE_NV_TKINFO"
	.tkinfo
        /*0018*/ 	.word	0x00000002
        /*0030*/ 	.string	""
        /*0030*/ 	.string	"ptxas"
        /*0030*/ 	.string	"Cuda compilation tools, release 13.0, V13.0.88"
        /*0030*/ 	.string	"Build cuda_13.0.r13.0/compiler.36424714_0"
        /*0030*/ 	.string	"-v  -suppress-debug-info  -lineinfo  -arch sm_80 "



//--------------------- .note.nv.cuinfo           --------------------------
	.section	.note.nv.cuinfo,"",@"SHT_NOTE"
	.sectionflags	@"SHF_NOTE_NV_CUINFO"
        /*0018*/ 	.short	0x0002
        /*001a*/ 	.short	0x0050
        /*001c*/ 	.short	0x0082
	.zero		2


//--------------------- .nv.info                  --------------------------
	.section	.nv.info,"",@"SHT_CUDA_INFO"
	.align	4


	//----- nvinfo : EIATTR_REGCOUNT
	.align		4
        /*0000*/ 	.byte	0x04, 0x2f
        /*0002*/ 	.short	(.L_1 - .L_0)
	.align		4
.L_0:
        /*0004*/ 	.word	index@(matmul_kernel)
        /*0008*/ 	.word	0x00000020


	//----- nvinfo : EIATTR_FRAME_SIZE
	.align		4
.L_1:
        /*000c*/ 	.byte	0x04, 0x11
        /*000e*/ 	.short	(.L_3 - .L_2)
	.align		4
.L_2:
        /*0010*/ 	.word	index@(matmul_kernel)
        /*0014*/ 	.word	0x00001410


	//----- nvinfo : EIATTR_MIN_STACK_SIZE
	.align		4
.L_3:
        /*0018*/ 	.byte	0x04, 0x12
        /*001a*/ 	.short	(.L_5 - .L_4)
	.align		4
.L_4:
        /*001c*/ 	.word	index@(matmul_kernel)
        /*0020*/ 	.word	0x00001410
.L_5:


//--------------------- .nv.info.matmul_kernel    --------------------------
	.section	.nv.info.matmul_kernel,"",@"SHT_CUDA_INFO"
	.sectionflags	@""
	.align	4


	//----- nvinfo : EIATTR_CUDA_API_VERSION
	.align		4
        /*0000*/ 	.byte	0x04, 0x37
        /*0002*/ 	.short	(.L_7 - .L_6)
.L_6:
        /*0004*/ 	.word	0x00000082


	//----- nvinfo : EIATTR_SW2861232_WAR
	.align		4
.L_7:
        /*0008*/ 	.byte	0x01, 0x35
	.zero		2


	//----- nvinfo : EIATTR_PARAM_CBANK
	.align		4
        /*000c*/ 	.byte	0x04, 0x0a
        /*000e*/ 	.short	(.L_9 - .L_8)
	.align		4
.L_8:
        /*0010*/ 	.word	index@(.nv.constant0.matmul_kernel)
        /*0014*/ 	.short	0x0160
        /*0016*/ 	.short	0x0050


	//----- nvinfo : EIATTR_CBANK_PARAM_SIZE
	.align		4
.L_9:
        /*0018*/ 	.byte	0x03, 0x19
        /*001a*/ 	.short	0x0050


	//----- nvinfo : EIATTR_KPARAM_INFO
	.align		4
        /*001c*/ 	.byte	0x04, 0x17
        /*001e*/ 	.short	(.L_11 - .L_10)
.L_10:
        /*0020*/ 	.word	0x00000000
        /*0024*/ 	.short	0x000d
        /*0026*/ 	.short	0x0048
        /*0028*/ 	.byte	0x00, 0xf4, 0x21, 0x00


	//----- nvinfo : EIATTR_KPARAM_INFO
	.align		4
.L_11:
        /*002c*/ 	.byte	0x04, 0x17
        /*002e*/ 	.short	(.L_13 - .L_12)
.L_12:
        /*0030*/ 	.word	0x00000000
        /*0034*/ 	.short	0x000c
        /*0036*/ 	.short	0x0040
        /*0038*/ 	.byte	0x00, 0xf4, 0x21, 0x00


	//----- nvinfo : EIATTR_KPARAM_INFO
	.align		4
.L_13:
        /*003c*/ 	.byte	0x04, 0x17
        /*003e*/ 	.short	(.L_15 - .L_14)
.L_14:
        /*0040*/ 	.word	0x00000000
        /*0044*/ 	.short	0x000b
        /*0046*/ 	.short	0x0038
        /*0048*/ 	.byte	0x00, 0xf0, 0x11, 0x00


	//----- nvinfo : EIATTR_KPARAM_INFO
	.align		4
.L_15:
        /*004c*/ 	.byte	0x04, 0x17
        /*004e*/ 	.short	(.L_17 - .L_16)
.L_16:
        /*0050*/ 	.word	0x00000000
        /*0054*/ 	.short	0x000a
        /*0056*/ 	.short	0x0034
        /*0058*/ 	.byte	0x00, 0xf0, 0x11, 0x00


	//----- nvinfo : EIATTR_KPARAM_INFO
	.align		4
.L_17:
        /*005c*/ 	.byte	0x04, 0x17
        /*005e*/ 	.short	(.L_19 - .L_18)
.L_18:
        /*0060*/ 	.word	0x00000000
        /*0064*/ 	.short	0x0009
        /*0066*/ 	.short	0x0030
        /*0068*/ 	.byte	0x00, 0xf0, 0x11, 0x00


	//----- nvinfo : EIATTR_KPARAM_INFO
	.align		4
.L_19:
        /*006c*/ 	.byte	0x04, 0x17
        /*006e*/ 	.short	(.L_21 - .L_20)
.L_20:
        /*0070*/ 	.word	0x00000000
        /*0074*/ 	.short	0x0008
        /*0076*/ 	.short	0x002c
        /*0078*/ 	.byte	0x00, 0xf0, 0x11, 0x00


	//----- nvinfo : EIATTR_KPARAM_INFO
	.align		4
.L_21:
        /*007c*/ 	.byte	0x04, 0x17
        /*007e*/ 	.short	(.L_23 - .L_22)
.L_22:
        /*0080*/ 	.word	0x00000000
        /*0084*/ 	.short	0x0007
        /*0086*/ 	.short	0x0028
        /*0088*/ 	.byte	0x00, 0xf0, 0x11, 0x00


	//----- nvinfo : EIATTR_KPARAM_INFO
	.align		4
.L_23:
        /*008c*/ 	.byte	0x04, 0x17
        /*008e*/ 	.short	(.L_25 - .L_24)
.L_24:
        /*0090*/ 	.word	0x00000000
        /*0094*/ 	.short	0x0006
        /*0096*/ 	.short	0x0024
        /*0098*/ 	.byte	0x00, 0xf0, 0x11, 0x00


	//----- nvinfo : EIATTR_KPARAM_INFO
	.align		4
.L_25:
        /*009c*/ 	.byte	0x04, 0x17
        /*009e*/ 	.short	(.L_27 - .L_26)
.L_26:
        /*00a0*/ 	.word	0x00000000
        /*00a4*/ 	.short	0x0005
        /*00a6*/ 	.short	0x0020
        /*00a8*/ 	.byte	0x00, 0xf0, 0x11, 0x00


	//----- nvinfo : EIATTR_KPARAM_INFO
	.align		4
.L_27:
        /*00ac*/ 	.byte	0x04, 0x17
        /*00ae*/ 	.short	(.L_29 - .L_28)
.L_28:
        /*00b0*/ 	.word	0x00000000
        /*00b4*/ 	.short	0x0004
        /*00b6*/ 	.short	0x001c
        /*00b8*/ 	.byte	0x00, 0xf0, 0x11, 0x00


	//----- nvinfo : EIATTR_KPARAM_INFO
	.align		4
.L_29:
        /*00bc*/ 	.byte	0x04, 0x17
        /*00be*/ 	.short	(.L_31 - .L_30)
.L_30:
        /*00c0*/ 	.word	0x00000000
        /*00c4*/ 	.short	0x0003
        /*00c6*/ 	.short	0x0018
        /*00c8*/ 	.byte	0x00, 0xf0, 0x11, 0x00


	//----- nvinfo : EIATTR_KPARAM_INFO
	.align		4
.L_31:
        /*00cc*/ 	.byte	0x04, 0x17
        /*00ce*/ 	.short	(.L_33 - .L_32)
.L_32:
        /*00d0*/ 	.word	0x00000000
        /*00d4*/ 	.short	0x0002
        /*00d6*/ 	.short	0x0010
        /*00d8*/ 	.byte	0x00, 0xf4, 0x21, 0x00


	//----- nvinfo : EIATTR_KPARAM_INFO
	.align		4
.L_33:
        /*00dc*/ 	.byte	0x04, 0x17
        /*00de*/ 	.short	(.L_35 - .L_34)
.L_34:
        /*00e0*/ 	.word	0x00000000
        /*00e4*/ 	.short	0x0001
        /*00e6*/ 	.short	0x0008
        /*00e8*/ 	.byte	0x00, 0xf4, 0x21, 0x00


	//----- nvinfo : EIATTR_KPARAM_INFO
	.align		4
.L_35:
        /*00ec*/ 	.byte	0x04, 0x17
        /*00ee*/ 	.short	(.L_37 - .L_36)
.L_36:
        /*00f0*/ 	.word	0x00000000
        /*00f4*/ 	.short	0x0000
        /*00f6*/ 	.short	0x0000
        /*00f8*/ 	.byte	0x00, 0xf4, 0x21, 0x00


	//----- nvinfo : EIATTR_MAXREG_COUNT
	.align		4
.L_37:
        /*00fc*/ 	.byte	0x03, 0x1b
        /*00fe*/ 	.short	0x00ff


	//----- nvinfo : EIATTR_NUM_BARRIERS
	.align		4
        /*0100*/ 	.byte	0x02, 0x4c
        /*0102*/ 	.byte	0x01
	.zero		1


	//----- nvinfo : EIATTR_ANNOTATIONS
	.align		4
        /*0104*/ 	.byte	0x04, 0x55
        /*0106*/ 	.short	(.L_39 - .L_38)


	//   ....[0]....
.L_38:
        /*0108*/ 	.word	0x00000001
        /*010c*/ 	.byte	0x70, 0x00, 0x00, 0x00, 0x01, 0x00, 0x00, 0x00, 0xb0, 0x00, 0x00, 0x00, 0x01, 0x00, 0x00, 0x00
        /* <DEDUP_REMOVED lines=2389> */
        /*966c*/ 	.byte	0x20, 0xa7, 0x02, 0x00


	//----- nvinfo : EIATTR_MERCURY_ISA_VERSION
	.align		4
.L_39:
        /*9670*/ 	.byte	0x03, 0x5f
        /*9672*/ 	.short	0x0000


	//----- nvinfo : EIATTR_EXIT_INSTR_OFFSETS
	.align		4
        /*9674*/ 	.byte	0x04, 0x1c
        /*9676*/ 	.short	(.L_41 - .L_40)


	//   ....[0]....
.L_40:
        /*9678*/ 	.word	0x0002a840


	//   ....[1]....
        /*967c*/ 	.word	0x0002a870


	//----- nvinfo : EIATTR_REQNTID
	.align		4
.L_41:
        /*9680*/ 	.byte	0x04, 0x10
        /*9682*/ 	.short	(.L_43 - .L_42)
.L_42:
        /*9684*/ 	.word	0x00000040
        /*9688*/ 	.word	0x00000001
        /*968c*/ 	.word	0x00000001
.L_43:


//--------------------- .nv.callgraph             --------------------------
	.section	.nv.callgraph,"",@"SHT_CUDA_CALLGRAPH"
	.align	4
	.sectionentsize	8
	.align		4
        /*0000*/ 	.word	0x00000000
	.align		4
        /*0004*/ 	.word	0xffffffff
	.align		4
        /*0008*/ 	.word	0x00000000
	.align		4
        /*000c*/ 	.word	0xfffffffe
	.align		4
        /*0010*/ 	.word	0x00000000
	.align		4
        /*0014*/ 	.word	0xfffffffd
	.align		4
        /*0018*/ 	.word	0x00000000
	.align		4
        /*001c*/ 	.word	0xfffffffc


//--------------------- .nv.rel.action            --------------------------
	.section	.nv.rel.action,"",@"SHT_CUDA_RELOCINFO"
	.align	8
	.sectionentsize	8
        /*0000*/ 	.byte	0x73, 0x00, 0x00, 0x00, 0x00, 0x00, 0x00, 0x00, 0x00, 0x00, 0x00, 0x11, 0x25, 0x00, 0x05, 0x36


//--------------------- .nv.constant0.matmul_kernel --------------------------
	.section	.nv.constant0.matmul_kernel,"a",@progbits
	.sectionflags	@""
	.align	4
.nv.constant0.matmul_kernel:
	.zero		432


//--------------------- .text.matmul_kernel       --------------------------
	.section	.text.matmul_kernel,"ax",@progbits
	.sectioninfo	@"SHI_REGISTERS=32"
	.align	128
        .global         matmul_kernel
        .type           matmul_kernel,@function
        .size           matmul_kernel,(.L_x_4 - matmul_kernel)
        .other          matmul_kernel,@"STO_CUDA_ENTRY STV_DEFAULT"
matmul_kernel:
.text.matmul_kernel:
[----:B------:R-:W-:-:S04]  /*0000*/  IMAD.MOV.U32 R1, RZ, RZ, c[0x0][0x28] ;  /* 0x00000a00ff017624 */ /* 0x000fc800078e00ff */
[----:B------:R-:W-:Y:S01]  /*0010*/  IMAD.MOV.U32 R0, RZ, RZ, c[0x0][0x17c] ;  /* 0x00005f00ff007624 */ /* 0x000fe200078e00ff */
[----:B------:R-:W-:Y:S01]  /*0020*/  IADD3 R1, R1, -0x1410, RZ ;  /* 0xffffebf001017810 */ /* 0x000fe20007ffe0ff */
[----:B------:R-:W0:Y:S01]  /*0030*/  S2R R28, SR_TID.X ;  /* 0x00000000001c7919 */ /* 0x000e220000002100 */
[----:B------:R-:W-:Y:S01]  /*0040*/  ULDC UR4, c[0x0][0x180] ;  /* 0x0000600000047ab9 */ /* 0x000fe20000000800 */
[----:B------:R-:W-:Y:S01]  /*0050*/  CS2R R12, SRZ ;  /* 0x00000000000c7805 */ /* 0x000fe2000001ff00 */
[----:B------:R-:W-:Y:S01]  /*0060*/  IADD3 R0, R0, 0xff, RZ ;  /* 0x000000ff00007810 */ /* 0x000fe20007ffe0ff */
[----:B------:R1:W-:Y:S01]  /*0070*/  STL [R1+0x110], RZ ;  /* 0x000110ff01007387 */ /* 0x0003e20000100800 */
[----:B------:R-:W-:Y:S01]  /*0080*/  UIADD3 UR4, UR4, 0x1f, URZ ;  /* 0x0000001f04047890 */ /* 0x000fe2000fffe03f */
[----:B------:R-:W-:Y:S01]  /*0090*/  CS2R R14, SRZ ;  /* 0x00000000000e7805 */ /* 0x000fe2000001ff00 */
[----:B------:R-:W-:Y:S01]  /*00a0*/  SHF.R.S32.HI R3, RZ, 0x1f, R0 ;  /* 0x0000001fff037819 */ /* 0x000fe20000011400 */
[----:B------:R1:W-:Y:S01]  /*00b0*/  STL [R1+0x114], RZ ;  /* 0x000114ff01007387 */ /* 0x0003e20000100800 */
[----:B------:R-:W-:Y:S01]  /*00c0*/  UISETP.GE.AND UP0, UPT, UR4, 0x20, UPT ;  /* 0x000000200400788c */ /* 0x000fe2000bf06270 */
[----:B------:R-:W-:Y:S01]  /*00d0*/  CS2R R16, SRZ ;  /* 0x0000000000107805 */ /* 0x000fe2000001ff00 */
[----:B------:R-:W-:Y:S01]  /*00e0*/  LEA.HI R3, R3, R0, RZ, 0x8 ;  /* 0x0000000003037211 */ /* 0x000fe200078f40ff */
[----:B------:R1:W-:Y:S01]  /*00f0*/  STL [R1+0x118], RZ ;  /* 0x000118ff01007387 */ /* 0x0003e20000100800 */
[----:B------:R-:W-:Y:S01]  /*0100*/  ULDC.64 UR8, c[0x0][0x118] ;  /* 0x0000460000087ab9 */ /* 0x000fe20000000a00 */
[----:B------:R-:W-:Y:S01]  /*0110*/  CS2R R18, SRZ ;  /* 0x0000000000127805 */ /* 0x000fe2000001ff00 */
[----:B------:R-:W-:Y:S01]  /*0120*/  SHF.R.S32.HI R0, RZ, 0x8, R3 ;  /* 0x00000008ff007819 */ /* 0x000fe20000011403 */
[----:B------:R1:W-:Y:S01]  /*0130*/  STL [R1+0x11c], RZ ;  /* 0x00011cff01007387 */ /* 0x0003e20000100800 */
[----:B------:R-:W-:Y:S01]  /*0140*/  CS2R R20, SRZ ;  /* 0x0000000000147805 */ /* 0x000fe2000001ff00 */
[----:B------:R-:W-:Y:S01]  /*0150*/  CS2R R22, SRZ ;  /* 0x0000000000167805 */ /* 0x000fe2000001ff00 */
[----:B------:R-:W-:Y:S01]  /*0160*/  CS2R R24, SRZ ;  /* 0x0000000000187805 */ /* 0x000fe2000001ff00 */
[----:B------:R-:W-:Y:S01]  /*0170*/  IMAD.SHL.U32 R0, R0, 0x8, RZ ;  /* 0x0000000800007824 */ /* 0x000fe200078e00ff */
[----:B------:R-:W2:Y:S01]  /*0180*/  S2R R3, SR_CTAID.X ;  /* 0x0000000000037919 */ /* 0x000ea20000002500 */
[----:B------:R-:W-:-:S03]  /*0190*/  CS2R R26, SRZ ;  /* 0x00000000001a7805 */ /* 0x000fc6000001ff00 */
[-C--:B------:R-:W-:Y:S01]  /*01a0*/  IABS R7, R0.reuse ;  /* 0x0000000000077213 */ /* 0x080fe20000000000 */
[----:B------:R1:W-:Y:S01]  /*01b0*/  STL [R1+0x100], RZ ;  /* 0x000100ff01007387 */ /* 0x0003e20000100800 */
[----:B------:R-:W-:Y:S02]  /*01c0*/  IABS R10, R0 ;  /* 0x00000000000a7213 */ /* 0x000fe40000000000 */
[----:B------:R-:W3:Y:S01]  /*01d0*/  I2F.RP R2, R7 ;  /* 0x0000000700027306 */ /* 0x000ee20000209400 */
[----:B------:R1:W-:Y:S04]  /*01e0*/  STL [R1+0x104], RZ ;  /* 0x000104ff01007387 */ /* 0x0003e80000100800 */
[----:B------:R1:W-:Y:S04]  /*01f0*/  STL [R1+0x108], RZ ;  /* 0x000108ff01007387 */ /* 0x0003e80000100800 */
[----:B------:R1:W-:Y:S04]  /*0200*/  STL [R1+0x10c], RZ ;  /* 0x00010cff01007387 */ /* 0x0003e80000100800 */
[----:B------:R1:W-:Y:S01]  /*0210*/  STL [R1+0xf0], RZ ;  /* 0x0000f0ff01007387 */ /* 0x0003e20000100800 */
[----:B---3--:R-:W3:Y:S01]  /*0220*/  MUFU.RCP R2, R2 ;  /* 0x0000000200027308 */ /* 0x008ee20000001000 */
[----:B--2---:R-:W-:-:S02]  /*0230*/  IABS R8, R3 ;  /* 0x0000000300087213 */ /* 0x004fc40000000000 */
[----:B------:R1:W-:Y:S04]  /*0240*/  STL [R1+0xf4], RZ ;  /* 0x0000f4ff01007387 */ /* 0x0003e80000100800 */
[----:B------:R1:W-:Y:S04]  /*0250*/  STL [R1+0xf8], RZ ;  /* 0x0000f8ff01007387 */ /* 0x0003e80000100800 */
[----:B------:R1:W-:Y:S04]  /*0260*/  STL [R1+0xfc], RZ ;  /* 0x0000fcff01007387 */ /* 0x0003e80000100800 */
[----:B------:R1:W-:Y:S01]  /*0270*/  STL [R1+0xe0], RZ ;  /* 0x0000e0ff01007387 */ /* 0x0003e20000100800 */
[----:B---3--:R-:W-:Y:S01]  /*0280*/  IADD3 R4, R2, 0xffffffe, RZ ;  /* 0x0ffffffe02047810 */ /* 0x008fe20007ffe0ff */
[----:B------:R-:W-:-:S02]  /*0290*/  IMAD.MOV R2, RZ, RZ, -R10 ;  /* 0x000000ffff027224 */ /* 0x000fc400078e0a0a */
[----:B------:R1:W-:Y:S01]  /*02a0*/  STL [R1+0xe4], RZ ;  /* 0x0000e4ff01007387 */ /* 0x0003e20000100800 */
[----:B------:R2:W3:Y:S03]  /*02b0*/  F2I.FTZ.U32.TRUNC.NTZ R5, R4 ;  /* 0x0000000400057305 */ /* 0x0004e6000021f000 */
[----:B------:R1:W-:Y:S04]  /*02c0*/  STL [R1+0xe8], RZ ;  /* 0x0000e8ff01007387 */ /* 0x0003e80000100800 */
[----:B------:R1:W-:Y:S01]  /*02d0*/  STL [R1+0xec], RZ ;  /* 0x0000ecff01007387 */ /* 0x0003e20000100800 */
[----:B--2---:R-:W-:-:S03]  /*02e0*/  IMAD.MOV.U32 R4, RZ, RZ, RZ ;  /* 0x000000ffff047224 */ /* 0x004fc600078e00ff */
[----:B------:R1:W-:Y:S04]  /*02f0*/  STL [R1+0xd0], RZ ;  /* 0x0000d0ff01007387 */ /* 0x0003e80000100800 */
[----:B------:R1:W-:Y:S01]  /*0300*/  STL [R1+0xd4], RZ ;  /* 0x0000d4ff01007387 */ /* 0x0003e20000100800 */
[----:B---3--:R-:W-:-:S03]  /*0310*/  IMAD.MOV R6, RZ, RZ, -R5 ;  /* 0x000000ffff067224 */ /* 0x008fc600078e0a05 */
[----:B------:R1:W-:Y:S01]  /*0320*/  STL [R1+0xd8], RZ ;  /* 0x0000d8ff01007387 */ /* 0x0003e20000100800 */
[----:B------:R-:W-:Y:S02]  /*0330*/  IMAD R9, R6, R7, RZ ;  /* 0x0000000706097224 */ /* 0x000fe400078e02ff */
[----:B------:R-:W-:Y:S01]  /*0340*/  IMAD.MOV.U32 R6, RZ, RZ, R8 ;  /* 0x000000ffff067224 */ /* 0x000fe200078e0008 */
[----:B------:R1:W-:Y:S01]  /*0350*/  STL [R1+0xdc], RZ ;  /* 0x0000dcff01007387 */ /* 0x0003e20000100800 */
[----:B------:R-:W-:-:S03]  /*0360*/  IMAD.HI.U32 R5, R5, R9, R4 ;  /* 0x0000000905057227 */ /* 0x000fc600078e0004 */
[----:B------:R1:W-:Y:S03]  /*0370*/  STL [R1+0xc0], RZ ;  /* 0x0000c0ff01007387 */ /* 0x0003e60000100800 */
[----:B------:R-:W-:Y:S01]  /*0380*/  IMAD.HI.U32 R5, R5, R6, RZ ;  /* 0x0000000605057227 */ /* 0x000fe200078e00ff */
[----:B------:R1:W-:Y:S03]  /*0390*/  STL [R1+0xc4], RZ ;  /* 0x0000c4ff01007387 */ /* 0x0003e60000100800 */
[----:B------:R-:W-:Y:S01]  /*03a0*/  IMAD R2, R5, R2, R6 ;  /* 0x0000000205027224 */ /* 0x000fe200078e0206 */
[----:B------:R1:W-:Y:S04]  /*03b0*/  STL [R1+0xc8], RZ ;  /* 0x0000c8ff01007387 */ /* 0x0003e80000100800 */
[----:B------:R-:W-:Y:S01]  /*03c0*/  ISETP.GT.U32.AND P1, PT, R7, R2, PT ;  /* 0x000000020700720c */ /* 0x000fe20003f24070 */
[----:B------:R1:W-:Y:S04]  /*03d0*/  STL [R1+0xcc], RZ ;  /* 0x0000ccff01007387 */ /* 0x0003e80000100800 */
[----:B------:R1:W-:Y:S04]  /*03e0*/  STL [R1+0xb0], RZ ;  /* 0x0000b0ff01007387 */ /* 0x0003e80000100800 */
[----:B------:R1:W-:Y:S04]  /*03f0*/  STL [R1+0xb4], RZ ;  /* 0x0000b4ff01007387 */ /* 0x0003e80000100800 */
[----:B------:R-:W-:Y:S01]  /*0400*/  @!P1 IMAD.IADD R2, R2, 0x1, -R7 ;  /* 0x0000000102029824 */ /* 0x000fe200078e0a07 */
[----:B------:R-:W-:Y:S01]  /*0410*/  @!P1 IADD3 R5, R5, 0x1, RZ ;  /* 0x0000000105059810 */ /* 0x000fe20007ffe0ff */
[----:B------:R1:W-:Y:S01]  /*0420*/  STL [R1+0xb8], RZ ;  /* 0x0000b8ff01007387 */ /* 0x0003e20000100800 */
[----:B------:R-:W-:-:S02]  /*0430*/  ISETP.NE.AND P1, PT, R0, RZ, PT ;  /* 0x000000ff0000720c */ /* 0x000fc40003f25270 */
[----:B------:R-:W-:Y:S01]  /*0440*/  ISETP.GE.U32.AND P0, PT, R2, R7, PT ;  /* 0x000000070200720c */ /* 0x000fe20003f06070 */
[----:B------:R1:W-:Y:S01]  /*0450*/  STL [R1+0xbc], RZ ;  /* 0x0000bcff01007387 */ /* 0x0003e20000100800 */
[----:B------:R-:W-:-:S03]  /*0460*/  LOP3.LUT R2, R3, R0, RZ, 0x3c, !PT ;  /* 0x0000000003027212 */ /* 0x000fc600078e3cff */
[----:B------:R1:W-:Y:S01]  /*0470*/  STL [R1+0xa0], RZ ;  /* 0x0000a0ff01007387 */ /* 0x0003e20000100800 */
[----:B------:R-:W-:Y:S01]  /*0480*/  ISETP.GE.AND P2, PT, R2, RZ, PT ;  /* 0x000000ff0200720c */ /* 0x000fe20003f46270 */
[----:B------:R-:W-:Y:S02]  /*0490*/  IMAD.MOV.U32 R2, RZ, RZ, c[0x0][0x178] ;  /* 0x00005e00ff027624 */ /* 0x000fe400078e00ff */
[----:B------:R1:W-:Y:S03]  /*04a0*/  STL [R1+0xa4], RZ ;  /* 0x0000a4ff01007387 */ /* 0x0003e60000100800 */
[----:B------:R-:W-:Y:S01]  /*04b0*/  IADD3 R2, R2, 0x3f, RZ ;  /* 0x0000003f02027810 */ /* 0x000fe20007ffe0ff */
[----:B------:R1:W-:Y:S01]  /*04c0*/  STL [R1+0xa8], RZ ;  /* 0x0000a8ff01007387 */ /* 0x0003e20000100800 */
[----:B------:R-:W-:-:S03]  /*04d0*/  @P0 IADD3 R5, R5, 0x1, RZ ;  /* 0x0000000105050810 */ /* 0x000fc60007ffe0ff */
[----:B------:R1:W-:Y:S02]  /*04e0*/  STL [R1+0xac], RZ ;  /* 0x0000acff01007387 */ /* 0x0003e40000100800 */
[----:B------:R-:W-:Y:S01]  /*04f0*/  IMAD.MOV.U32 R4, RZ, RZ, R5 ;  /* 0x000000ffff047224 */ /* 0x000fe200078e0005 */
[----:B------:R-:W-:Y:S01]  /*0500*/  SHF.R.S32.HI R5, RZ, 0x1f, R2 ;  /* 0x0000001fff057819 */ /* 0x000fe20000011402 */
[----:B------:R1:W-:Y:S02]  /*0510*/  STL [R1+0x90], RZ ;  /* 0x000090ff01007387 */ /* 0x0003e40000100800 */
[----:B------:R-:W-:Y:S01]  /*0520*/  @!P2 IMAD.MOV R4, RZ, RZ, -R4 ;  /* 0x000000ffff04a224 */ /* 0x000fe200078e0a04 */
[----:B------:R-:W-:Y:S01]  /*0530*/  @!P1 LOP3.LUT R4, RZ, R0, RZ, 0x33, !PT ;  /* 0x00000000ff049212 */ /* 0x000fe200078e33ff */
[----:B------:R1:W-:Y:S01]  /*0540*/  STL [R1+0x94], RZ ;  /* 0x000094ff01007387 */ /* 0x0003e20000100800 */
[----:B------:R-:W-:-:S03]  /*0550*/  LEA.HI R5, R5, R2, RZ, 0x6 ;  /* 0x0000000205057211 */ /* 0x000fc600078f30ff */
[----:B------:R-:W-:Y:S01]  /*0560*/  IMAD.SHL.U32 R2, R4, 0x8, RZ ;  /* 0x0000000804027824 */ /* 0x000fe200078e00ff */
[----:B------:R1:W-:Y:S01]  /*0570*/  STL [R1+0x98], RZ ;  /* 0x000098ff01007387 */ /* 0x0003e20000100800 */
[----:B------:R-:W-:-:S03]  /*0580*/  IMAD.MOV R4, RZ, RZ, -R4 ;  /* 0x000000ffff047224 */ /* 0x000fc600078e0a04 */
[----:B------:R-:W-:Y:S01]  /*0590*/  LEA.HI.SX32 R5, R5, -R2, 0x1a ;  /* 0x8000000205057211 */ /* 0x000fe200078fd2ff */
[----:B------:R-:W-:Y:S01]  /*05a0*/  IMAD R9, R0, R4, R3 ;  /* 0x0000000400097224 */ /* 0x000fe200078e0203 */
[----:B------:R1:W-:Y:S01]  /*05b0*/  STL [R1+0x9c], RZ ;  /* 0x00009cff01007387 */ /* 0x0003e20000100800 */
[----:B------:R-:W-:Y:S01]  /*05c0*/  IMAD.MOV.U32 R4, RZ, RZ, RZ ;  /* 0x000000ffff047224 */ /* 0x000fe200078e00ff */
[----:B------:R-:W-:Y:S02]  /*05d0*/  IMNMX R10, R5, 0x8, PT ;  /* 0x00000008050a7817 */ /* 0x000fe40003800200 */
[----:B------:R1:W-:Y:S02]  /*05e0*/  STL [R1+0x80], RZ ;  /* 0x000080ff01007387 */ /* 0x0003e40000100800 */
[-C--:B------:R-:W-:Y:S02]  /*05f0*/  IABS R8, R10.reuse ;  /* 0x0000000a00087213 */ /* 0x080fe40000000000 */
[----:B------:R-:W-:Y:S01]  /*0600*/  IABS R0, R10 ;  /* 0x0000000a00007213 */ /* 0x000fe20000000000 */
[----:B------:R1:W-:Y:S01]  /*0610*/  STL [R1+0x84], RZ ;  /* 0x000084ff01007387 */ /* 0x0003e20000100800 */
[----:B------:R-:W2:Y:S03]  /*0620*/  I2F.RP R6, R8 ;  /* 0x0000000800067306 */ /* 0x000ea60000209400 */
[----:B------:R1:W-:Y:S04]  /*0630*/  STL [R1+0x88], RZ ;  /* 0x000088ff01007387 */ /* 0x0003e80000100800 */
[----:B------:R1:W-:Y:S04]  /*0640*/  STL [R1+0x8c], RZ ;  /* 0x00008cff01007387 */ /* 0x0003e80000100800 */
[----:B------:R1:W-:Y:S04]  /*0650*/  STL [R1+0x70], RZ ;  /* 0x000070ff01007387 */ /* 0x0003e80000100800 */
[----:B------:R1:W-:Y:S01]  /*0660*/  STL [R1+0x74], RZ ;  /* 0x000074ff01007387 */ /* 0x0003e20000100800 */
[----:B--2---:R-:W2:Y:S03]  /*0670*/  MUFU.RCP R6, R6 ;  /* 0x0000000600067308 */ /* 0x004ea60000001000 */
[----:B------:R1:W-:Y:S04]  /*0680*/  STL [R1+0x78], RZ ;  /* 0x000078ff01007387 */ /* 0x0003e80000100800 */
[----:B------:R1:W-:Y:S04]  /*0690*/  STL [R1+0x7c], RZ ;  /* 0x00007cff01007387 */ /* 0x0003e80000100800 */
[----:B------:R1:W-:Y:S04]  /*06a0*/  STL [R1+0x60], RZ ;  /* 0x000060ff01007387 */ /* 0x0003e80000100800 */
[----:B------:R1:W-:Y:S01]  /*06b0*/  STL [R1+0x64], RZ ;  /* 0x000064ff01007387 */ /* 0x0003e20000100800 */
[----:B--2---:R-:W-:-:S03]  /*06c0*/  IADD3 R5, R6, 0xffffffe, RZ ;  /* 0x0ffffffe06057810 */ /* 0x004fc60007ffe0ff */
[----:B------:R1:W-:Y:S03]  /*06d0*/  STL [R1+0x68], RZ ;  /* 0x000068ff01007387 */ /* 0x0003e60000100800 */
[----:B------:R-:W2:Y:S01]  /*06e0*/  F2I.FTZ.U32.TRUNC.NTZ R5, R5 ;  /* 0x0000000500057305 */ /* 0x000ea2000021f000 */
[----:B------:R1:W-:Y:S04]  /*06f0*/  STL [R1+0x6c], RZ ;  /* 0x00006cff01007387 */ /* 0x0003e80000100800 */
[----:B------:R1:W-:Y:S04]  /*0700*/  STL [R1+0x50], RZ ;  /* 0x000050ff01007387 */ /* 0x0003e80000100800 */
[----:B------:R1:W-:Y:S04]  /*0710*/  STL [R1+0x54], RZ ;  /* 0x000054ff01007387 */ /* 0x0003e80000100800 */
[----:B------:R1:W-:Y:S01]  /*0720*/  STL [R1+0x58], RZ ;  /* 0x000058ff01007387 */ /* 0x0003e20000100800 */
[----:B--2---:R-:W-:-:S03]  /*0730*/  IMAD.MOV R7, RZ, RZ, -R5 ;  /* 0x000000ffff077224 */ /* 0x004fc600078e0a05 */
[----:B------:R1:W-:Y:S01]  /*0740*/  STL [R1+0x5c], RZ ;  /* 0x00005cff01007387 */ /* 0x0003e20000100800 */
[----:B------:R-:W-:Y:S01]  /*0750*/  IMAD.MOV.U32 R3, RZ, RZ, R7 ;  /* 0x000000ffff037224 */ /* 0x000fe200078e0007 */
[----:B------:R-:W-:Y:S02]  /*0760*/  IABS R7, R9 ;  /* 0x0000000900077213 */ /* 0x000fe40000000000 */
[----:B------:R1:W-:Y:S01]  /*0770*/  STL [R1+0x40], RZ ;  /* 0x000040ff01007387 */ /* 0x0003e20000100800 */
[----:B------:R-:W-:-:S03]  /*0780*/  IMAD R3, R3, R8, RZ ;  /* 0x0000000803037224 */ /* 0x000fc600078e02ff */
[----:B------:R1:W-:Y:S01]  /*0790*/  STL [R1+0x44], RZ ;  /* 0x000044ff01007387 */ /* 0x0003e20000100800 */
[----:B------:R-:W-:-:S03]  /*07a0*/  IMAD.HI.U32 R4, R5, R3, R4 ;  /* 0x0000000305047227 */ /* 0x000fc600078e0004 */
[----:B------:R1:W-:Y:S01]  /*07b0*/  STL [R1+0x48], RZ ;  /* 0x000048ff01007387 */ /* 0x0003e20000100800 */
[----:B------:R-:W-:Y:S02]  /*07c0*/  IMAD.MOV R3, RZ, RZ, -R0 ;  /* 0x000000ffff037224 */ /* 0x000fe400078e0a00 */
[----:B------:R-:W-:Y:S01]  /*07d0*/  IMAD.HI.U32 R0, R4, R7, RZ ;  /* 0x0000000704007227 */ /* 0x000fe200078e00ff */
[----:B------:R1:W-:Y:S01]  /*07e0*/  STL [R1+0x4c], RZ ;  /* 0x00004cff01007387 */ /* 0x0003e20000100800 */
[----:B------:R-:W-:Y:S02]  /*07f0*/  CS2R R4, SRZ ;  /* 0x0000000000047805 */ /* 0x000fe4000001ff00 */
[----:B------:R-:W-:Y:S01]  /*0800*/  IMAD R3, R0, R3, R7 ;  /* 0x0000000300037224 */ /* 0x000fe200078e0207 */
[----:B------:R1:W-:Y:S01]  /*0810*/  STL [R1+0x30], RZ ;  /* 0x000030ff01007387 */ /* 0x0003e20000100800 */
[----:B------:R-:W-:-:S03]  /*0820*/  CS2R R6, SRZ ;  /* 0x0000000000067805 */ /* 0x000fc6000001ff00 */
[----:B------:R-:W-:Y:S01]  /*0830*/  ISETP.GT.U32.AND P1, PT, R8, R3, PT ;  /* 0x000000030800720c */ /* 0x000fe20003f24070 */
[----:B------:R1:W-:Y:S04]  /*0840*/  STL [R1+0x34], RZ ;  /* 0x000034ff01007387 */ /* 0x0003e80000100800 */
[----:B------:R1:W-:Y:S04]  /*0850*/  STL [R1+0x38], RZ ;  /* 0x000038ff01007387 */ /* 0x0003e80000100800 */
[----:B------:R1:W-:Y:S04]  /*0860*/  STL [R1+0x3c], RZ ;  /* 0x00003cff01007387 */ /* 0x0003e80000100800 */
[----:B------:R-:W-:Y:S01]  /*0870*/  @!P1 IMAD.IADD R3, R3, 0x1, -R8 ;  /* 0x0000000103039824 */ /* 0x000fe200078e0a08 */
[----:B------:R1:W-:Y:S01]  /*0880*/  STL [R1+0x20], RZ ;  /* 0x000020ff01007387 */ /* 0x0003e20000100800 */
[----:B------:R-:W-:-:S02]  /*0890*/  @!P1 IADD3 R0, R0, 0x1, RZ ;  /* 0x0000000100009810 */ /* 0x000fc40007ffe0ff */
[----:B------:R-:W-:Y:S01]  /*08a0*/  ISETP.NE.AND P1, PT, R10, RZ, PT ;  /* 0x000000ff0a00720c */ /* 0x000fe20003f25270 */
[----:B------:R1:W-:Y:S01]  /*08b0*/  STL [R1+0x24], RZ ;  /* 0x000024ff01007387 */ /* 0x0003e20000100800 */
[----:B------:R-:W-:Y:S02]  /*08c0*/  ISETP.GE.U32.AND P0, PT, R3, R8, PT ;  /* 0x000000080300720c */ /* 0x000fe40003f06070 */
[----:B------:R-:W-:Y:S01]  /*08d0*/  LOP3.LUT R3, R9, R10, RZ, 0x3c, !PT ;  /* 0x0000000a09037212 */ /* 0x000fe200078e3cff */
[----:B------:R1:W-:Y:S03]  /*08e0*/  STL [R1+0x28], RZ ;  /* 0x000028ff01007387 */ /* 0x0003e60000100800 */
[----:B------:R-:W-:Y:S01]  /*08f0*/  ISETP.GE.AND P2, PT, R3, RZ, PT ;  /* 0x000000ff0300720c */ /* 0x000fe20003f46270 */
[----:B------:R1:W-:Y:S04]  /*0900*/  STL [R1+0x2c], RZ ;  /* 0x00002cff01007387 */ /* 0x0003e80000100800 */
[----:B------:R1:W-:Y:S02]  /*0910*/  STL [R1+0x10], RZ ;  /* 0x000010ff01007387 */ /* 0x0003e40000100800 */
[----:B------:R-:W-:-:S02]  /*0920*/  @P0 IADD3 R0, R0, 0x1, RZ ;  /* 0x0000000100000810 */ /* 0x000fc40007ffe0ff */
[----:B------:R1:W-:Y:S01]  /*0930*/  STL [R1+0x14], RZ ;  /* 0x000014ff01007387 */ /* 0x0003e20000100800 */
[----:B------:R-:W-:-:S03]  /*0940*/  PLOP3.LUT P0, PT, PT, PT, UP0, 0x80, 0x0 ;  /* 0x000000000000781c */ /* 0x000fc60003f0f008 */
[----:B------:R1:W-:Y:S01]  /*0950*/  STL [R1+0x18], RZ ;  /* 0x000018ff01007387 */ /* 0x0003e20000100800 */
[----:B------:R-:W-:Y:S01]  /*0960*/  @!P2 IMAD.MOV R0, RZ, RZ, -R0 ;  /* 0x000000ffff00a224 */ /* 0x000fe200078e0a00 */
[----:B------:R-:W-:Y:S02]  /*0970*/  @!P1 LOP3.LUT R0, RZ, R10, RZ, 0x33, !PT ;  /* 0x0000000aff009212 */ /* 0x000fe400078e33ff */
[----:B------:R1:W-:Y:S03]  /*0980*/  STL [R1+0x1c], RZ ;  /* 0x00001cff01007387 */ /* 0x0003e60000100800 */
[----:B------:R-:W-:Y:S01]  /*0990*/  IMAD.MOV R3, RZ, RZ, -R0 ;  /* 0x000000ffff037224 */ /* 0x000fe200078e0a00 */
[----:B------:R1:W-:Y:S01]  /*09a0*/  STL [R1], RZ ;  /* 0x000000ff01007387 */ /* 0x0003e20000100800 */
[----:B------:R-:W-:Y:S02]  /*09b0*/  IMAD.SHL.U32 R29, R0, 0x100, RZ ;  /* 0x00000100001d7824 */ /* 0x000fe400078e00ff */
[----:B------:R-:W-:Y:S01]  /*09c0*/  IMAD R3, R10, R3, R9 ;  /* 0x000000030a037224 */ /* 0x000fe200078e0209 */
[----:B------:R1:W-:Y:S01]  /*09d0*/  STL [R1+0x4], RZ ;  /* 0x000004ff01007387 */ /* 0x0003e20000100800 */
[----:B------:R-:W-:Y:S01]  /*09e0*/  CS2R R8, SRZ ;  /* 0x0000000000087805 */ /* 0x000fe2000001ff00 */
[----:B------:R-:W-:Y:S01]  /*09f0*/  CS2R R10, SRZ ;  /* 0x00000000000a7805 */ /* 0x000fe2000001ff00 */
[----:B------:R-:W-:Y:S01]  /*0a00*/  IMAD.IADD R2, R2, 0x1, R3 ;  /* 0x0000000102027824 */ /* 0x000fe200078e0203 */
[----:B------:R1:W-:Y:S01]  /*0a10*/  STL [R1+0x8], RZ ;  /* 0x000008ff01007387 */ /* 0x0003e20000100800 */
[----:B0-----:R-:W-:-:S03]  /*0a20*/  LOP3.LUT R3, R28, 0x3f, RZ, 0xc0, !PT ;  /* 0x0000003f1c037812 */ /* 0x001fc600078ec0ff */
[----:B------:R1:W-:Y:S02]  /*0a30*/  STL [R1+0xc], RZ ;  /* 0x00000cff01007387 */ /* 0x0003e40000100800 */
[----:B------:R-:W-:Y:S02]  /*0a40*/  IMAD R2, R2, 0x40, R3 ;  /* 0x0000004002027824 */ /* 0x000fe400078e0203 */
[----:B------:R1:W-:Y:S04]  /*0a50*/  STL [R1+0x130], RZ ;  /* 0x000130ff01007387 */ /* 0x0003e80000100800 */
        /* <DEDUP_REMOVED lines=31> */
[----:B------:R1:W-:Y:S04]  /*0c50*/  STL [R1+0x15c], R29 ;  /* 0x00015c1d01007387 */ /* 0x0003e80000100800 */
[----:B------:R1:W-:Y:S01]  /*0c60*/  STL [R1+0x984], R2 ;  /* 0x0009840201007387 */ /* 0x0003e20000100800 */
[----:B------:R-:W-:Y:S05]  /*0c70*/  @!P0 BRA `(.L_x_0) ;  /* 0x0002184000008947 */ /* 0x000fea0003800000 */
[----:B------:R-:W-:Y:S01]  /*0c80*/  IMAD.MOV.U32 R27, RZ, RZ, R2 ;  /* 0x000000ffff1b7224 */ /* 0x000fe200078e0002 */
[----:B-1----:R-:W-:-:S02]  /*0c90*/  IABS R2, c[0x0][0x178] ;  /* 0x00005e0000027a13 */ /* 0x002fc40000000000 */
[----:B------:R-:W-:Y:S02]  /*0ca0*/  IABS R22, c[0x0][0x17c] ;  /* 0x00005f0000167a13 */ /* 0x000fe40000000000 */
[----:B------:R-:W0:Y:S01]  /*0cb0*/  I2F.RP R3, R2 ;  /* 0x0000000200037306 */ /* 0x000e220000209400 */
[----:B------:R-:W-:-:S07]  /*0cc0*/  SHF.R.U32.HI R6, RZ, 0x5, R28 ;  /* 0x00000005ff067819 */ /* 0x000fce000001161c */
[----:B------:R-:W1:Y:S08]  /*0cd0*/  I2F.RP R0, R22 ;  /* 0x0000001600007306 */ /* 0x000e700000209400 */
[----:B0-----:R-:W0:Y:S08]  /*0ce0*/  MUFU.RCP R3, R3 ;  /* 0x0000000300037308 */ /* 0x001e300000001000 */
[----:B-1----:R-:W1:Y:S01]  /*0cf0*/  MUFU.RCP R0, R0 ;  /* 0x0000000000007308 */ /* 0x002e620000001000 */
[----:B0-----:R-:W-:-:S07]  /*0d00*/  IADD3 R4, R3, 0xffffffe, RZ ;  /* 0x0ffffffe03047810 */ /* 0x001fce0007ffe0ff */
[----:B------:R0:W2:Y:S01]  /*0d10*/  F2I.FTZ.U32.TRUNC.NTZ R5, R4 ;  /* 0x0000000400057305 */ /* 0x0000a2000021f000 */
[----:B-1----:R-:W-:Y:S02]  /*0d20*/  IADD3 R24, R0, 0xffffffe, RZ ;  /* 0x0ffffffe00187810 */ /* 0x002fe40007ffe0ff */
[----:B------:R-:W-:Y:S01]  /*0d30*/  SGXT.U32 R0, R6, 0x1 ;  /* 0x000000010600781a */ /* 0x000fe20000000000 */
[----:B------:R-:W-:-:S04]  /*0d40*/  IMAD.SHL.U32 R6, R28, 0x2, RZ ;  /* 0x000000021c067824 */ /* 0x000fc800078e00ff */
[----:B------:R1:W3:Y:S01]  /*0d50*/  F2I.FTZ.U32.TRUNC.NTZ R25, R24 ;  /* 0x0000001800197305 */ /* 0x0002e2000021f000 */
[----:B0-----:R-:W-:Y:S01]  /*0d60*/  IMAD.MOV.U32 R4, RZ, RZ, RZ ;  /* 0x000000ffff047224 */ /* 0x001fe200078e00ff */
[----:B------:R-:W-:-:S04]  /*0d70*/  LOP3.LUT R0, R29, R0, RZ, 0xfc, !PT ;  /* 0x000000001d007212 */ /* 0x000fc800078efcff */
[----:B------:R-:W-:Y:S01]  /*0d80*/  IABS R23, R0 ;  /* 0x0000000000177213 */ /* 0x000fe20000000000 */
[----:B--2---:R-:W-:Y:S01]  /*0d90*/  IMAD.MOV R9, RZ, RZ, -R5 ;  /* 0x000000ffff097224 */ /* 0x004fe200078e0a05 */
[C---:B------:R-:W-:Y:S01]  /*0da0*/  LOP3.LUT R10, R0.reuse, 0xfe, RZ, 0xfc, !PT ;  /* 0x000000fe000a7812 */ /* 0x040fe200078efcff */
[----:B-1----:R-:W-:Y:S01]  /*0db0*/  IMAD.MOV.U32 R24, RZ, RZ, RZ ;  /* 0x000000ffff187224 */ /* 0x002fe200078e00ff */
[C---:B------:R-:W-:Y:S01]  /*0dc0*/  LOP3.LUT R12, R0.reuse, 0xfc, RZ, 0xfc, !PT ;  /* 0x000000fc000c7812 */ /* 0x040fe200078efcff */
[----:B------:R-:W-:Y:S01]  /*0dd0*/  IMAD R3, R9, R2, RZ ;  /* 0x0000000209037224 */ /* 0x000fe200078e02ff */
[----:B------:R-:W-:Y:S02]  /*0de0*/  IABS R9, R27 ;  /* 0x0000001b00097213 */ /* 0x000fe40000000000 */
[----:B------:R-:W-:Y:S01]  /*0df0*/  IABS R11, R12 ;  /* 0x0000000c000b7213 */ /* 0x000fe20000000000 */
[----:B---3--:R-:W-:Y:S01]  /*0e00*/  IMAD.MOV R7, RZ, RZ, -R25 ;  /* 0x000000ffff077224 */ /* 0x008fe200078e0a19 */
[----:B------:R-:W-:Y:S01]  /*0e10*/  ISETP.GE.AND P3, PT, R0, RZ, PT ;  /* 0x000000ff0000720c */ /* 0x000fe20003f66270 */
[----:B------:R-:W-:Y:S01]  /*0e20*/  IMAD.HI.U32 R4, R5, R3, R4 ;  /* 0x0000000305047227 */ /* 0x000fe200078e0004 */
[----:B------:R-:W-:-:S02]  /*0e30*/  LOP3.LUT R5, R28, 0x7, RZ, 0xc0, !PT ;  /* 0x000000071c057812 */ /* 0x000fc400078ec0ff */
[----:B------:R-:W-:Y:S01]  /*0e40*/  ISETP.GE.AND P4, PT, R12, RZ, PT ;  /* 0x000000ff0c00720c */ /* 0x000fe20003f86270 */
[----:B------:R-:W-:Y:S01]  /*0e50*/  IMAD R3, R7, R22, RZ ;  /* 0x0000001607037224 */ /* 0x000fe200078e02ff */
[----:B------:R-:W-:Y:S01]  /*0e60*/  LOP3.LUT R12, R0, 0xf6, RZ, 0xfc, !PT ;  /* 0x000000f6000c7812 */ /* 0x000fe200078efcff */
[----:B------:R-:W-:Y:S01]  /*0e70*/  IMAD.HI.U32 R4, R4, R9, RZ ;  /* 0x0000000904047227 */ /* 0x000fe200078e00ff */
[----:B------:R-:W-:Y:S02]  /*0e80*/  ISETP.GE.AND P5, PT, R10, RZ, PT ;  /* 0x000000ff0a00720c */ /* 0x000fe40003fa6270 */
[C---:B------:R-:W-:Y:S01]  /*0e90*/  LOP3.LUT R16, R0.reuse, 0xea, RZ, 0xfc, !PT ;  /* 0x000000ea00107812 */ /* 0x040fe200078efcff */
[----:B------:R-:W-:Y:S01]  /*0ea0*/  IMAD.HI.U32 R24, R25, R3, R24 ;  /* 0x0000000319187227 */ /* 0x000fe200078e0018 */
[C---:B------:R-:W-:Y:S02]  /*0eb0*/  LOP3.LUT R17, R0.reuse, 0xe8, RZ, 0xfc, !PT ;  /* 0x000000e800117812 */ /* 0x040fe400078efcff */
[----:B------:R-:W-:Y:S01]  /*0ec0*/  LOP3.LUT R15, R0, 0xe4, RZ, 0xfc, !PT ;  /* 0x000000e4000f7812 */ /* 0x000fe200078efcff */
[----:B------:R-:W-:Y:S01]  /*0ed0*/  IMAD.SHL.U32 R3, R28, 0x8, RZ ;  /* 0x000000081c037824 */ /* 0x000fe200078e00ff */
[C---:B------:R-:W-:Y:S01]  /*0ee0*/  LOP3.LUT R26, R0.reuse, 0x1c, RZ, 0xfc, !PT ;  /* 0x0000001c001a7812 */ /* 0x040fe200078efcff */
[----:B------:R-:W-:Y:S01]  /*0ef0*/  IMAD.MOV R4, RZ, RZ, -R4 ;  /* 0x000000ffff047224 */ /* 0x000fe200078e0a04 */
[----:B------:R-:W-:Y:S01]  /*0f00*/  LOP3.LUT R25, R0, 0x18, RZ, 0xfc, !PT ;  /* 0x0000001800197812 */ /* 0x000fe200078efcff */
[----:B------:R-:W-:Y:S01]  /*0f10*/  IMAD R7, R5, 0x90, RZ ;  /* 0x0000009005077824 */ /* 0x000fe200078e02ff */
[----:B------:R-:W-:Y:S01]  /*0f20*/  LOP3.LUT R8, R3, 0x30, RZ, 0xc0, !PT ;  /* 0x0000003003087812 */ /* 0x000fe200078ec0ff */
[----:B------:R-:W-:-:S03]  /*0f30*/  IMAD.HI.U32 R3, R24, R23, RZ ;  /* 0x0000001718037227 */ /* 0x000fc600078e00ff */
[----:B------:R-:W-:Y:S01]  /*0f40*/  LOP3.LUT R7, R7, 0x10, R6, 0x78, !PT ;  /* 0x0000001007077812 */ /* 0x000fe200078e7806 */
[----:B------:R-:W-:Y:S02]  /*0f50*/  IMAD.MOV R3, RZ, RZ, -R3 ;  /* 0x000000ffff037224 */ /* 0x000fe400078e0a03 */
[----:B------:R-:W-:Y:S01]  /*0f60*/  IMAD R5, R5, 0x40, R8 ;  /* 0x0000004005057824 */ /* 0x000fe200078e0208 */
[----:B------:R-:W-:Y:S01]  /*0f70*/  LOP3.LUT R8, R0, 0xf8, RZ, 0xfc, !PT ;  /* 0x000000f800087812 */ /* 0x000fe200078efcff */
[----:B------:R-:W-:Y:S02]  /*0f80*/  IMAD R23, R22, R3, R23 ;  /* 0x0000000316177224 */ /* 0x000fe400078e0217 */
[----:B------:R-:W-:Y:S01]  /*0f90*/  IMAD R14, R2, R4, R9 ;  /* 0x00000004020e7224 */ /* 0x000fe200078e0209 */
[----:B------:R-:W-:Y:S02]  /*0fa0*/  IABS R9, R10 ;  /* 0x0000000a00097213 */ /* 0x000fe40000000000 */
[----:B------:R-:W-:-:S02]  /*0fb0*/  ISETP.GT.U32.AND P0, PT, R22, R23, PT ;  /* 0x000000171600720c */ /* 0x000fc40003f04070 */
[----:B------:R-:W-:Y:S01]  /*0fc0*/  LOP3.LUT R4, R5, 0x30, R6, 0x78, !PT ;  /* 0x0000003005047812 */ /* 0x000fe200078e7806 */
[----:B------:R-:W-:Y:S01]  /*0fd0*/  IMAD.HI.U32 R3, R24, R9, RZ ;  /* 0x0000000918037227 */ /* 0x000fe200078e00ff */
[----:B------:R-:W-:Y:S02]  /*0fe0*/  ISETP.GT.U32.AND P1, PT, R2, R14, PT ;  /* 0x0000000e0200720c */ /* 0x000fe40003f24070 */
[C---:B------:R-:W-:Y:S01]  /*0ff0*/  LOP3.LUT R6, R0.reuse, 0xfa, RZ, 0xfc, !PT ;  /* 0x000000fa00067812 */ /* 0x040fe200078efcff */
[----:B------:R0:W-:Y:S01]  /*1000*/  STL [R1+0x158], R4 ;  /* 0x0001580401007387 */ /* 0x0001e20000100800 */
[----:B------:R-:W-:Y:S01]  /*1010*/  IMAD.MOV R5, RZ, RZ, -R3 ;  /* 0x000000ffff057224 */ /* 0x000fe200078e0a03 */
[----:B------:R-:W-:Y:S02]  /*1020*/  LOP3.LUT R10, R0, 0xf4, RZ, 0xfc, !PT ;  /* 0x000000f4000a7812 */ /* 0x000fe400078efcff */
[----:B------:R-:W-:Y:S01]  /*1030*/  IABS R13, R6 ;  /* 0x00000006000d7213 */ /* 0x000fe20000000000 */
[----:B------:R-:W-:-:S02]  /*1040*/  IMAD R5, R22, R5, R9 ;  /* 0x0000000516057224 */ /* 0x000fc400078e0209 */
[----:B------:R-:W-:Y:S02]  /*1050*/  @!P0 IMAD.IADD R23, R23, 0x1, -R22 ;  /* 0x0000000117178824 */ /* 0x000fe400078e0a16 */
[----:B0-----:R-:W-:Y:S01]  /*1060*/  IMAD.SHL.U32 R4, R28, 0x40, RZ ;  /* 0x000000401c047824 */ /* 0x001fe200078e00ff */
[----:B------:R-:W-:Y:S01]  /*1070*/  LOP3.LUT R28, R0, 0x34, RZ, 0xfc, !PT ;  /* 0x00000034001c7812 */ /* 0x000fe200078efcff */
[----:B------:R-:W-:Y:S01]  /*1080*/  @!P1 IMAD.IADD R14, R14, 0x1, -R2 ;  /* 0x000000010e0e9824 */ /* 0x000fe200078e0a02 */
[----:B------:R-:W-:Y:S02]  /*1090*/  ISETP.GT.U32.AND P6, PT, R22, R23, PT ;  /* 0x000000171600720c */ /* 0x000fe40003fc4070 */
[----:B------:R-:W-:Y:S01]  /*10a0*/  LOP3.LUT R3, R7, 0x400, R4, 0xf8, !PT ;  /* 0x0000040007037812 */ /* 0x000fe200078ef804 */
[----:B------:R-:W-:Y:S01]  /*10b0*/  IMAD.HI.U32 R4, R24, R13, RZ ;  /* 0x0000000d18047227 */ /* 0x000fe200078e00ff */
[----:B------:R-:W-:Y:S02]  /*10c0*/  ISETP.GT.U32.AND P1, PT, R22, R5, PT ;  /* 0x000000051600720c */ /* 0x000fe40003f24070 */
[----:B------:R-:W-:Y:S01]  /*10d0*/  ISETP.GT.U32.AND P2, PT, R2, R14, PT ;  /* 0x0000000e0200720c */ /* 0x000fe20003f44070 */
[----:B------:R-:W-:Y:S01]  /*10e0*/  IMAD.MOV R4, RZ, RZ, -R4 ;  /* 0x000000ffff047224 */ /* 0x000fe200078e0a04 */
[----:B------:R0:W-:Y:S03]  /*10f0*/  STL [R1+0x564], R3 ;  /* 0x0005640301007387 */ /* 0x0001e60000100800 */
[----:B------:R-:W-:Y:S01]  /*1100*/  IMAD R9, R22, R4, R13 ;  /* 0x0000000416097224 */ /* 0x000fe200078e020d */
[----:B------:R-:W-:Y:S01]  /*1110*/  IABS R13, R10 ;  /* 0x0000000a000d7213 */ /* 0x000fe20000000000 */
[----:B------:R-:W-:-:S03]  /*1120*/  @!P6 IMAD.IADD R23, R23, 0x1, -R22 ;  /* 0x000000011717e824 */ /* 0x000fc600078e0a16 */
[----:B------:R-:W-:Y:S01]  /*1130*/  ISETP.GT.U32.AND P6, PT, R22, R9, PT ;  /* 0x000000091600720c */ /* 0x000fe20003fc4070 */
[----:B------:R-:W-:Y:S01]  /*1140*/  @!P1 IMAD.IADD R5, R5, 0x1, -R22 ;  /* 0x0000000105059824 */ /* 0x000fe200078e0a16 */
[----:B------:R-:W-:Y:S01]  /*1150*/  ISETP.GE.AND P1, PT, R6, RZ, PT ;  /* 0x000000ff0600720c */ /* 0x000fe20003f26270 */
[----:B0-----:R-:W-:-:S04]  /*1160*/  IMAD.HI.U32 R3, R24, R11, RZ ;  /* 0x0000000b18037227 */ /* 0x001fc800078e00ff */
[----:B------:R-:W-:Y:S02]  /*1170*/  IMAD.MOV R3, RZ, RZ, -R3 ;  /* 0x000000ffff037224 */ /* 0x000fe400078e0a03 */
[----:B------:R-:W-:Y:S01]  /*1180*/  @!P2 IMAD.IADD R14, R14, 0x1, -R2 ;  /* 0x000000010e0ea824 */ /* 0x000fe200078e0a02 */
[C---:B------:R-:W-:Y:S01]  /*1190*/  ISETP.GT.U32.AND P2, PT, R22.reuse, R5, PT ;  /* 0x000000051600720c */ /* 0x040fe20003f44070 */
[C---:B------:R-:W-:Y:S01]  /*11a0*/  IMAD R7, R22.reuse, R3, R11 ;  /* 0x0000000316077224 */ /* 0x040fe200078e020b */
[----:B------:R-:W-:Y:S01]  /*11b0*/  IABS R3, R8 ;  /* 0x0000000800037213 */ /* 0x000fe20000000000 */
[----:B------:R-:W-:Y:S01]  /*11c0*/  @!P6 IMAD.IADD R9, R9, 0x1, -R22 ;  /* 0x000000010909e824 */ /* 0x000fe200078e0a16 */
[----:B------:R-:W-:Y:S01]  /*11d0*/  IABS R11, R12 ;  /* 0x0000000c000b7213 */ /* 0x000fe20000000000 */
[----:B------:R-:W-:Y:S01]  /*11e0*/  @!P3 IMAD.MOV R23, RZ, RZ, -R23 ;  /* 0x000000ffff17b224 */ /* 0x000fe200078e0a17 */
[----:B------:R-:W-:Y:S01]  /*11f0*/  ISETP.GT.U32.AND P0, PT, R22, R7, PT ;  /* 0x000000071600720c */ /* 0x000fe20003f04070 */
[----:B------:R-:W-:Y:S01]  /*1200*/  IMAD.HI.U32 R2, R24, R3, RZ ;  /* 0x0000000318027227 */ /* 0x000fe200078e00ff */
[----:B------:R-:W-:Y:S01]  /*1210*/  ISETP.GT.U32.AND P3, PT, R22, R9, PT ;  /* 0x000000091600720c */ /* 0x000fe20003f64070 */
[----:B------:R-:W-:Y:S01]  /*1220*/  STL [R1+0x70], R14 ;  /* 0x0000700e01007387 */ /* 0x000fe20000100800 */
[----:B------:R-:W-:Y:S01]  /*1230*/  ISETP.GE.AND P6, PT, R8, RZ, PT ;  /* 0x000000ff0800720c */ /* 0x000fe20003fc6270 */
[----:B------:R-:W-:-:S02]  /*1240*/  IMAD.MOV R2, RZ, RZ, -R2 ;  /* 0x000000ffff027224 */ /* 0x000fc400078e0a02 */
[----:B------:R-:W-:Y:S01]  /*1250*/  @!P2 IMAD.IADD R5, R5, 0x1, -R22 ;  /* 0x000000010505a824 */ /* 0x000fe200078e0a16 */
[----:B------:R0:W-:Y:S01]  /*1260*/  STL [R1+0xb08], R23 ;  /* 0x000b081701007387 */ /* 0x0001e20000100800 */
[----:B------:R-:W-:Y:S02]  /*1270*/  IMAD R3, R22, R2, R3 ;  /* 0x0000000216037224 */ /* 0x000fe400078e0203 */
[----:B------:R-:W-:-:S03]  /*1280*/  IMAD.HI.U32 R2, R24, R11, RZ ;  /* 0x0000000b18027227 */ /* 0x000fc600078e00ff */
[----:B------:R-:W-:Y:S01]  /*1290*/  ISETP.GT.U32.AND P2, PT, R22, R3, PT ;  /* 0x000000031600720c */ /* 0x000fe20003f44070 */
[----:B------:R-:W-:Y:S02]  /*12a0*/  @!P0 IMAD.IADD R7, R7, 0x1, -R22 ;  /* 0x0000000107078824 */ /* 0x000fe400078e0a16 */
[----:B------:R-:W-:Y:S01]  /*12b0*/  IMAD.MOV R2, RZ, RZ, -R2 ;  /* 0x000000ffff027224 */ /* 0x000fe200078e0a02 */
[----:B0-----:R-:W-:Y:S01]  /*12c0*/  LOP3.LUT R23, R0, 0x14, RZ, 0xfc, !PT ;  /* 0x0000001400177812 */ /* 0x001fe200078efcff */
[----:B------:R-:W-:Y:S01]  /*12d0*/  IMAD.MOV.U32 R14, RZ, RZ, R5 ;  /* 0x000000ffff0e7224 */ /* 0x000fe200078e0005 */
[C---:B------:R-:W-:Y:S01]  /*12e0*/  ISETP.GT.U32.AND P0, PT, R22.reuse, R7, PT ;  /* 0x000000071600720c */ /* 0x040fe20003f04070 */
[----:B------:R-:W-:Y:S01]  /*12f0*/  IMAD R5, R22, R2, R11 ;  /* 0x0000000216057224 */ /* 0x000fe200078e020b */
[----:B------:R-:W-:Y:S01]  /*1300*/  LOP3.LUT R2, R0, 0xf2, RZ, 0xfc, !PT ;  /* 0x000000f200027812 */ /* 0x000fe200078efcff */
[----:B------:R-:W-:Y:S02]  /*1310*/  @!P3 IMAD.IADD R9, R9, 0x1, -R22 ;  /* 0x000000010909b824 */ /* 0x000fe400078e0a16 */
[----:B------:R-:W-:Y:S01]  /*1320*/  IMAD.HI.U32 R4, R24, R13, RZ ;  /* 0x0000000d18047227 */ /* 0x000fe200078e00ff */
[----:B------:R-:W-:-:S03]  /*1330*/  ISETP.GT.U32.AND P3, PT, R22, R5, PT ;  /* 0x000000051600720c */ /* 0x000fc60003f64070 */
[----:B------:R-:W-:Y:S01]  /*1340*/  @!P5 IMAD.MOV R14, RZ, RZ, -R14 ;  /* 0x000000ffff0ed224 */ /* 0x000fe200078e0a0e */
[----:B------:R-:W-:Y:S01]  /*1350*/  ISETP.GE.AND P5, PT, R12, RZ, PT ;  /* 0x000000ff0c00720c */ /* 0x000fe20003fa6270 */
[----:B------:R-:W-:Y:S02]  /*1360*/  IMAD.MOV R4, RZ, RZ, -R4 ;  /* 0x000000ffff047224 */ /* 0x000fe400078e0a04 */
[--C-:B------:R-:W-:Y:S01]  /*1370*/  @!P0 IMAD.IADD R7, R7, 0x1, -R22.reuse ;  /* 0x0000000107078824 */ /* 0x100fe200078e0a16 */
[----:B------:R0:W-:Y:S01]  /*1380*/  STL [R1+0x1dc], R14 ;  /* 0x0001dc0e01007387 */ /* 0x0001e20000100800 */
[--C-:B------:R-:W-:Y:S01]  /*1390*/  @!P2 IMAD.IADD R3, R3, 0x1, -R22.reuse ;  /* 0x000000010303a824 */ /* 0x100fe200078e0a16 */
[----:B------:R-:W-:Y:S01]  /*13a0*/  ISETP.GE.AND P0, PT, R10, RZ, PT ;  /* 0x000000ff0a00720c */ /* 0x000fe20003f06270 */
[----:B------:R-:W-:Y:S01]  /*13b0*/  IMAD R8, R22, R4, R13 ;  /* 0x0000000416087224 */ /* 0x000fe200078e020d */
[----:B------:R-:W-:Y:S01]  /*13c0*/  LOP3.LUT R4, R0, 0xf0, RZ, 0xfc, !PT ;  /* 0x000000f000047812 */ /* 0x000fe200078efcff */
[----:B------:R-:W-:Y:S01]  /*13d0*/  @!P3 IMAD.IADD R5, R5, 0x1, -R22 ;  /* 0x000000010505b824 */ /* 0x000fe200078e0a16 */
[C---:B------:R-:W-:Y:S01]  /*13e0*/  ISETP.GT.U32.AND P2, PT, R22.reuse, R3, PT ;  /* 0x000000031600720c */ /* 0x040fe20003f44070 */
[----:B------:R-:W-:Y:S01]  /*13f0*/  IMAD.MOV.U32 R6, RZ, RZ, R9 ;  /* 0x000000ffff067224 */ /* 0x000fe200078e0009 */
[----:B------:R-:W-:Y:S01]  /*1400*/  IABS R11, R4 ;  /* 0x00000004000b7213 */ /* 0x000fe20000000000 */
[----:B0-----:R-:W-:Y:S01]  /*1410*/  IMAD.MOV.U32 R14, RZ, RZ, R7 ;  /* 0x000000ffff0e7224 */ /* 0x001fe200078e0007 */
[----:B------:R-:W-:Y:S01]  /*1420*/  IABS R7, R2 ;  /* 0x0000000200077213 */ /* 0x000fe20000000000 */
[----:B------:R-:W-:Y:S01]  /*1430*/  @!P1 IMAD.MOV R6, RZ, RZ, -R6 ;  /* 0x000000ffff069224 */ /* 0x000fe200078e0a06 */
[----:B------:R-:W-:Y:S01]  /*1440*/  ISETP.GT.U32.AND P3, PT, R22, R5, PT ;  /* 0x000000051600720c */ /* 0x000fe20003f64070 */
[----:B------:R-:W-:Y:S01]  /*1450*/  @!P4 IMAD.MOV R14, RZ, RZ, -R14 ;  /* 0x000000ffff0ec224 */ /* 0x000fe200078e0a0e */
[----:B------:R-:W-:Y:S01]  /*1460*/  ISETP.GE.AND P4, PT, R2, RZ, PT ;  /* 0x000000ff0200720c */ /* 0x000fe20003f86270 */
[----:B------:R-:W-:Y:S01]  /*1470*/  IMAD.HI.U32 R2, R24, R7, RZ ;  /* 0x0000000718027227 */ /* 0x000fe200078e00ff */
[----:B------:R-:W-:-:S02]  /*1480*/  ISETP.GE.AND P1, PT, R4, RZ, PT ;  /* 0x000000ff0400720c */ /* 0x000fc40003f26270 */
[----:B------:R-:W-:Y:S01]  /*1490*/  STL [R1+0x1d8], R14 ;  /* 0x0001d80e01007387 */ /* 0x000fe20000100800 */
[----:B------:R-:W-:Y:S01]  /*14a0*/  IMAD.MOV R2, RZ, RZ, -R2 ;  /* 0x000000ffff027224 */ /* 0x000fe200078e0a02 */
[----:B------:R-:W-:Y:S01]  /*14b0*/  LOP3.LUT R10, R0, 0xec, RZ, 0xfc, !PT ;  /* 0x000000ec000a7812 */ /* 0x000fe200078efcff */
[----:B------:R-:W-:Y:S01]  /*14c0*/  IMAD.HI.U32 R4, R24, R11, RZ ;  /* 0x0000000b18047227 */ /* 0x000fe200078e00ff */
[----:B------:R0:W-:Y:S02]  /*14d0*/  STL [R1+0x1d4], R6 ;  /* 0x0001d40601007387 */ /* 0x0001e40000100800 */
[----:B------:R-:W-:Y:S01]  /*14e0*/  IABS R13, R10 ;  /* 0x0000000a000d7213 */ /* 0x000fe20000000000 */
[C---:B------:R-:W-:Y:S02]  /*14f0*/  IMAD R7, R22.reuse, R2, R7 ;  /* 0x0000000216077224 */ /* 0x040fe400078e0207 */
[----:B------:R-:W-:Y:S01]  /*1500*/  @!P2 IMAD.IADD R3, R3, 0x1, -R22 ;  /* 0x000000010303a824 */ /* 0x000fe200078e0a16 */
[----:B------:R-:W-:Y:S01]  /*1510*/  ISETP.GT.U32.AND P2, PT, R22, R8, PT ;  /* 0x000000081600720c */ /* 0x000fe20003f44070 */
[----:B------:R-:W-:-:S02]  /*1520*/  IMAD.MOV R4, RZ, RZ, -R4 ;  /* 0x000000ffff047224 */ /* 0x000fc400078e0a04 */
[----:B------:R-:W-:Y:S01]  /*1530*/  @!P3 IMAD.IADD R5, R5, 0x1, -R22 ;  /* 0x000000010505b824 */ /* 0x000fe200078e0a16 */
[C---:B------:R-:W-:Y:S01]  /*1540*/  ISETP.GT.U32.AND P3, PT, R22.reuse, R7, PT ;  /* 0x000000071600720c */ /* 0x040fe20003f64070 */
[----:B------:R-:W-:Y:S01]  /*1550*/  IMAD R18, R22, R4, R11 ;  /* 0x0000000416127224 */ /* 0x000fe200078e020b */
[C---:B0-----:R-:W-:Y:S01]  /*1560*/  LOP3.LUT R6, R0.reuse, 0xee, RZ, 0xfc, !PT ;  /* 0x000000ee00067812 */ /* 0x041fe200078efcff */
[----:B------:R-:W-:Y:S01]  /*1570*/  IMAD.MOV.U32 R14, RZ, RZ, R3 ;  /* 0x000000ffff0e7224 */ /* 0x000fe200078e0003 */
[----:B------:R-:W-:Y:S01]  /*1580*/  LOP3.LUT R3, R0, 0xe6, RZ, 0xfc, !PT ;  /* 0x000000e600037812 */ /* 0x000fe200078efcff */
[----:B------:R-:W-:Y:S01]  /*1590*/  IMAD.HI.U32 R4, R24, R13, RZ ;  /* 0x0000000d18047227 */ /* 0x000fe200078e00ff */
[----:B------:R-:W-:-:S03]  /*15a0*/  IABS R9, R6 ;  /* 0x0000000600097213 */ /* 0x000fc60000000000 */
[----:B------:R-:W-:Y:S01]  /*15b0*/  @!P6 IMAD.MOV R14, RZ, RZ, -R14 ;  /* 0x000000ffff0ee224 */ /* 0x000fe200078e0a0e */
[----:B------:R-:W-:Y:S01]  /*15c0*/  ISETP.GT.U32.AND P6, PT, R22, R18, PT ;  /* 0x000000121600720c */ /* 0x000fe20003fc4070 */
[----:B------:R-:W-:-:S03]  /*15d0*/  IMAD.HI.U32 R2, R24, R9, RZ ;  /* 0x0000000918027227 */ /* 0x000fc600078e00ff */
[----:B------:R0:W-:Y:S01]  /*15e0*/  STL [R1+0x1d0], R14 ;  /* 0x0001d00e01007387 */ /* 0x0001e20000100800 */
[----:B------:R-:W-:Y:S02]  /*15f0*/  @!P3 IMAD.IADD R7, R7, 0x1, -R22 ;  /* 0x000000010707b824 */ /* 0x000fe400078e0a16 */
[----:B------:R-:W-:Y:S02]  /*1600*/  IMAD.MOV R2, RZ, RZ, -R2 ;  /* 0x000000ffff027224 */ /* 0x000fe400078e0a02 */
[----:B------:R-:W-:Y:S01]  /*1610*/  IMAD.MOV R4, RZ, RZ, -R4 ;  /* 0x000000ffff047224 */ /* 0x000fe200078e0a04 */
[----:B------:R-:W-:Y:S01]  /*1620*/  ISETP.GT.U32.AND P3, PT, R22, R7, PT ;  /* 0x000000071600720c */ /* 0x000fe20003f64070 */
[----:B------:R-:W-:Y:S01]  /*1630*/  IMAD.MOV.U32 R12, RZ, RZ, R5 ;  /* 0x000000ffff0c7224 */ /* 0x000fe200078e0005 */
[----:B------:R-:W-:Y:S01]  /*1640*/  IABS R5, R15 ;  /* 0x0000000f00057213 */ /* 0x000fe20000000000 */
[----:B------:R-:W-:Y:S01]  /*1650*/  @!P6 IMAD.IADD R18, R18, 0x1, -R22 ;  /* 0x000000011212e824 */ /* 0x000fe200078e0a16 */
[----:B0-----:R-:W-:Y:S01]  /*1660*/  IABS R14, R3 ;  /* 0x00000003000e7213 */ /* 0x001fe20000000000 */
[----:B------:R-:W-:-:S02]  /*1670*/  IMAD R9, R22, R2, R9 ;  /* 0x0000000216097224 */ /* 0x000fc400078e0209 */
[C---:B------:R-:W-:Y:S01]  /*1680*/  IMAD R13, R22.reuse, R4, R13 ;  /* 0x00000004160d7224 */ /* 0x040fe200078e020d */
[----:B------:R-:W-:Y:S01]  /*1690*/  ISETP.GT.U32.AND P6, PT, R22, R18, PT ;  /* 0x000000121600720c */ /* 0x000fe20003fc4070 */
[----:B------:R-:W-:Y:S01]  /*16a0*/  @!P5 IMAD.MOV R12, RZ, RZ, -R12 ;  /* 0x000000ffff0cd224 */ /* 0x000fe200078e0a0c */
[----:B------:R-:W-:Y:S01]  /*16b0*/  IABS R4, R16 ;  /* 0x0000001000047213 */ /* 0x000fe20000000000 */
[--C-:B------:R-:W-:Y:S01]  /*16c0*/  @!P2 IMAD.IADD R8, R8, 0x1, -R22.reuse ;  /* 0x000000010808a824 */ /* 0x100fe200078e0a16 */
[----:B------:R-:W-:Y:S01]  /*16d0*/  ISETP.GE.AND P5, PT, R6, RZ, PT ;  /* 0x000000ff0600720c */ /* 0x000fe20003fa6270 */
[----:B------:R-:W-:Y:S01]  /*16e0*/  @!P3 IMAD.IADD R7, R7, 0x1, -R22 ;  /* 0x000000010707b824 */ /* 0x000fe200078e0a16 */
[----:B------:R-:W-:Y:S01]  /*16f0*/  ISETP.GT.U32.AND P3, PT, R22, R9, PT ;  /* 0x000000091600720c */ /* 0x000fe20003f64070 */
[----:B------:R0:W-:Y:S01]  /*1700*/  STL [R1+0x1cc], R12 ;  /* 0x0001cc0c01007387 */ /* 0x0001e20000100800 */
[----:B------:R-:W-:Y:S01]  /*1710*/  IMAD.HI.U32 R6, R24, R4, RZ ;  /* 0x0000000418067227 */ /* 0x000fe200078e00ff */
[----:B------:R-:W-:-:S03]  /*1720*/  ISETP.GT.U32.AND P2, PT, R22, R8, PT ;  /* 0x000000081600720c */ /* 0x000fc60003f44070 */
[----:B------:R-:W-:Y:S02]  /*1730*/  IMAD.MOV R6, RZ, RZ, -R6 ;  /* 0x000000ffff067224 */ /* 0x000fe400078e0a06 */
[----:B------:R-:W-:Y:S01]  /*1740*/  @!P6 IMAD.IADD R18, R18, 0x1, -R22 ;  /* 0x000000011212e824 */ /* 0x000fe200078e0a16 */
[C---:B------:R-:W-:Y:S01]  /*1750*/  ISETP.GT.U32.AND P6, PT, R22.reuse, R13, PT ;  /* 0x0000000d1600720c */ /* 0x040fe20003fc4070 */
[----:B------:R-:W-:Y:S01]  /*1760*/  IMAD R4, R22, R6, R4 ;  /* 0x0000000616047224 */ /* 0x000fe200078e0204 */
[----:B0-----:R-:W-:Y:S01]  /*1770*/  IABS R12, R17 ;  /* 0x00000011000c7213 */ /* 0x001fe20000000000 */
[----:B------:R-:W-:-:S04]  /*1780*/  IMAD.HI.U32 R19, R24, R14, RZ ;  /* 0x0000000e18137227 */ /* 0x000fc800078e00ff */
[----:B------:R-:W-:-:S04]  /*1790*/  IMAD.HI.U32 R20, R24, R12, RZ ;  /* 0x0000000c18147227 */ /* 0x000fc800078e00ff */
[----:B------:R-:W-:Y:S02]  /*17a0*/  IMAD.MOV R20, RZ, RZ, -R20 ;  /* 0x000000ffff147224 */ /* 0x000fe400078e0a14 */
[----:B------:R-:W-:Y:S01]  /*17b0*/  @!P3 IMAD.IADD R9, R9, 0x1, -R22 ;  /* 0x000000010909b824 */ /* 0x000fe200078e0a16 */
[C---:B------:R-:W-:Y:S01]  /*17c0*/  ISETP.GT.U32.AND P3, PT, R22.reuse, R4, PT ;  /* 0x000000041600720c */ /* 0x040fe20003f64070 */
[----:B------:R-:W-:Y:S02]  /*17d0*/  IMAD R12, R22, R20, R12 ;  /* 0x00000014160c7224 */ /* 0x000fe400078e020c */
[--C-:B------:R-:W-:Y:S02]  /*17e0*/  @!P6 IMAD.IADD R13, R13, 0x1, -R22.reuse ;  /* 0x000000010d0de824 */ /* 0x100fe400078e0a16 */
[----:B------:R-:W-:Y:S01]  /*17f0*/  @!P2 IMAD.IADD R8, R8, 0x1, -R22 ;  /* 0x000000010808a824 */ /* 0x000fe200078e0a16 */
[----:B------:R-:W-:Y:S01]  /*1800*/  ISETP.GT.U32.AND P6, PT, R22, R12, PT ;  /* 0x0000000c1600720c */ /* 0x000fe20003fc4070 */
[----:B------:R-:W-:Y:S01]  /*1810*/  IMAD.HI.U32 R6, R24, R5, RZ ;  /* 0x0000000518067227 */ /* 0x000fe200078e00ff */
[----:B------:R-:W-:-:S02]  /*1820*/  ISETP.GE.AND P2, PT, R10, RZ, PT ;  /* 0x000000ff0a00720c */ /* 0x000fc40003f46270 */
[----:B------:R-:W-:Y:S01]  /*1830*/  LOP3.LUT R10, R0, 0xe2, RZ, 0xfc, !PT ;  /* 0x000000e2000a7812 */ /* 0x000fe200078efcff */
[----:B------:R-:W-:Y:S02]  /*1840*/  IMAD.MOV R19, RZ, RZ, -R19 ;  /* 0x000000ffff137224 */ /* 0x000fe400078e0a13 */
[----:B------:R-:W-:Y:S01]  /*1850*/  @!P3 IMAD.IADD R4, R4, 0x1, -R22 ;  /* 0x000000010404b824 */ /* 0x000fe200078e0a16 */
[C---:B------:R-:W-:Y:S01]  /*1860*/  ISETP.GT.U32.AND P3, PT, R22.reuse, R9, PT ;  /* 0x000000091600720c */ /* 0x040fe20003f64070 */
[----:B------:R-:W-:Y:S01]  /*1870*/  IMAD.MOV R20, RZ, RZ, -R6 ;  /* 0x000000ffff147224 */ /* 0x000fe200078e0a06 */
[----:B------:R-:W-:Y:S01]  /*1880*/  IABS R2, R10 ;  /* 0x0000000a00027213 */ /* 0x000fe20000000000 */
[----:B------:R-:W-:Y:S02]  /*1890*/  IMAD R6, R22, R19, R14 ;  /* 0x0000001316067224 */ /* 0x000fe400078e020e */
[----:B------:R-:W-:Y:S01]  /*18a0*/  IMAD.MOV.U32 R21, RZ, RZ, R8 ;  /* 0x000000ffff157224 */ /* 0x000fe200078e0008 */
[----:B------:R-:W-:Y:S01]  /*18b0*/  LOP3.LUT R8, R0, 0xde, RZ, 0xfc, !PT ;  /* 0x000000de00087812 */ /* 0x000fe200078efcff */
[----:B------:R-:W-:Y:S01]  /*18c0*/  @!P6 IMAD.IADD R12, R12, 0x1, -R22 ;  /* 0x000000010c0ce824 */ /* 0x000fe200078e0a16 */
[----:B------:R-:W-:Y:S01]  /*18d0*/  ISETP.GT.U32.AND P6, PT, R22, R4, PT ;  /* 0x000000041600720c */ /* 0x000fe20003fc4070 */
[----:B------:R-:W-:-:S04]  /*18e0*/  IMAD.HI.U32 R11, R24, R2, RZ ;  /* 0x00000002180b7227 */ /* 0x000fc800078e00ff */
[----:B------:R-:W-:Y:S01]  /*18f0*/  IMAD.MOV.U32 R19, RZ, RZ, R7 ;  /* 0x000000ffff137224 */ /* 0x000fe200078e0007 */
[----:B------:R-:W-:Y:S01]  /*1900*/  IABS R7, R8 ;  /* 0x0000000800077213 */ /* 0x000fe20000000000 */
[----:B------:R-:W-:Y:S01]  /*1910*/  @!P1 IMAD.MOV R18, RZ, RZ, -R18 ;  /* 0x000000ffff129224 */ /* 0x000fe200078e0a12 */
[C---:B------:R-:W-:Y:S01]  /*1920*/  ISETP.GT.U32.AND P1, PT, R22.reuse, R6, PT ;  /* 0x000000061600720c */ /* 0x040fe20003f24070 */
[C---:B------:R-:W-:Y:S02]  /*1930*/  IMAD R5, R22.reuse, R20, R5 ;  /* 0x0000001416057224 */ /* 0x040fe400078e0205 */
[----:B------:R-:W-:Y:S01]  /*1940*/  @!P0 IMAD.MOV R21, RZ, RZ, -R21 ;  /* 0x000000ffff158224 */ /* 0x000fe200078e0a15 */
[----:B------:R-:W-:Y:S01]  /*1950*/  ISETP.GT.U32.AND P0, PT, R22, R13, PT ;  /* 0x0000000d1600720c */ /* 0x000fe20003f04070 */
[----:B------:R-:W-:Y:S01]  /*1960*/  IMAD.MOV R14, RZ, RZ, -R11 ;  /* 0x000000ffff0e7224 */ /* 0x000fe200078e0a0b */
[----:B------:R-:W-:Y:S01]  /*1970*/  LOP3.LUT R11, R0, 0xe0, RZ, 0xfc, !PT ;  /* 0x000000e0000b7812 */ /* 0x000fe200078efcff */
[----:B------:R-:W-:Y:S01]  /*1980*/  @!P4 IMAD.MOV R19, RZ, RZ, -R19 ;  /* 0x000000ffff13c224 */ /* 0x000fe200078e0a13 */
[C---:B------:R-:W-:Y:S01]  /*1990*/  ISETP.GT.U32.AND P4, PT, R22.reuse, R12, PT ;  /* 0x0000000c1600720c */ /* 0x040fe20003f84070 */
[----:B------:R-:W-:Y:S01]  /*19a0*/  @!P3 IMAD.IADD R9, R9, 0x1, -R22 ;  /* 0x000000010909b824 */ /* 0x000fe200078e0a16 */
[C---:B------:R-:W-:Y:S01]  /*19b0*/  ISETP.GT.U32.AND P3, PT, R22.reuse, R5, PT ;  /* 0x000000051600720c */ /* 0x040fe20003f64070 */
[----:B------:R-:W-:Y:S01]  /*19c0*/  IMAD R2, R22, R14, R2 ;  /* 0x0000000e16027224 */ /* 0x000fe200078e0202 */
[----:B------:R-:W-:Y:S01]  /*19d0*/  IABS R14, R11 ;  /* 0x0000000b000e7213 */ /* 0x000fe20000000000 */
[--C-:B------:R-:W-:Y:S01]  /*19e0*/  @!P6 IMAD.IADD R4, R4, 0x1, -R22.reuse ;  /* 0x000000010404e824 */ /* 0x100fe200078e0a16 */
[----:B------:R-:W-:Y:S01]  /*19f0*/  STL [R1+0x1c8], R21 ;  /* 0x0001c81501007387 */ /* 0x000fe20000100800 */
[--C-:B------:R-:W-:Y:S01]  /*1a00*/  @!P1 IMAD.IADD R6, R6, 0x1, -R22.reuse ;  /* 0x0000000106069824 */ /* 0x100fe200078e0a16 */
[----:B------:R-:W-:Y:S01]  /*1a10*/  ISETP.GT.U32.AND P6, PT, R22, R2, PT ;  /* 0x000000021600720c */ /* 0x000fe20003fc4070 */
[----:B------:R-:W-:Y:S01]  /*1a20*/  IMAD.MOV.U32 R20, RZ, RZ, R9 ;  /* 0x000000ffff147224 */ /* 0x000fe200078e0009 */
[----:B------:R0:W-:Y:S01]  /*1a30*/  STL [R1+0x1c4], R19 ;  /* 0x0001c41301007387 */ /* 0x0001e20000100800 */
[--C-:B------:R-:W-:Y:S01]  /*1a40*/  @!P0 IMAD.IADD R13, R13, 0x1, -R22.reuse ;  /* 0x000000010d0d8824 */ /* 0x100fe200078e0a16 */
[----:B------:R-:W-:Y:S01]  /*1a50*/  ISETP.GE.AND P0, PT, R16, RZ, PT ;  /* 0x000000ff1000720c */ /* 0x000fe20003f06270 */
[----:B------:R-:W-:Y:S01]  /*1a60*/  @!P4 IMAD.IADD R12, R12, 0x1, -R22 ;  /* 0x000000010c0cc824 */ /* 0x000fe200078e0a16 */
[----:B------:R1:W-:Y:S01]  /*1a70*/  STL [R1+0x1c0], R18 ;  /* 0x0001c01201007387 */ /* 0x0003e20000100800 */
[----:B------:R-:W-:Y:S01]  /*1a80*/  @!P5 IMAD.MOV R20, RZ, RZ, -R20 ;  /* 0x000000ffff14d224 */ /* 0x000fe200078e0a14 */
[----:B------:R-:W-:Y:S01]  /*1a90*/  ISETP.GE.AND P4, PT, R17, RZ, PT ;  /* 0x000000ff1100720c */ /* 0x000fe20003f86270 */
[----:B------:R-:W-:Y:S01]  /*1aa0*/  @!P3 IMAD.IADD R5, R5, 0x1, -R22 ;  /* 0x000000010505b824 */ /* 0x000fe200078e0a16 */
[----:B------:R-:W-:Y:S01]  /*1ab0*/  ISETP.GT.U32.AND P5, PT, R22, R6, PT ;  /* 0x000000061600720c */ /* 0x000fe20003fa4070 */
[----:B------:R-:W-:Y:S01]  /*1ac0*/  IMAD.HI.U32 R16, R24, R7, RZ ;  /* 0x0000000718107227 */ /* 0x000fe200078e00ff */
[----:B------:R-:W-:Y:S01]  /*1ad0*/  ISETP.GE.AND P1, PT, R3, RZ, PT ;  /* 0x000000ff0300720c */ /* 0x000fe20003f26270 */
[----:B------:R-:W-:Y:S01]  /*1ae0*/  STL [R1+0x1bc], R20 ;  /* 0x0001bc1401007387 */ /* 0x000fe20000100800 */
[----:B------:R-:W-:Y:S01]  /*1af0*/  LOP3.LUT R9, R0, 0xdc, RZ, 0xfc, !PT ;  /* 0x000000dc00097812 */ /* 0x000fe200078efcff */
[----:B0-----:R-:W-:Y:S01]  /*1b00*/  IMAD.MOV.U32 R19, RZ, RZ, R13 ;  /* 0x000000ffff137224 */ /* 0x001fe200078e000d */
[----:B------:R-:W-:Y:S01]  /*1b10*/  ISETP.GE.AND P3, PT, R15, RZ, PT ;  /* 0x000000ff0f00720c */ /* 0x000fe20003f66270 */
[----:B-1----:R-:W-:-:S04]  /*1b20*/  IMAD.HI.U32 R18, R24, R14, RZ ;  /* 0x0000000e18127227 */ /* 0x002fc800078e00ff */
[----:B------:R-:W-:Y:S02]  /*1b30*/  IMAD.MOV R18, RZ, RZ, -R18 ;  /* 0x000000ffff127224 */ /* 0x000fe400078e0a12 */
[----:B------:R-:W-:Y:S01]  /*1b40*/  @!P2 IMAD.MOV R19, RZ, RZ, -R19 ;  /* 0x000000ffff13a224 */ /* 0x000fe200078e0a13 */
[C---:B------:R-:W-:Y:S01]  /*1b50*/  ISETP.GT.U32.AND P2, PT, R22.reuse, R5, PT ;  /* 0x000000051600720c */ /* 0x040fe20003f44070 */
[----:B------:R-:W-:Y:S02]  /*1b60*/  IMAD.MOV R16, RZ, RZ, -R16 ;  /* 0x000000ffff107224 */ /* 0x000fe400078e0a10 */
[----:B------:R-:W-:Y:S01]  /*1b70*/  IMAD R3, R22, R18, R14 ;  /* 0x0000001216037224 */ /* 0x000fe200078e020e */
[----:B------:R-:W-:Y:S01]  /*1b80*/  STL [R1+0x1b8], R19 ;  /* 0x0001b81301007387 */ /* 0x000fe20000100800 */
[----:B------:R-:W-:Y:S02]  /*1b90*/  @!P6 IMAD.IADD R2, R2, 0x1, -R22 ;  /* 0x000000010202e824 */ /* 0x000fe400078e0a16 */
[----:B------:R-:W-:Y:S01]  /*1ba0*/  IMAD.MOV.U32 R13, RZ, RZ, R4 ;  /* 0x000000ffff0d7224 */ /* 0x000fe200078e0004 */
[----:B------:R-:W-:Y:S01]  /*1bb0*/  LOP3.LUT R4, R0, 0xda, RZ, 0xfc, !PT ;  /* 0x000000da00047812 */ /* 0x000fe200078efcff */
[C---:B------:R-:W-:Y:S01]  /*1bc0*/  IMAD R7, R22.reuse, R16, R7 ;  /* 0x0000001016077224 */ /* 0x040fe200078e0207 */
[C---:B------:R-:W-:Y:S01]  /*1bd0*/  ISETP.GT.U32.AND P6, PT, R22.reuse, R2, PT ;  /* 0x000000021600720c */ /* 0x040fe20003fc4070 */
[----:B------:R-:W-:Y:S01]  /*1be0*/  @!P0 IMAD.MOV R13, RZ, RZ, -R13 ;  /* 0x000000ffff0d8224 */ /* 0x000fe200078e0a0d */
[----:B------:R-:W-:Y:S01]  /*1bf0*/  ISETP.GT.U32.AND P0, PT, R22, R3, PT ;  /* 0x000000031600720c */ /* 0x000fe20003f04070 */
[----:B------:R-:W-:Y:S01]  /*1c00*/  @!P4 IMAD.MOV R12, RZ, RZ, -R12 ;  /* 0x000000ffff0cc224 */ /* 0x000fe200078e0a0c */
[----:B------:R-:W-:Y:S01]  /*1c10*/  ISETP.GE.AND P4, PT, R10, RZ, PT ;  /* 0x000000ff0a00720c */ /* 0x000fe20003f86270 */
[--C-:B------:R-:W-:Y:S01]  /*1c20*/  @!P5 IMAD.IADD R6, R6, 0x1, -R22.reuse ;  /* 0x000000010606d824 */ /* 0x100fe200078e0a16 */
[----:B------:R-:W-:Y:S01]  /*1c30*/  ISETP.GT.U32.AND P5, PT, R22, R7, PT ;  /* 0x000000071600720c */ /* 0x000fe20003fa4070 */
[----:B------:R-:W-:Y:S01]  /*1c40*/  @!P2 IMAD.IADD R5, R5, 0x1, -R22 ;  /* 0x000000010505a824 */ /* 0x000fe200078e0a16 */
[----:B------:R-:W-:Y:S01]  /*1c50*/  IABS R10, R9 ;  /* 0x00000009000a7213 */ /* 0x000fe20000000000 */
[----:B------:R-:W-:Y:S01]  /*1c60*/  IMAD.MOV.U32 R14, RZ, RZ, R6 ;  /* 0x000000ffff0e7224 */ /* 0x000fe200078e0006 */
[----:B------:R-:W-:Y:S01]  /*1c70*/  ISETP.GE.AND P2, PT, R11, RZ, PT ;  /* 0x000000ff0b00720c */ /* 0x000fe20003f46270 */
[----:B------:R0:W-:Y:S02]  /*1c80*/  STL [R1+0x1b4], R13 ;  /* 0x0001b40d01007387 */ /* 0x0001e40000100800 */
[----:B------:R-:W-:-:S02]  /*1c90*/  IMAD.HI.U32 R11, R24, R10, RZ ;  /* 0x0000000a180b7227 */ /* 0x000fc400078e00ff */
[----:B------:R1:W-:Y:S02]  /*1ca0*/  STL [R1+0x1b0], R12 ;  /* 0x0001b00c01007387 */ /* 0x0003e40000100800 */
[--C-:B------:R-:W-:Y:S01]  /*1cb0*/  @!P6 IMAD.IADD R2, R2, 0x1, -R22.reuse ;  /* 0x000000010202e824 */ /* 0x100fe200078e0a16 */
[----:B------:R-:W-:Y:S01]  /*1cc0*/  ISETP.GE.AND P6, PT, R8, RZ, PT ;  /* 0x000000ff0800720c */ /* 0x000fe20003fc6270 */
[--C-:B------:R-:W-:Y:S01]  /*1cd0*/  @!P0 IMAD.IADD R3, R3, 0x1, -R22.reuse ;  /* 0x0000000103038824 */ /* 0x100fe200078e0a16 */
[----:B------:R-:W-:Y:S01]  /*1ce0*/  ISETP.GE.AND P0, PT, R9, RZ, PT ;  /* 0x000000ff0900720c */ /* 0x000fe20003f06270 */
[----:B------:R-:W-:Y:S01]  /*1cf0*/  IMAD.MOV R11, RZ, RZ, -R11 ;  /* 0x000000ffff0b7224 */ /* 0x000fe200078e0a0b */
[----:B0-----:R-:W-:Y:S01]  /*1d00*/  IABS R13, R4 ;  /* 0x00000004000d7213 */ /* 0x001fe20000000000 */
[----:B------:R-:W-:Y:S02]  /*1d10*/  @!P5 IMAD.IADD R7, R7, 0x1, -R22 ;  /* 0x000000010707d824 */ /* 0x000fe400078e0a16 */
[----:B-1----:R-:W-:-:S02]  /*1d20*/  IMAD.MOV.U32 R12, RZ, RZ, R5 ;  /* 0x000000ffff0c7224 */ /* 0x002fc400078e0005 */
[----:B------:R-:W-:Y:S01]  /*1d30*/  @!P1 IMAD.MOV R14, RZ, RZ, -R14 ;  /* 0x000000ffff0e9224 */ /* 0x000fe200078e0a0e */
[C---:B------:R-:W-:Y:S01]  /*1d40*/  ISETP.GT.U32.AND P1, PT, R22.reuse, R3, PT ;  /* 0x000000031600720c */ /* 0x040fe20003f24070 */
[C---:B------:R-:W-:Y:S01]  /*1d50*/  IMAD R10, R22.reuse, R11, R10 ;  /* 0x0000000b160a7224 */ /* 0x040fe200078e020a */
[----:B------:R-:W-:Y:S01]  /*1d60*/  ISETP.GT.U32.AND P5, PT, R22, R7, PT ;  /* 0x000000071600720c */ /* 0x000fe20003fa4070 */
[----:B------:R-:W-:Y:S01]  /*1d70*/  IMAD.MOV.U32 R5, RZ, RZ, R2 ;  /* 0x000000ffff057224 */ /* 0x000fe200078e0002 */
[----:B------:R-:W-:Y:S01]  /*1d80*/  LOP3.LUT R11, R0, 0xd8, RZ, 0xfc, !PT ;  /* 0x000000d8000b7812 */ /* 0x000fe200078efcff */
[----:B------:R-:W-:Y:S01]  /*1d90*/  IMAD.HI.U32 R8, R24, R13, RZ ;  /* 0x0000000d18087227 */ /* 0x000fe200078e00ff */
[----:B------:R-:W-:Y:S01]  /*1da0*/  STL [R1+0x1ac], R14 ;  /* 0x0001ac0e01007387 */ /* 0x000fe20000100800 */
[----:B------:R-:W-:Y:S02]  /*1db0*/  LOP3.LUT R2, R0, 0xd6, RZ, 0xfc, !PT ;  /* 0x000000d600027812 */ /* 0x000fe400078efcff */
[----:B------:R-:W-:Y:S01]  /*1dc0*/  @!P4 IMAD.MOV R5, RZ, RZ, -R5 ;  /* 0x000000ffff05c224 */ /* 0x000fe200078e0a05 */
[----:B------:R-:W-:Y:S01]  /*1dd0*/  ISETP.GT.U32.AND P4, PT, R22, R10, PT ;  /* 0x0000000a1600720c */ /* 0x000fe20003f84070 */
[----:B------:R-:W-:-:S02]  /*1de0*/  IMAD.MOV R8, RZ, RZ, -R8 ;  /* 0x000000ffff087224 */ /* 0x000fc400078e0a08 */
[----:B------:R-:W-:Y:S01]  /*1df0*/  @!P1 IMAD.IADD R3, R3, 0x1, -R22 ;  /* 0x0000000103039824 */ /* 0x000fe200078e0a16 */
[----:B------:R-:W-:Y:S01]  /*1e00*/  ISETP.GE.AND P1, PT, R11, RZ, PT ;  /* 0x000000ff0b00720c */ /* 0x000fe20003f26270 */
[----:B------:R-:W-:Y:S01]  /*1e10*/  IMAD R13, R22, R8, R13 ;  /* 0x00000008160d7224 */ /* 0x000fe200078e020d */
[----:B------:R-:W-:Y:S01]  /*1e20*/  IABS R11, R11 ;  /* 0x0000000b000b7213 */ /* 0x000fe20000000000 */
[----:B------:R-:W-:Y:S01]  /*1e30*/  @!P3 IMAD.MOV R12, RZ, RZ, -R12 ;  /* 0x000000ffff0cb224 */ /* 0x000fe200078e0a0c */
[----:B------:R-:W-:Y:S01]  /*1e40*/  ISETP.GE.AND P3, PT, R4, RZ, PT ;  /* 0x000000ff0400720c */ /* 0x000fe20003f66270 */
[--C-:B------:R-:W-:Y:S01]  /*1e50*/  @!P5 IMAD.IADD R7, R7, 0x1, -R22.reuse ;  /* 0x000000010707d824 */ /* 0x100fe200078e0a16 */
[----:B------:R-:W-:Y:S01]  /*1e60*/  ISETP.GT.U32.AND P5, PT, R22, R13, PT ;  /* 0x0000000d1600720c */ /* 0x000fe20003fa4070 */
[----:B------:R-:W-:Y:S01]  /*1e70*/  IMAD.MOV.U32 R6, RZ, RZ, R3 ;  /* 0x000000ffff067224 */ /* 0x000fe200078e0003 */
[----:B------:R0:W-:Y:S01]  /*1e80*/  STL [R1+0x1a8], R12 ;  /* 0x0001a80c01007387 */ /* 0x0001e20000100800 */
[----:B------:R-:W-:Y:S01]  /*1e90*/  @!P4 IMAD.IADD R10, R10, 0x1, -R22 ;  /* 0x000000010a0ac824 */ /* 0x000fe200078e0a16 */
[----:B------:R-:W-:Y:S01]  /*1ea0*/  IABS R4, R2 ;  /* 0x0000000200047213 */ /* 0x000fe20000000000 */
[----:B------:R-:W-:Y:S01]  /*1eb0*/  @!P2 IMAD.MOV R6, RZ, RZ, -R6 ;  /* 0x000000ffff06a224 */ /* 0x000fe200078e0a06 */
[----:B------:R1:W-:Y:S01]  /*1ec0*/  STL [R1+0x1a4], R5 ;  /* 0x0001a40501007387 */ /* 0x0003e20000100800 */
[----:B------:R-:W-:Y:S01]  /*1ed0*/  ISETP.GE.AND P2, PT, R2, RZ, PT ;  /* 0x000000ff0200720c */ /* 0x000fe20003f46270 */
[----:B------:R-:W-:Y:S01]  /*1ee0*/  @!P6 IMAD.MOV R7, RZ, RZ, -R7 ;  /* 0x000000ffff07e224 */ /* 0x000fe200078e0a07 */
[----:B------:R-:W-:Y:S01]  /*1ef0*/  ISETP.GT.U32.AND P4, PT, R22, R10, PT ;  /* 0x0000000a1600720c */ /* 0x000fe20003f84070 */
[----:B------:R2:W-:Y:S01]  /*1f00*/  STL [R1+0x1a0], R6 ;  /* 0x0001a00601007387 */ /* 0x0005e20000100800 */
[----:B------:R-:W-:Y:S01]  /*1f10*/  IMAD.HI.U32 R3, R24, R4, RZ ;  /* 0x0000000418037227 */ /* 0x000fe200078e00ff */
[----:B0-----:R-:W-:-:S02]  /*1f20*/  LOP3.LUT R12, R0, 0xd0, RZ, 0xfc, !PT ;  /* 0x000000d0000c7812 */ /* 0x001fc400078efcff */
[----:B------:R0:W-:Y:S01]  /*1f30*/  STL [R1+0x19c], R7 ;  /* 0x00019c0701007387 */ /* 0x0001e20000100800 */
[----:B------:R-:W-:Y:S01]  /*1f40*/  @!P5 IMAD.IADD R13, R13, 0x1, -R22 ;  /* 0x000000010d0dd824 */ /* 0x000fe200078e0a16 */
[----:B-1----:R-:W-:Y:S01]  /*1f50*/  LOP3.LUT R5, R0, 0xd4, RZ, 0xfc, !PT ;  /* 0x000000d400057812 */ /* 0x002fe200078efcff */
[----:B------:R-:W-:Y:S01]  /*1f60*/  IMAD.MOV R3, RZ, RZ, -R3 ;  /* 0x000000ffff037224 */ /* 0x000fe200078e0a03 */
[----:B------:R-:W-:Y:S02]  /*1f70*/  IABS R14, R12 ;  /* 0x0000000c000e7213 */ /* 0x000fe40000000000 */
[----:B------:R-:W-:Y:S01]  /*1f80*/  IABS R9, R5 ;  /* 0x0000000500097213 */ /* 0x000fe20000000000 */
[----:B--2---:R-:W-:Y:S01]  /*1f90*/  IMAD.HI.U32 R6, R24, R11, RZ ;  /* 0x0000000b18067227 */ /* 0x004fe200078e00ff */
[----:B------:R-:W-:Y:S02]  /*1fa0*/  ISETP.GE.AND P6, PT, R5, RZ, PT ;  /* 0x000000ff0500720c */ /* 0x000fe40003fc6270 */
[----:B------:R-:W-:Y:S01]  /*1fb0*/  ISETP.GT.U32.AND P5, PT, R22, R13, PT ;  /* 0x0000000d1600720c */ /* 0x000fe20003fa4070 */
[----:B------:R-:W-:Y:S01]  /*1fc0*/  IMAD.HI.U32 R2, R24, R9, RZ ;  /* 0x0000000918027227 */ /* 0x000fe200078e00ff */
[----:B0-----:R-:W-:-:S03]  /*1fd0*/  LOP3.LUT R7, R0, 0xce, RZ, 0xfc, !PT ;  /* 0x000000ce00077812 */ /* 0x001fc600078efcff */
[----:B------:R-:W-:Y:S01]  /*1fe0*/  IMAD.MOV R6, RZ, RZ, -R6 ;  /* 0x000000ffff067224 */ /* 0x000fe200078e0a06 */
[----:B------:R-:W-:Y:S01]  /*1ff0*/  IABS R8, R7 ;  /* 0x0000000700087213 */ /* 0x000fe20000000000 */
[----:B------:R-:W-:Y:S01]  /*2000*/  IMAD.MOV R5, RZ, RZ, -R2 ;  /* 0x000000ffff057224 */ /* 0x000fe200078e0a02 */
[----:B------:R-:W-:Y:S01]  /*2010*/  LOP3.LUT R2, R0, 0xd2, RZ, 0xfc, !PT ;  /* 0x000000d200027812 */ /* 0x000fe200078efcff */
[----:B------:R-:W-:Y:S02]  /*2020*/  IMAD R11, R22, R6, R11 ;  /* 0x00000006160b7224 */ /* 0x000fe400078e020b */
[----:B------:R-:W-:Y:S02]  /*2030*/  @!P4 IMAD.IADD R10, R10, 0x1, -R22 ;  /* 0x000000010a0ac824 */ /* 0x000fe400078e0a16 */
[C---:B------:R-:W-:Y:S01]  /*2040*/  IMAD R9, R22.reuse, R5, R9 ;  /* 0x0000000516097224 */ /* 0x040fe200078e0209 */
[C---:B------:R-:W-:Y:S01]  /*2050*/  ISETP.GT.U32.AND P4, PT, R22.reuse, R11, PT ;  /* 0x0000000b1600720c */ /* 0x040fe20003f84070 */
[----:B------:R-:W-:Y:S01]  /*2060*/  IMAD.MOV.U32 R15, RZ, RZ, R10 ;  /* 0x000000ffff0f7224 */ /* 0x000fe200078e000a */
[----:B------:R-:W-:Y:S01]  /*2070*/  IABS R5, R2 ;  /* 0x0000000200057213 */ /* 0x000fe20000000000 */
[----:B------:R-:W-:Y:S01]  /*2080*/  IMAD R4, R22, R3, R4 ;  /* 0x0000000316047224 */ /* 0x000fe200078e0204 */
[----:B------:R-:W-:Y:S01]  /*2090*/  LOP3.LUT R3, R0, 0xcc, RZ, 0xfc, !PT ;  /* 0x000000cc00037812 */ /* 0x000fe200078efcff */
[----:B------:R-:W-:Y:S01]  /*20a0*/  @!P0 IMAD.MOV R15, RZ, RZ, -R15 ;  /* 0x000000ffff0f8224 */ /* 0x000fe200078e0a0f */
[C---:B------:R-:W-:Y:S01]  /*20b0*/  ISETP.GT.U32.AND P0, PT, R22.reuse, R9, PT ;  /* 0x000000091600720c */ /* 0x040fe20003f04070 */
[--C-:B------:R-:W-:Y:S01]  /*20c0*/  @!P5 IMAD.IADD R13, R13, 0x1, -R22.reuse ;  /* 0x000000010d0dd824 */ /* 0x100fe200078e0a16 */
[----:B------:R-:W-:Y:S01]  /*20d0*/  ISETP.GT.U32.AND P5, PT, R22, R4, PT ;  /* 0x000000041600720c */ /* 0x000fe20003fa4070 */
[----:B------:R-:W-:Y:S01]  /*20e0*/  IMAD.HI.U32 R10, R24, R5, RZ ;  /* 0x00000005180a7227 */ /* 0x000fe200078e00ff */
[----:B------:R-:W-:Y:S01]  /*20f0*/  IABS R6, R3 ;  /* 0x0000000300067213 */ /* 0x000fe20000000000 */
[----:B------:R-:W-:Y:S02]  /*2100*/  STL [R1+0x198], R15 ;  /* 0x0001980f01007387 */ /* 0x000fe40000100800 */
[----:B------:R-:W-:-:S02]  /*2110*/  @!P4 IMAD.IADD R11, R11, 0x1, -R22 ;  /* 0x000000010b0bc824 */ /* 0x000fc400078e0a16 */
[----:B------:R-:W-:Y:S02]  /*2120*/  IMAD.MOV R10, RZ, RZ, -R10 ;  /* 0x000000ffff0a7224 */ /* 0x000fe400078e0a0a */
[----:B------:R-:W-:Y:S01]  /*2130*/  @!P3 IMAD.MOV R13, RZ, RZ, -R13 ;  /* 0x000000ffff0db224 */ /* 0x000fe200078e0a0d */
[----:B------:R-:W-:Y:S01]  /*2140*/  ISETP.GT.U32.AND P4, PT, R22, R11, PT ;  /* 0x0000000b1600720c */ /* 0x000fe20003f84070 */
[--C-:B------:R-:W-:Y:S01]  /*2150*/  @!P0 IMAD.IADD R9, R9, 0x1, -R22.reuse ;  /* 0x0000000109098824 */ /* 0x100fe200078e0a16 */
[----:B------:R-:W-:Y:S01]  /*2160*/  ISETP.GE.AND P3, PT, R2, RZ, PT ;  /* 0x000000ff0200720c */ /* 0x000fe20003f66270 */
[----:B------:R-:W-:Y:S01]  /*2170*/  @!P5 IMAD.IADD R4, R4, 0x1, -R22 ;  /* 0x000000010404d824 */ /* 0x000fe200078e0a16 */
[----:B------:R0:W-:Y:S01]  /*2180*/  STL [R1+0x194], R13 ;  /* 0x0001940d01007387 */ /* 0x0001e20000100800 */
[C---:B------:R-:W-:Y:S01]  /*2190*/  IMAD R2, R22.reuse, R10, R5 ;  /* 0x0000000a16027224 */ /* 0x040fe200078e0205 */
[----:B------:R-:W-:Y:S01]  /*21a0*/  ISETP.GT.U32.AND P0, PT, R22, R9, PT ;  /* 0x000000091600720c */ /* 0x000fe20003f04070 */
[----:B------:R-:W-:Y:S01]  /*21b0*/  IMAD.HI.U32 R5, R24, R8, RZ ;  /* 0x0000000818057227 */ /* 0x000fe200078e00ff */
[----:B------:R-:W-:-:S03]  /*21c0*/  ISETP.GT.U32.AND P5, PT, R22, R4, PT ;  /* 0x000000041600720c */ /* 0x000fc60003fa4070 */
[----:B------:R-:W-:-:S04]  /*21d0*/  IMAD.HI.U32 R10, R24, R6, RZ ;  /* 0x00000006180a7227 */ /* 0x000fc800078e00ff */
[----:B0-----:R-:W-:-:S04]  /*21e0*/  IMAD.HI.U32 R13, R24, R14, RZ ;  /* 0x0000000e180d7227 */ /* 0x001fc800078e00ff */
[----:B------:R-:W-:Y:S01]  /*21f0*/  @!P4 IMAD.IADD R11, R11, 0x1, -R22 ;  /* 0x000000010b0bc824 */ /* 0x000fe200078e0a16 */
[C---:B------:R-:W-:Y:S01]  /*2200*/  ISETP.GT.U32.AND P4, PT, R22.reuse, R2, PT ;  /* 0x000000021600720c */ /* 0x040fe20003f84070 */
[----:B------:R-:W-:Y:S02]  /*2210*/  IMAD.MOV R5, RZ, RZ, -R5 ;  /* 0x000000ffff057224 */ /* 0x000fe400078e0a05 */
[----:B------:R-:W-:Y:S02]  /*2220*/  IMAD.MOV R13, RZ, RZ, -R13 ;  /* 0x000000ffff0d7224 */ /* 0x000fe400078e0a0d */
[----:B------:R-:W-:Y:S02]  /*2230*/  IMAD.MOV R10, RZ, RZ, -R10 ;  /* 0x000000ffff0a7224 */ /* 0x000fe400078e0a0a */
[----:B------:R-:W-:Y:S01]  /*2240*/  IMAD R8, R22, R5, R8 ;  /* 0x0000000516087224 */ /* 0x000fe200078e0208 */
[----:B------:R-:W-:Y:S01]  /*2250*/  LOP3.LUT R5, R0, 0xca, RZ, 0xfc, !PT ;  /* 0x000000ca00057812 */ /* 0x000fe200078efcff */
[----:B------:R-:W-:-:S02]  /*2260*/  @!P0 IMAD.IADD R9, R9, 0x1, -R22 ;  /* 0x0000000109098824 */ /* 0x000fc400078e0a16 */
[----:B------:R-:W-:Y:S01]  /*2270*/  IMAD.MOV.U32 R15, RZ, RZ, R11 ;  /* 0x000000ffff0f7224 */ /* 0x000fe200078e000b */
[C---:B------:R-:W-:Y:S01]  /*2280*/  ISETP.GT.U32.AND P0, PT, R22.reuse, R8, PT ;  /* 0x000000081600720c */ /* 0x040fe20003f04070 */
[C---:B------:R-:W-:Y:S02]  /*2290*/  IMAD R14, R22.reuse, R13, R14 ;  /* 0x0000000d160e7224 */ /* 0x040fe400078e020e */
[----:B------:R-:W-:Y:S01]  /*22a0*/  IMAD R6, R22, R10, R6 ;  /* 0x0000000a16067224 */ /* 0x000fe200078e0206 */
[----:B------:R-:W-:Y:S01]  /*22b0*/  IABS R10, R5 ;  /* 0x00000005000a7213 */ /* 0x000fe20000000000 */
[----:B------:R-:W-:Y:S02]  /*22c0*/  IMAD.MOV.U32 R11, RZ, RZ, R9 ;  /* 0x000000ffff0b7224 */ /* 0x000fe400078e0009 */
[----:B------:R-:W-:Y:S01]  /*22d0*/  @!P5 IMAD.IADD R4, R4, 0x1, -R22 ;  /* 0x000000010404d824 */ /* 0x000fe200078e0a16 */
[----:B------:R-:W-:Y:S01]  /*22e0*/  ISETP.GE.AND P5, PT, R12, RZ, PT ;  /* 0x000000ff0c00720c */ /* 0x000fe20003fa6270 */
[----:B------:R-:W-:Y:S01]  /*22f0*/  @!P1 IMAD.MOV R15, RZ, RZ, -R15 ;  /* 0x000000ffff0f9224 */ /* 0x000fe200078e0a0f */
[C---:B------:R-:W-:Y:S01]  /*2300*/  ISETP.GT.U32.AND P1, PT, R22.reuse, R14, PT ;  /* 0x0000000e1600720c */ /* 0x040fe20003f24070 */
[----:B------:R-:W-:Y:S01]  /*2310*/  @!P6 IMAD.MOV R11, RZ, RZ, -R11 ;  /* 0x000000ffff0be224 */ /* 0x000fe200078e0a0b */
[----:B------:R-:W-:Y:S01]  /*2320*/  ISETP.GT.U32.AND P6, PT, R22, R6, PT ;  /* 0x000000061600720c */ /* 0x000fe20003fc4070 */
[----:B------:R-:W-:Y:S01]  /*2330*/  IMAD.MOV.U32 R12, RZ, RZ, R4 ;  /* 0x000000ffff0c7224 */ /* 0x000fe200078e0004 */
[----:B------:R-:W-:Y:S01]  /*2340*/  STL [R1+0x190], R15 ;  /* 0x0001900f01007387 */ /* 0x000fe20000100800 */
[----:B------:R-:W-:-:S02]  /*2350*/  @!P4 IMAD.IADD R2, R2, 0x1, -R22 ;  /* 0x000000010202c824 */ /* 0x000fc400078e0a16 */
[----:B------:R-:W-:Y:S02]  /*2360*/  IMAD.MOV.U32 R4, RZ, RZ, R10 ;  /* 0x000000ffff047224 */ /* 0x000fe400078e000a */
[----:B------:R-:W-:Y:S01]  /*2370*/  @!P2 IMAD.MOV R12, RZ, RZ, -R12 ;  /* 0x000000ffff0ca224 */ /* 0x000fe200078e0a0c */
[----:B------:R-:W-:Y:S01]  /*2380*/  ISETP.GE.AND P2, PT, R7, RZ, PT ;  /* 0x000000ff0700720c */ /* 0x000fe20003f46270 */
[----:B------:R-:W-:Y:S01]  /*2390*/  IMAD.HI.U32 R9, R24, R4, RZ ;  /* 0x0000000418097227 */ /* 0x000fe200078e00ff */
[----:B------:R-:W-:Y:S02]  /*23a0*/  ISETP.GT.U32.AND P4, PT, R22, R2, PT ;  /* 0x000000021600720c */ /* 0x000fe40003f84070 */
[----:B------:R-:W-:Y:S01]  /*23b0*/  LOP3.LUT R7, R0, 0xc8, RZ, 0xfc, !PT ;  /* 0x000000c800077812 */ /* 0x000fe200078efcff */
[--C-:B------:R-:W-:Y:S01]  /*23c0*/  @!P0 IMAD.IADD R8, R8, 0x1, -R22.reuse ;  /* 0x0000000108088824 */ /* 0x100fe200078e0a16 */
[----:B------:R0:W-:Y:S01]  /*23d0*/  STL [R1+0x18c], R12 ;  /* 0x00018c0c01007387 */ /* 0x0001e20000100800 */
[----:B------:R-:W-:Y:S01]  /*23e0*/  IMAD.MOV R9, RZ, RZ, -R9 ;  /* 0x000000ffff097224 */ /* 0x000fe200078e0a09 */
[----:B------:R-:W-:Y:S01]  /*23f0*/  IABS R13, R7 ;  /* 0x00000007000d7213 */ /* 0x000fe20000000000 */
[--C-:B------:R-:W-:Y:S01]  /*2400*/  @!P1 IMAD.IADD R14, R14, 0x1, -R22.reuse ;  /* 0x000000010e0e9824 */ /* 0x100fe200078e0a16 */
[----:B------:R-:W-:Y:S01]  /*2410*/  ISETP.GE.AND P1, PT, R5, RZ, PT ;  /* 0x000000ff0500720c */ /* 0x000fe20003f26270 */
[----:B------:R-:W-:Y:S01]  /*2420*/  @!P6 IMAD.IADD R6, R6, 0x1, -R22 ;  /* 0x000000010606e824 */ /* 0x000fe200078e0a16 */
[C---:B------:R-:W-:Y:S01]  /*2430*/  ISETP.GT.U32.AND P6, PT, R22.reuse, R8, PT ;  /* 0x000000081600720c */ /* 0x040fe20003fc4070 */
[C---:B------:R-:W-:Y:S01]  /*2440*/  IMAD R4, R22.reuse, R9, R4 ;  /* 0x0000000916047224 */ /* 0x040fe200078e0204 */
[----:B------:R-:W-:Y:S01]  /*2450*/  ISETP.GT.U32.AND P0, PT, R22, R14, PT ;  /* 0x0000000e1600720c */ /* 0x000fe20003f04070 */
[----:B------:R-:W-:Y:S01]  /*2460*/  IMAD.HI.U32 R9, R24, R13, RZ ;  /* 0x0000000d18097227 */ /* 0x000fe200078e00ff */
[----:B------:R-:W-:Y:S01]  /*2470*/  LOP3.LUT R5, R0, 0xc6, RZ, 0xfc, !PT ;  /* 0x000000c600057812 */ /* 0x000fe200078efcff */
[----:B------:R1:W-:Y:S02]  /*2480*/  STL [R1+0x188], R11 ;  /* 0x0001880b01007387 */ /* 0x0003e40000100800 */
[----:B------:R-:W-:Y:S01]  /*2490*/  @!P4 IMAD.IADD R2, R2, 0x1, -R22 ;  /* 0x000000010202c824 */ /* 0x000fe200078e0a16 */
[----:B------:R-:W-:Y:S01]  /*24a0*/  ISETP.GE.AND P4, PT, R3, RZ, PT ;  /* 0x000000ff0300720c */ /* 0x000fe20003f86270 */
[----:B------:R-:W-:Y:S01]  /*24b0*/  IMAD.MOV R9, RZ, RZ, -R9 ;  /* 0x000000ffff097224 */ /* 0x000fe200078e0a09 */
[----:B------:R-:W-:Y:S01]  /*24c0*/  LOP3.LUT R3, R0, 0xc4, RZ, 0xfc, !PT ;  /* 0x000000c400037812 */ /* 0x000fe200078efcff */
[----:B------:R-:W-:Y:S01]  /*24d0*/  IMAD.MOV.U32 R10, RZ, RZ, R2 ;  /* 0x000000ffff0a7224 */ /* 0x000fe200078e0002 */
[----:B0-----:R-:W-:Y:S01]  /*24e0*/  IABS R12, R5 ;  /* 0x00000005000c7213 */ /* 0x001fe20000000000 */
[----:B------:R-:W-:Y:S01]  /*24f0*/  IMAD R13, R22, R9, R13 ;  /* 0x00000009160d7224 */ /* 0x000fe200078e020d */
[----:B------:R-:W-:Y:S01]  /*2500*/  LOP3.LUT R2, R0, 0xc2, RZ, 0xfc, !PT ;  /* 0x000000c200027812 */ /* 0x000fe200078efcff */
[----:B------:R-:W-:Y:S01]  /*2510*/  @!P3 IMAD.MOV R10, RZ, RZ, -R10 ;  /* 0x000000ffff0ab224 */ /* 0x000fe200078e0a0a */
[----:B------:R-:W-:Y:S01]  /*2520*/  ISETP.GT.U32.AND P3, PT, R22, R6, PT ;  /* 0x000000061600720c */ /* 0x000fe20003f64070 */
[--C-:B------:R-:W-:Y:S01]  /*2530*/  @!P6 IMAD.IADD R8, R8, 0x1, -R22.reuse ;  /* 0x000000010808e824 */ /* 0x100fe200078e0a16 */
[----:B------:R-:W-:Y:S01]  /*2540*/  ISETP.GT.U32.AND P6, PT, R22, R13, PT ;  /* 0x0000000d1600720c */ /* 0x000fe20003fc4070 */
[----:B------:R-:W-:Y:S01]  /*2550*/  @!P0 IMAD.IADD R14, R14, 0x1, -R22 ;  /* 0x000000010e0e8824 */ /* 0x000fe200078e0a16 */
[----:B------:R-:W-:Y:S01]  /*2560*/  ISETP.GT.U32.AND P0, PT, R22, R4, PT ;  /* 0x000000041600720c */ /* 0x000fe20003f04070 */
[----:B------:R-:W-:Y:S01]  /*2570*/  IMAD.HI.U32 R9, R24, R12, RZ ;  /* 0x0000000c18097227 */ /* 0x000fe200078e00ff */
[----:B-1----:R-:W-:Y:S01]  /*2580*/  IABS R11, R3 ;  /* 0x00000003000b7213 */ /* 0x002fe20000000000 */
[----:B------:R0:W-:Y:S02]  /*2590*/  STL [R1+0x184], R10 ;  /* 0x0001840a01007387 */ /* 0x0001e40000100800 */
[----:B------:R-:W-:-:S02]  /*25a0*/  IMAD.MOV R9, RZ, RZ, -R9 ;  /* 0x000000ffff097224 */ /* 0x000fc400078e0a09 */
[----:B------:R-:W-:Y:S02]  /*25b0*/  IMAD.MOV.U32 R15, RZ, RZ, R14 ;  /* 0x000000ffff0f7224 */ /* 0x000fe400078e000e */
[--C-:B------:R-:W-:Y:S01]  /*25c0*/  @!P3 IMAD.IADD R6, R6, 0x1, -R22.reuse ;  /* 0x000000010606b824 */ /* 0x100fe200078e0a16 */
[----:B------:R-:W-:Y:S01]  /*25d0*/  ISETP.GE.AND P3, PT, R7, RZ, PT ;  /* 0x000000ff0700720c */ /* 0x000fe20003f66270 */
[----:B------:R-:W-:Y:S01]  /*25e0*/  @!P6 IMAD.IADD R13, R13, 0x1, -R22 ;  /* 0x000000010d0de824 */ /* 0x000fe200078e0a16 */
[----:B0-----:R-:W-:Y:S01]  /*25f0*/  IABS R10, R2 ;  /* 0x00000002000a7213 */ /* 0x001fe20000000000 */
[----:B------:R-:W-:-:S03]  /*2600*/  IMAD.HI.U32 R7, R24, R11, RZ ;  /* 0x0000000b18077227 */ /* 0x000fc600078e00ff */
[----:B------:R-:W-:Y:S01]  /*2610*/  ISETP.GT.U32.AND P6, PT, R22, R13, PT ;  /* 0x0000000d1600720c */ /* 0x000fe20003fc4070 */
[----:B------:R-:W-:Y:S01]  /*2620*/  @!P0 IMAD.IADD R4, R4, 0x1, -R22 ;  /* 0x0000000104048824 */ /* 0x000fe200078e0a16 */
[----:B------:R-:W-:Y:S01]  /*2630*/  ISETP.GE.AND P0, PT, R5, RZ, PT ;  /* 0x000000ff0500720c */ /* 0x000fe20003f06270 */
[----:B------:R-:W-:-:S04]  /*2640*/  IMAD.HI.U32 R5, R24, R10, RZ ;  /* 0x0000000a18057227 */ /* 0x000fc800078e00ff */
[----:B------:R-:W-:Y:S02]  /*2650*/  IMAD.MOV R7, RZ, RZ, -R7 ;  /* 0x000000ffff077224 */ /* 0x000fe400078e0a07 */
[----:B------:R-:W-:Y:S01]  /*2660*/  IMAD R12, R22, R9, R12 ;  /* 0x00000009160c7224 */ /* 0x000fe200078e020c */
[----:B------:R-:W-:Y:S01]  /*2670*/  LOP3.LUT R9, R0, 0xc0, RZ, 0xfc, !PT ;  /* 0x000000c000097812 */ /* 0x000fe200078efcff */
[----:B------:R-:W-:Y:S02]  /*2680*/  IMAD.MOV R5, RZ, RZ, -R5 ;  /* 0x000000ffff057224 */ /* 0x000fe400078e0a05 */
[C---:B------:R-:W-:Y:S02]  /*2690*/  IMAD R11, R22.reuse, R7, R11 ;  /* 0x00000007160b7224 */ /* 0x040fe400078e020b */
[----:B------:R-:W-:Y:S01]  /*26a0*/  @!P2 IMAD.MOV R8, RZ, RZ, -R8 ;  /* 0x000000ffff08a224 */ /* 0x000fe200078e0a08 */
[C---:B------:R-:W-:Y:S01]  /*26b0*/  ISETP.GT.U32.AND P2, PT, R22.reuse, R12, PT ;  /* 0x0000000c1600720c */ /* 0x040fe20003f44070 */
[----:B------:R-:W-:Y:S01]  /*26c0*/  @!P5 IMAD.MOV R15, RZ, RZ, -R15 ;  /* 0x000000ffff0fd224 */ /* 0x000fe200078e0a0f */
[C---:B------:R-:W-:Y:S01]  /*26d0*/  ISETP.GT.U32.AND P5, PT, R22.reuse, R4, PT ;  /* 0x000000041600720c */ /* 0x040fe20003fa4070 */
[C---:B------:R-:W-:Y:S01]  /*26e0*/  IMAD R10, R22.reuse, R5, R10 ;  /* 0x00000005160a7224 */ /* 0x040fe200078e020a */
[----:B------:R-:W-:Y:S01]  /*26f0*/  IABS R5, R9 ;  /* 0x0000000900057213 */ /* 0x000fe20000000000 */
[----:B------:R-:W-:Y:S01]  /*2700*/  @!P4 IMAD.MOV R6, RZ, RZ, -R6 ;  /* 0x000000ffff06c224 */ /* 0x000fe200078e0a06 */
[C---:B------:R-:W-:Y:S01]  /*2710*/  ISETP.GT.U32.AND P4, PT, R22.reuse, R11, PT ;  /* 0x0000000b1600720c */ /* 0x040fe20003f84070 */
[----:B------:R-:W-:Y:S01]  /*2720*/  @!P6 IMAD.IADD R13, R13, 0x1, -R22 ;  /* 0x000000010d0de824 */ /* 0x000fe200078e0a16 */
[----:B------:R-:W-:Y:S01]  /*2730*/  ISETP.GT.U32.AND P6, PT, R22, R10, PT ;  /* 0x0000000a1600720c */ /* 0x000fe20003fc4070 */
[----:B------:R-:W-:Y:S02]  /*2740*/  STL [R1+0x180], R15 ;  /* 0x0001800f01007387 */ /* 0x000fe40000100800 */
[----:B------:R-:W-:-:S02]  /*2750*/  @!P3 IMAD.MOV R13, RZ, RZ, -R13 ;  /* 0x000000ffff0db224 */ /* 0x000fc400078e0a0d */
[----:B------:R-:W-:Y:S01]  /*2760*/  STL [R1+0x17c], R8 ;  /* 0x00017c0801007387 */ /* 0x000fe20000100800 */
[--C-:B------:R-:W-:Y:S01]  /*2770*/  @!P2 IMAD.IADD R12, R12, 0x1, -R22.reuse ;  /* 0x000000010c0ca824 */ /* 0x100fe200078e0a16 */
[----:B------:R-:W-:Y:S01]  /*2780*/  ISETP.GE.AND P2, PT, R2, RZ, PT ;  /* 0x000000ff0200720c */ /* 0x000fe20003f46270 */
[--C-:B------:R-:W-:Y:S01]  /*2790*/  @!P5 IMAD.IADD R4, R4, 0x1, -R22.reuse ;  /* 0x000000010404d824 */ /* 0x100fe200078e0a16 */
[----:B------:R0:W-:Y:S01]  /*27a0*/  STL [R1+0x178], R6 ;  /* 0x0001780601007387 */ /* 0x0001e20000100800 */
[----:B------:R-:W-:Y:S01]  /*27b0*/  ISETP.GE.AND P5, PT, R3, RZ, PT ;  /* 0x000000ff0300720c */ /* 0x000fe20003fa6270 */
[----:B------:R-:W-:Y:S01]  /*27c0*/  @!P4 IMAD.IADD R11, R11, 0x1, -R22 ;  /* 0x000000010b0bc824 */ /* 0x000fe200078e0a16 */
[----:B------:R-:W-:Y:S01]  /*27d0*/  ISETP.GT.U32.AND P4, PT, R22, R12, PT ;  /* 0x0000000c1600720c */ /* 0x000fe20003f84070 */
[----:B------:R-:W-:Y:S01]  /*27e0*/  IMAD.HI.U32 R3, R24, R5, RZ ;  /* 0x0000000518037227 */ /* 0x000fe200078e00ff */
[----:B------:R-:W-:-:S03]  /*27f0*/  LOP3.LUT R2, R0, 0xbc, RZ, 0xfc, !PT ;  /* 0x000000bc00027812 */ /* 0x000fc600078efcff */
[----:B------:R-:W-:Y:S01]  /*2800*/  @!P6 IMAD.IADD R10, R10, 0x1, -R22 ;  /* 0x000000010a0ae824 */ /* 0x000fe200078e0a16 */
[----:B------:R-:W-:Y:S01]  /*2810*/  ISETP.GT.U32.AND P6, PT, R22, R11, PT ;  /* 0x0000000b1600720c */ /* 0x000fe20003fc4070 */
[----:B------:R-:W-:Y:S01]  /*2820*/  IMAD.MOV.U32 R7, RZ, RZ, R4 ;  /* 0x000000ffff077224 */ /* 0x000fe200078e0004 */
[----:B0-----:R-:W-:Y:S01]  /*2830*/  LOP3.LUT R6, R0, 0xbe, RZ, 0xfc, !PT ;  /* 0x000000be00067812 */ /* 0x001fe200078efcff */
[----:B------:R-:W-:Y:S01]  /*2840*/  IMAD.MOV R3, RZ, RZ, -R3 ;  /* 0x000000ffff037224 */ /* 0x000fe200078e0a03 */
[----:B------:R-:W-:Y:S01]  /*2850*/  IABS R14, R2 ;  /* 0x00000002000e7213 */ /* 0x000fe20000000000 */
[----:B------:R-:W-:Y:S01]  /*2860*/  @!P1 IMAD.MOV R7, RZ, RZ, -R7 ;  /* 0x000000ffff079224 */ /* 0x000fe200078e0a07 */
[----:B------:R-:W-:Y:S01]  /*2870*/  IABS R8, R6 ;  /* 0x0000000600087213 */ /* 0x000fe20000000000 */
[C---:B------:R-:W-:Y:S01]  /*2880*/  IMAD R5, R22.reuse, R3, R5 ;  /* 0x0000000316057224 */ /* 0x040fe200078e0205 */
[----:B------:R-:W-:Y:S01]  /*2890*/  ISETP.GT.U32.AND P1, PT, R22, R10, PT ;  /* 0x0000000a1600720c */ /* 0x000fe20003f24070 */
[----:B------:R-:W-:Y:S01]  /*28a0*/  @!P4 IMAD.IADD R12, R12, 0x1, -R22 ;  /* 0x000000010c0cc824 */ /* 0x000fe200078e0a16 */
[----:B------:R-:W-:Y:S01]  /*28b0*/  LOP3.LUT R3, R0, 0xba, RZ, 0xfc, !PT ;  /* 0x000000ba00037812 */ /* 0x000fe200078efcff */
[----:B------:R-:W-:Y:S01]  /*28c0*/  IMAD.HI.U32 R4, R24, R8, RZ ;  /* 0x0000000818047227 */ /* 0x000fe200078e00ff */
[----:B------:R-:W-:Y:S01]  /*28d0*/  ISETP.GT.U32.AND P4, PT, R22, R5, PT ;  /* 0x000000051600720c */ /* 0x000fe20003f84070 */
[----:B------:R0:W-:Y:S02]  /*28e0*/  STL [R1+0x174], R7 ;  /* 0x0001740701007387 */ /* 0x0001e40000100800 */
[----:B------:R-:W-:-:S02]  /*28f0*/  IMAD.MOV R4, RZ, RZ, -R4 ;  /* 0x000000ffff047224 */ /* 0x000fc400078e0a04 */
[----:B------:R-:W-:Y:S01]  /*2900*/  @!P6 IMAD.IADD R11, R11, 0x1, -R22 ;  /* 0x000000010b0be824 */ /* 0x000fe200078e0a16 */
[----:B------:R1:W-:Y:S01]  /*2910*/  STL [R1+0x170], R13 ;  /* 0x0001700d01007387 */ /* 0x0003e20000100800 */
[----:B------:R-:W-:Y:S01]  /*2920*/  IMAD R8, R22, R4, R8 ;  /* 0x0000000416087224 */ /* 0x000fe200078e0208 */
[----:B------:R-:W-:Y:S01]  /*2930*/  LOP3.LUT R4, R0, 0xb8, RZ, 0xfc, !PT ;  /* 0x000000b800047812 */ /* 0x000fe200078efcff */
[----:B------:R-:W-:Y:S01]  /*2940*/  IMAD.HI.U32 R15, R24, R14, RZ ;  /* 0x0000000e180f7227 */ /* 0x000fe200078e00ff */
[----:B0-----:R-:W-:Y:S02]  /*2950*/  IABS R7, R3 ;  /* 0x0000000300077213 */ /* 0x001fe40000000000 */
[----:B------:R-:W-:Y:S01]  /*2960*/  ISETP.GT.U32.AND P6, PT, R22, R8, PT ;  /* 0x000000081600720c */ /* 0x000fe20003fc4070 */
[--C-:B------:R-:W-:Y:S01]  /*2970*/  @!P4 IMAD.IADD R5, R5, 0x1, -R22.reuse ;  /* 0x000000010505c824 */ /* 0x100fe200078e0a16 */
[----:B------:R-:W-:Y:S01]  /*2980*/  ISETP.GE.AND P4, PT, R6, RZ, PT ;  /* 0x000000ff0600720c */ /* 0x000fe20003f86270 */
[----:B------:R-:W-:Y:S01]  /*2990*/  @!P1 IMAD.IADD R10, R10, 0x1, -R22 ;  /* 0x000000010a0a9824 */ /* 0x000fe200078e0a16 */
[----:B------:R-:W-:Y:S01]  /*29a0*/  ISETP.GE.AND P1, PT, R9, RZ, PT ;  /* 0x000000ff0900720c */ /* 0x000fe20003f26270 */
[----:B------:R-:W-:Y:S01]  /*29b0*/  IMAD.MOV R15, RZ, RZ, -R15 ;  /* 0x000000ffff0f7224 */ /* 0x000fe200078e0a0f */
[----:B------:R-:W-:Y:S01]  /*29c0*/  IABS R16, R4 ;  /* 0x0000000400107213 */ /* 0x000fe20000000000 */
[----:B------:R-:W-:-:S04]  /*29d0*/  IMAD.HI.U32 R9, R24, R7, RZ ;  /* 0x0000000718097227 */ /* 0x000fc800078e00ff */
[----:B------:R-:W-:Y:S02]  /*29e0*/  IMAD.MOV.U32 R17, RZ, RZ, R12 ;  /* 0x000000ffff117224 */ /* 0x000fe400078e000c */
[----:B------:R-:W-:Y:S01]  /*29f0*/  @!P6 IMAD.IADD R8, R8, 0x1, -R22 ;  /* 0x000000010808e824 */ /* 0x000fe200078e0a16 */
[C---:B------:R-:W-:Y:S01]  /*2a00*/  ISETP.GT.U32.AND P6, PT, R22.reuse, R5, PT ;  /* 0x000000051600720c */ /* 0x040fe20003fc4070 */
[----:B------:R-:W-:Y:S02]  /*2a10*/  IMAD.MOV.U32 R12, RZ, RZ, R11 ;  /* 0x000000ffff0c7224 */ /* 0x000fe400078e000b */
[----:B------:R-:W-:Y:S02]  /*2a20*/  IMAD R6, R22, R15, R14 ;  /* 0x0000000f16067224 */ /* 0x000fe400078e020e */
[----:B------:R-:W-:Y:S02]  /*2a30*/  IMAD.MOV R9, RZ, RZ, -R9 ;  /* 0x000000ffff097224 */ /* 0x000fe400078e0a09 */
[----:B------:R-:W-:Y:S01]  /*2a40*/  @!P5 IMAD.MOV R12, RZ, RZ, -R12 ;  /* 0x000000ffff0cd224 */ /* 0x000fe200078e0a0c */
[----:B------:R-:W-:Y:S01]  /*2a50*/  ISETP.GE.AND P5, PT, R2, RZ, PT ;  /* 0x000000ff0200720c */ /* 0x000fe20003fa6270 */
[C---:B------:R-:W-:Y:S01]  /*2a60*/  IMAD R2, R22.reuse, R9, R7 ;  /* 0x0000000916027224 */ /* 0x040fe200078e0207 */
[C---:B------:R-:W-:Y:S01]  /*2a70*/  ISETP.GT.U32.AND P3, PT, R22.reuse, R6, PT ;  /* 0x000000061600720c */ /* 0x040fe20003f64070 */
[----:B------:R-:W-:Y:S01]  /*2a80*/  @!P0 IMAD.MOV R17, RZ, RZ, -R17 ;  /* 0x000000ffff118224 */ /* 0x000fe200078e0a11 */
[C---:B------:R-:W-:Y:S01]  /*2a90*/  ISETP.GT.U32.AND P0, PT, R22.reuse, R8, PT ;  /* 0x000000081600720c */ /* 0x040fe20003f04070 */
[----:B------:R-:W-:Y:S01]  /*2aa0*/  @!P6 IMAD.IADD R5, R5, 0x1, -R22 ;  /* 0x000000010505e824 */ /* 0x000fe200078e0a16 */
[----:B------:R-:W-:Y:S01]  /*2ab0*/  ISETP.GT.U32.AND P6, PT, R22, R2, PT ;  /* 0x000000021600720c */ /* 0x000fe20003fc4070 */
[----:B------:R-:W-:Y:S01]  /*2ac0*/  IMAD.MOV.U32 R11, RZ, RZ, R10 ;  /* 0x000000ffff0b7224 */ /* 0x000fe200078e000a */
[----:B------:R-:W-:Y:S01]  /*2ad0*/  LOP3.LUT R7, R0, 0xb2, RZ, 0xfc, !PT ;  /* 0x000000b200077812 */ /* 0x000fe200078efcff */
[----:B------:R-:W-:Y:S01]  /*2ae0*/  IMAD.HI.U32 R10, R24, R16, RZ ;  /* 0x00000010180a7227 */ /* 0x000fe200078e00ff */
[----:B------:R-:W-:Y:S02]  /*2af0*/  STL [R1+0x16c], R17 ;  /* 0x00016c1101007387 */ /* 0x000fe40000100800 */
[----:B------:R-:W-:Y:S01]  /*2b00*/  IABS R14, R7 ;  /* 0x00000007000e7213 */ /* 0x000fe20000000000 */
[----:B------:R-:W-:Y:S01]  /*2b10*/  IMAD.MOV R10, RZ, RZ, -R10 ;  /* 0x000000ffff0a7224 */ /* 0x000fe200078e0a0a */
[----:B------:R-:W-:Y:S01]  /*2b20*/  STL [R1+0x168], R12 ;  /* 0x0001680c01007387 */ /* 0x000fe20000100800 */
[----:B------:R-:W-:-:S02]  /*2b30*/  @!P3 IMAD.IADD R6, R6, 0x1, -R22 ;  /* 0x000000010606b824 */ /* 0x000fc400078e0a16 */
[----:B------:R-:W-:Y:S01]  /*2b40*/  @!P2 IMAD.MOV R11, RZ, RZ, -R11 ;  /* 0x000000ffff0ba224 */ /* 0x000fe200078e0a0b */
[----:B------:R-:W-:Y:S01]  /*2b50*/  ISETP.GE.AND P2, PT, R3, RZ, PT ;  /* 0x000000ff0300720c */ /* 0x000fe20003f46270 */
[----:B------:R-:W-:Y:S01]  /*2b60*/  @!P0 IMAD.IADD R8, R8, 0x1, -R22 ;  /* 0x0000000108088824 */ /* 0x000fe200078e0a16 */
[----:B------:R-:W-:Y:S01]  /*2b70*/  LOP3.LUT R3, R0, 0xb6, RZ, 0xfc, !PT ;  /* 0x000000b600037812 */ /* 0x000fe200078efcff */
[----:B------:R-:W-:Y:S01]  /*2b80*/  IMAD R16, R22, R10, R16 ;  /* 0x0000000a16107224 */ /* 0x000fe200078e0210 */
[----:B------:R-:W-:Y:S01]  /*2b90*/  ISETP.GE.AND P0, PT, R4, RZ, PT ;  /* 0x000000ff0400720c */ /* 0x000fe20003f06270 */
[----:B------:R-:W-:Y:S01]  /*2ba0*/  @!P6 IMAD.IADD R2, R2, 0x1, -R22 ;  /* 0x000000010202e824 */ /* 0x000fe200078e0a16 */
[C---:B------:R-:W-:Y:S01]  /*2bb0*/  ISETP.GT.U32.AND P6, PT, R22.reuse, R6, PT ;  /* 0x000000061600720c */ /* 0x040fe20003fc4070 */
[----:B------:R-:W-:Y:S01]  /*2bc0*/  @!P4 IMAD.MOV R8, RZ, RZ, -R8 ;  /* 0x000000ffff08c224 */ /* 0x000fe200078e0a08 */
[----:B------:R-:W-:Y:S01]  /*2bd0*/  IABS R15, R3 ;  /* 0x00000003000f7213 */ /* 0x000fe20000000000 */
[----:B------:R-:W-:Y:S01]  /*2be0*/  IMAD.MOV.U32 R9, RZ, RZ, R5 ;  /* 0x000000ffff097224 */ /* 0x000fe200078e0005 */
[----:B------:R-:W-:Y:S01]  /*2bf0*/  ISETP.GT.U32.AND P4, PT, R22, R16, PT ;  /* 0x000000101600720c */ /* 0x000fe20003f84070 */
[----:B------:R0:W-:Y:S01]  /*2c00*/  STL [R1+0x164], R11 ;  /* 0x0001640b01007387 */ /* 0x0001e20000100800 */
[----:B------:R-:W-:Y:S01]  /*2c10*/  LOP3.LUT R4, R0, 0xb4, RZ, 0xfc, !PT ;  /* 0x000000b400047812 */ /* 0x000fe200078efcff */
[----:B------:R-:W-:Y:S01]  /*2c20*/  IMAD.HI.U32 R5, R24, R15, RZ ;  /* 0x0000000f18057227 */ /* 0x000fe200078e00ff */
[----:B------:R-:W-:-:S02]  /*2c30*/  ISETP.GE.AND P3, PT, R3, RZ, PT ;  /* 0x000000ff0300720c */ /* 0x000fc40003f66270 */
[----:B------:R-:W-:Y:S01]  /*2c40*/  LOP3.LUT R3, R0, 0xb0, RZ, 0xfc, !PT ;  /* 0x000000b000037812 */ /* 0x000fe200078efcff */
[----:B------:R-:W-:Y:S01]  /*2c50*/  @!P1 IMAD.MOV R9, RZ, RZ, -R9 ;  /* 0x000000ffff099224 */ /* 0x000fe200078e0a09 */
[----:B------:R-:W-:Y:S01]  /*2c60*/  ISETP.GT.U32.AND P1, PT, R22, R2, PT ;  /* 0x000000021600720c */ /* 0x000fe20003f24070 */
[----:B------:R-:W-:Y:S01]  /*2c70*/  IMAD.MOV R5, RZ, RZ, -R5 ;  /* 0x000000ffff057224 */ /* 0x000fe200078e0a05 */
[----:B-1----:R-:W-:Y:S01]  /*2c80*/  IABS R13, R3 ;  /* 0x00000003000d7213 */ /* 0x002fe20000000000 */
[--C-:B------:R-:W-:Y:S01]  /*2c90*/  @!P6 IMAD.IADD R6, R6, 0x1, -R22.reuse ;  /* 0x000000010606e824 */ /* 0x100fe200078e0a16 */
[----:B0-----:R-:W-:Y:S01]  /*2ca0*/  IABS R11, R4 ;  /* 0x00000004000b7213 */ /* 0x001fe20000000000 */
[----:B------:R-:W-:Y:S01]  /*2cb0*/  IMAD R15, R22, R5, R15 ;  /* 0x00000005160f7224 */ /* 0x000fe200078e020f */
[----:B------:R0:W-:Y:S01]  /*2cc0*/  STL [R1+0x160], R9 ;  /* 0x0001600901007387 */ /* 0x0001e20000100800 */
[----:B------:R-:W-:Y:S01]  /*2cd0*/  @!P4 IMAD.IADD R16, R16, 0x1, -R22 ;  /* 0x000000011010c824 */ /* 0x000fe200078e0a16 */
[----:B------:R-:W-:Y:S01]  /*2ce0*/  ISETP.GE.AND P4, PT, R7, RZ, PT ;  /* 0x000000ff0700720c */ /* 0x000fe20003f86270 */
[----:B------:R-:W-:Y:S01]  /*2cf0*/  IMAD.HI.U32 R5, R24, R14, RZ ;  /* 0x0000000e18057227 */ /* 0x000fe200078e00ff */
[----:B------:R1:W-:Y:S01]  /*2d00*/  STL [R1+0x154], R8 ;  /* 0x0001540801007387 */ /* 0x0003e20000100800 */
[----:B------:R-:W-:-:S02]  /*2d10*/  ISETP.GT.U32.AND P6, PT, R22, R15, PT ;  /* 0x0000000f1600720c */ /* 0x000fc40003fc4070 */
[----:B------:R-:W-:Y:S01]  /*2d20*/  IMAD.MOV R5, RZ, RZ, -R5 ;  /* 0x000000ffff057224 */ /* 0x000fe200078e0a05 */
[----:B------:R-:W-:Y:S01]  /*2d30*/  LOP3.LUT R7, R0, 0xae, RZ, 0xfc, !PT ;  /* 0x000000ae00077812 */ /* 0x000fe200078efcff */
[----:B------:R-:W-:Y:S01]  /*2d40*/  @!P1 IMAD.IADD R2, R2, 0x1, -R22 ;  /* 0x0000000102029824 */ /* 0x000fe200078e0a16 */
[----:B------:R-:W-:Y:S01]  /*2d50*/  ISETP.GE.AND P1, PT, R4, RZ, PT ;  /* 0x000000ff0400720c */ /* 0x000fe20003f26270 */
[----:B0-----:R-:W-:Y:S01]  /*2d60*/  IMAD.MOV.U32 R9, RZ, RZ, R6 ;  /* 0x000000ffff097224 */ /* 0x001fe200078e0006 */
[----:B------:R-:W-:Y:S01]  /*2d70*/  LOP3.LUT R10, R0, 0xa8, RZ, 0xfc, !PT ;  /* 0x000000a8000a7812 */ /* 0x000fe200078efcff */
[----:B------:R-:W-:Y:S02]  /*2d80*/  IMAD R14, R22, R5, R14 ;  /* 0x00000005160e7224 */ /* 0x000fe400078e020e */
[----:B-1----:R-:W-:-:S04]  /*2d90*/  IMAD.HI.U32 R8, R24, R11, RZ ;  /* 0x0000000b18087227 */ /* 0x002fc800078e00ff */
[----:B------:R-:W-:Y:S01]  /*2da0*/  @!P5 IMAD.MOV R9, RZ, RZ, -R9 ;  /* 0x000000ffff09d224 */ /* 0x000fe200078e0a09 */
[C---:B------:R-:W-:Y:S01]  /*2db0*/  ISETP.GT.U32.AND P5, PT, R22.reuse, R16, PT ;  /* 0x000000101600720c */ /* 0x040fe20003fa4070 */
[----:B------:R-:W-:Y:S02]  /*2dc0*/  IMAD.MOV R8, RZ, RZ, -R8 ;  /* 0x000000ffff087224 */ /* 0x000fe400078e0a08 */
[----:B------:R-:W-:Y:S01]  /*2dd0*/  IMAD.MOV.U32 R5, RZ, RZ, R2 ;  /* 0x000000ffff057224 */ /* 0x000fe200078e0002 */
[----:B------:R0:W-:Y:S01]  /*2de0*/  STL [R1+0x150], R9 ;  /* 0x0001500901007387 */ /* 0x0001e20000100800 */
[----:B------:R-:W-:Y:S01]  /*2df0*/  IMAD R11, R22, R8, R11 ;  /* 0x00000008160b7224 */ /* 0x000fe200078e020b */
[C---:B------:R-:W-:Y:S01]  /*2e00*/  LOP3.LUT R2, R0.reuse, 0xac, RZ, 0xfc, !PT ;  /* 0x000000ac00027812 */ /* 0x040fe200078efcff */
[----:B------:R-:W-:Y:S01]  /*2e10*/  @!P2 IMAD.MOV R5, RZ, RZ, -R5 ;  /* 0x000000ffff05a224 */ /* 0x000fe200078e0a05 */
[----:B------:R-:W-:Y:S01]  /*2e20*/  LOP3.LUT R8, R0, 0xaa, RZ, 0xfc, !PT ;  /* 0x000000aa00087812 */ /* 0x000fe200078efcff */
[--C-:B------:R-:W-:Y:S01]  /*2e30*/  @!P6 IMAD.IADD R15, R15, 0x1, -R22.reuse ;  /* 0x000000010f0fe824 */ /* 0x100fe200078e0a16 */
[----:B------:R-:W-:Y:S01]  /*2e40*/  ISETP.GT.U32.AND P2, PT, R22, R11, PT ;  /* 0x0000000b1600720c */ /* 0x000fe20003f44070 */
[----:B------:R-:W-:Y:S01]  /*2e50*/  IMAD.HI.U32 R4, R24, R13, RZ ;  /* 0x0000000d18047227 */ /* 0x000fe200078e00ff */
[----:B------:R-:W-:Y:S01]  /*2e60*/  IABS R6, R2 ;  /* 0x0000000200067213 */ /* 0x000fe20000000000 */
[----:B------:R1:W-:Y:S01]  /*2e70*/  STL [R1+0x14c], R5 ;  /* 0x00014c0501007387 */ /* 0x0003e20000100800 */
[----:B------:R-:W-:Y:S01]  /*2e80*/  ISETP.GT.U32.AND P6, PT, R22, R15, PT ;  /* 0x0000000f1600720c */ /* 0x000fe20003fc4070 */
[----:B------:R-:W-:Y:S01]  /*2e90*/  @!P5 IMAD.IADD R16, R16, 0x1, -R22 ;  /* 0x000000011010d824 */ /* 0x000fe200078e0a16 */
[----:B------:R-:W-:Y:S01]  /*2ea0*/  ISETP.GT.U32.AND P5, PT, R22, R14, PT ;  /* 0x0000000e1600720c */ /* 0x000fe20003fa4070 */
[----:B------:R-:W-:Y:S01]  /*2eb0*/  IMAD.MOV R4, RZ, RZ, -R4 ;  /* 0x000000ffff047224 */ /* 0x000fe200078e0a04 */
[----:B0-----:R-:W-:Y:S01]  /*2ec0*/  IABS R9, R7 ;  /* 0x0000000700097213 */ /* 0x001fe20000000000 */
[----:B------:R-:W-:Y:S01]  /*2ed0*/  IMAD.MOV.U32 R18, RZ, RZ, R16 ;  /* 0x000000ffff127224 */ /* 0x000fe200078e0010 */
[----:B------:R-:W-:Y:S01]  /*2ee0*/  LOP3.LUT R16, R0, 0xa2, RZ, 0xfc, !PT ;  /* 0x000000a200107812 */ /* 0x000fe200078efcff */
[----:B------:R-:W-:Y:S01]  /*2ef0*/  IMAD R13, R22, R4, R13 ;  /* 0x00000004160d7224 */ /* 0x000fe200078e020d */
[----:B------:R-:W-:Y:S01]  /*2f00*/  IABS R4, R10 ;  /* 0x0000000a00047213 */ /* 0x000fe20000000000 */
[----:B------:R-:W-:Y:S01]  /*2f10*/  @!P2 IMAD.IADD R11, R11, 0x1, -R22 ;  /* 0x000000010b0ba824 */ /* 0x000fe200078e0a16 */
[----:B------:R-:W-:Y:S01]  /*2f20*/  ISETP.GE.AND P2, PT, R3, RZ, PT ;  /* 0x000000ff0300720c */ /* 0x000fe20003f46270 */
[----:B------:R-:W-:Y:S01]  /*2f30*/  IMAD.HI.U32 R12, R24, R9, RZ ;  /* 0x00000009180c7227 */ /* 0x000fe200078e00ff */
[----:B-1----:R-:W-:-:S03]  /*2f40*/  IABS R5, R8 ;  /* 0x0000000800057213 */ /* 0x002fc60000000000 */
[--C-:B------:R-:W-:Y:S01]  /*2f50*/  @!P5 IMAD.IADD R14, R14, 0x1, -R22.reuse ;  /* 0x000000010e0ed824 */ /* 0x100fe200078e0a16 */
[C---:B------:R-:W-:Y:S01]  /*2f60*/  ISETP.GT.U32.AND P5, PT, R22.reuse, R11, PT ;  /* 0x0000000b1600720c */ /* 0x040fe20003fa4070 */
[----:B------:R-:W-:Y:S01]  /*2f70*/  @!P6 IMAD.IADD R15, R15, 0x1, -R22 ;  /* 0x000000010f0fe824 */ /* 0x000fe200078e0a16 */
[----:B------:R-:W-:Y:S01]  /*2f80*/  ISETP.GT.U32.AND P6, PT, R22, R13, PT ;  /* 0x0000000d1600720c */ /* 0x000fe20003fc4070 */
[----:B------:R-:W-:Y:S02]  /*2f90*/  IMAD.MOV R12, RZ, RZ, -R12 ;  /* 0x000000ffff0c7224 */ /* 0x000fe400078e0a0c */
[----:B------:R-:W-:-:S04]  /*2fa0*/  IMAD.HI.U32 R3, R24, R6, RZ ;  /* 0x0000000618037227 */ /* 0x000fc800078e00ff */
[C---:B------:R-:W-:Y:S02]  /*2fb0*/  IMAD R9, R22.reuse, R12, R9 ;  /* 0x0000000c16097224 */ /* 0x040fe400078e0209 */
[----:B------:R-:W-:Y:S02]  /*2fc0*/  IMAD.MOV.U32 R17, RZ, RZ, R15 ;  /* 0x000000ffff117224 */ /* 0x000fe400078e000f */
[--C-:B------:R-:W-:Y:S01]  /*2fd0*/  @!P5 IMAD.IADD R11, R11, 0x1, -R22.reuse ;  /* 0x000000010b0bd824 */ /* 0x100fe200078e0a16 */
[C---:B------:R-:W-:Y:S01]  /*2fe0*/  ISETP.GT.U32.AND P5, PT, R22.reuse, R9, PT ;  /* 0x000000091600720c */ /* 0x040fe20003fa4070 */
[----:B------:R-:W-:Y:S01]  /*2ff0*/  @!P6 IMAD.IADD R13, R13, 0x1, -R22 ;  /* 0x000000010d0de824 */ /* 0x000fe200078e0a16 */
[----:B------:R-:W-:Y:S01]  /*3000*/  ISETP.GT.U32.AND P6, PT, R22, R14, PT ;  /* 0x0000000e1600720c */ /* 0x000fe20003fc4070 */
[----:B------:R-:W-:Y:S02]  /*3010*/  IMAD.MOV R3, RZ, RZ, -R3 ;  /* 0x000000ffff037224 */ /* 0x000fe400078e0a03 */
[----:B------:R-:W-:Y:S01]  /*3020*/  @!P3 IMAD.MOV R17, RZ, RZ, -R17 ;  /* 0x000000ffff11b224 */ /* 0x000fe200078e0a11 */
[----:B------:R-:W-:Y:S01]  /*3030*/  ISETP.GE.AND P3, PT, R7, RZ, PT ;  /* 0x000000ff0700720c */ /* 0x000fe20003f66270 */
[----:B------:R-:W-:-:S04]  /*3040*/  IMAD.HI.U32 R7, R24, R4, RZ ;  /* 0x0000000418077227 */ /* 0x000fc800078e00ff */
[----:B------:R-:W-:Y:S01]  /*3050*/  @!P0 IMAD.MOV R18, RZ, RZ, -R18 ;  /* 0x000000ffff128224 */ /* 0x000fe200078e0a12 */
[C---:B------:R-:W-:Y:S01]  /*3060*/  ISETP.GT.U32.AND P0, PT, R22.reuse, R13, PT ;  /* 0x0000000d1600720c */ /* 0x040fe20003f04070 */
[----:B------:R-:W-:Y:S01]  /*3070*/  IMAD R6, R22, R3, R6 ;  /* 0x0000000316067224 */ /* 0x000fe200078e0206 */
[----:B------:R-:W-:Y:S01]  /*3080*/  LOP3.LUT R3, R0, 0xa6, RZ, 0xfc, !PT ;  /* 0x000000a600037812 */ /* 0x000fe200078efcff */
[----:B------:R-:W-:Y:S01]  /*3090*/  IMAD.MOV R7, RZ, RZ, -R7 ;  /* 0x000000ffff077224 */ /* 0x000fe200078e0a07 */
[----:B------:R-:W-:Y:S01]  /*30a0*/  STL [R1+0x148], R18 ;  /* 0x0001481201007387 */ /* 0x000fe20000100800 */
[--C-:B------:R-:W-:Y:S02]  /*30b0*/  @!P5 IMAD.IADD R9, R9, 0x1, -R22.reuse ;  /* 0x000000010909d824 */ /* 0x100fe400078e0a16 */
[----:B------:R-:W-:Y:S01]  /*30c0*/  IMAD.MOV.U32 R15, RZ, RZ, R11 ;  /* 0x000000ffff0f7224 */ /* 0x000fe200078e000b */
[----:B------:R-:W-:Y:S01]  /*30d0*/  STL [R1+0x144], R17 ;  /* 0x0001441101007387 */ /* 0x000fe20000100800 */
[----:B------:R-:W-:Y:S01]  /*30e0*/  @!P6 IMAD.IADD R14, R14, 0x1, -R22 ;  /* 0x000000010e0ee824 */ /* 0x000fe200078e0a16 */
[C---:B------:R-:W-:Y:S01]  /*30f0*/  ISETP.GT.U32.AND P6, PT, R22.reuse, R6, PT ;  /* 0x000000061600720c */ /* 0x040fe20003fc4070 */
[----:B------:R-:W-:Y:S01]  /*3100*/  IMAD R4, R22, R7, R4 ;  /* 0x0000000716047224 */ /* 0x000fe200078e0204 */
[----:B------:R-:W-:Y:S01]  /*3110*/  LOP3.LUT R7, R0, 0xa4, RZ, 0xfc, !PT ;  /* 0x000000a400077812 */ /* 0x000fe200078efcff */
[----:B------:R-:W-:Y:S01]  /*3120*/  @!P1 IMAD.MOV R15, RZ, RZ, -R15 ;  /* 0x000000ffff0f9224 */ /* 0x000fe200078e0a0f */
[----:B------:R-:W-:Y:S01]  /*3130*/  ISETP.GT.U32.AND P1, PT, R22, R9, PT ;  /* 0x000000091600720c */ /* 0x000fe20003f24070 */
[----:B------:R-:W-:-:S03]  /*3140*/  IMAD.HI.U32 R12, R24, R5, RZ ;  /* 0x00000005180c7227 */ /* 0x000fc600078e00ff */
[----:B------:R0:W-:Y:S01]  /*3150*/  STL [R1+0x140], R15 ;  /* 0x0001400f01007387 */ /* 0x0001e20000100800 */
[----:B------:R-:W-:Y:S01]  /*3160*/  @!P4 IMAD.MOV R14, RZ, RZ, -R14 ;  /* 0x000000ffff0ec224 */ /* 0x000fe200078e0a0e */
[----:B------:R-:W-:Y:S01]  /*3170*/  ISETP.GT.U32.AND P4, PT, R22, R4, PT ;  /* 0x000000041600720c */ /* 0x000fe20003f84070 */
[----:B------:R-:W-:Y:S02]  /*3180*/  IMAD.MOV R12, RZ, RZ, -R12 ;  /* 0x000000ffff0c7224 */ /* 0x000fe400078e0a0c */
[--C-:B------:R-:W-:Y:S01]  /*3190*/  @!P0 IMAD.IADD R13, R13, 0x1, -R22.reuse ;  /* 0x000000010d0d8824 */ /* 0x100fe200078e0a16 */
[----:B------:R-:W-:Y:S01]  /*31a0*/  ISETP.GE.AND P0, PT, R2, RZ, PT ;  /* 0x000000ff0200720c */ /* 0x000fe20003f06270 */
[----:B------:R-:W-:Y:S01]  /*31b0*/  IMAD R5, R22, R12, R5 ;  /* 0x0000000c16057224 */ /* 0x000fe200078e0205 */
[----:B------:R-:W-:Y:S01]  /*31c0*/  IABS R2, R3 ;  /* 0x0000000300027213 */ /* 0x000fe20000000000 */
[--C-:B------:R-:W-:Y:S01]  /*31d0*/  @!P6 IMAD.IADD R6, R6, 0x1, -R22.reuse ;  /* 0x000000010606e824 */ /* 0x100fe200078e0a16 */
[----:B------:R-:W-:Y:S01]  /*31e0*/  IABS R12, R7 ;  /* 0x00000007000c7213 */ /* 0x000fe20000000000 */
[----:B------:R-:W-:Y:S01]  /*31f0*/  @!P2 IMAD.MOV R13, RZ, RZ, -R13 ;  /* 0x000000ffff0da224 */ /* 0x000fe200078e0a0d */
[C---:B------:R-:W-:Y:S01]  /*3200*/  ISETP.GT.U32.AND P5, PT, R22.reuse, R5, PT ;  /* 0x000000051600720c */ /* 0x040fe20003fa4070 */
[--C-:B------:R-:W-:Y:S01]  /*3210*/  @!P1 IMAD.IADD R9, R9, 0x1, -R22.reuse ;  /* 0x0000000109099824 */ /* 0x100fe200078e0a16 */
[----:B------:R1:W-:Y:S01]  /*3220*/  STL [R1+0x13c], R14 ;  /* 0x00013c0e01007387 */ /* 0x0003e20000100800 */
[----:B------:R-:W-:Y:S01]  /*3230*/  ISETP.GT.U32.AND P6, PT, R22, R6, PT ;  /* 0x000000061600720c */ /* 0x000fe20003fc4070 */
[----:B------:R-:W-:Y:S01]  /*3240*/  IMAD.HI.U32 R11, R24, R2, RZ ;  /* 0x00000002180b7227 */ /* 0x000fe200078e00ff */
[----:B------:R-:W-:Y:S01]  /*3250*/  ISETP.GE.AND P2, PT, R8, RZ, PT ;  /* 0x000000ff0800720c */ /* 0x000fe20003f46270 */
[----:B------:R2:W-:Y:S01]  /*3260*/  STL [R1+0x138], R13 ;  /* 0x0001380d01007387 */ /* 0x0005e20000100800 */
[----:B------:R-:W-:Y:S01]  /*3270*/  ISETP.GE.AND P1, PT, R10, RZ, PT ;  /* 0x000000ff0a00720c */ /* 0x000fe20003f26270 */
[----:B------:R-:W-:Y:S01]  /*3280*/  @!P4 IMAD.IADD R4, R4, 0x1, -R22 ;  /* 0x000000010404c824 */ /* 0x000fe200078e0a16 */
[----:B------:R-:W-:Y:S01]  /*3290*/  ISETP.GE.AND P4, PT, R3, RZ, PT ;  /* 0x000000ff0300720c */ /* 0x000fe20003f86270 */
[----:B------:R-:W-:Y:S01]  /*32a0*/  IMAD.MOV.U32 R8, RZ, RZ, R12 ;  /* 0x000000ffff087224 */ /* 0x000fe200078e000c */
[C---:B0-----:R-:W-:Y:S01]  /*32b0*/  LOP3.LUT R15, R0.reuse, 0x9a, RZ, 0xfc, !PT ;  /* 0x0000009a000f7812 */ /* 0x041fe200078efcff */
[----:B------:R-:W-:Y:S01]  /*32c0*/  IMAD.MOV R11, RZ, RZ, -R11 ;  /* 0x000000ffff0b7224 */ /* 0x000fe200078e0a0b */
[----:B------:R-:W-:Y:S01]  /*32d0*/  LOP3.LUT R12, R0, 0x98, RZ, 0xfc, !PT ;  /* 0x00000098000c7812 */ /* 0x000fe200078efcff */
[----:B------:R-:W-:-:S03]  /*32e0*/  IMAD.HI.U32 R10, R24, R8, RZ ;  /* 0x00000008180a7227 */ /* 0x000fc600078e00ff */
[----:B-1----:R-:W-:Y:S01]  /*32f0*/  IABS R14, R12 ;  /* 0x0000000c000e7213 */ /* 0x002fe20000000000 */
[----:B--2---:R-:W-:Y:S01]  /*3300*/  IMAD.MOV.U32 R13, RZ, RZ, R9 ;  /* 0x000000ffff0d7224 */ /* 0x004fe200078e0009 */
[----:B------:R-:W-:Y:S01]  /*3310*/  LOP3.LUT R9, R0, 0xa0, RZ, 0xfc, !PT ;  /* 0x000000a000097812 */ /* 0x000fe200078efcff */
[C---:B------:R-:W-:Y:S02]  /*3320*/  IMAD R2, R22.reuse, R11, R2 ;  /* 0x0000000b16027224 */ /* 0x040fe400078e0202 */
[----:B------:R-:W-:Y:S01]  /*3330*/  @!P3 IMAD.MOV R13, RZ, RZ, -R13 ;  /* 0x000000ffff0db224 */ /* 0x000fe200078e0a0d */
[----:B------:R-:W-:Y:S01]  /*3340*/  ISETP.GT.U32.AND P3, PT, R22, R4, PT ;  /* 0x000000041600720c */ /* 0x000fe20003f64070 */
[----:B------:R-:W-:Y:S02]  /*3350*/  IMAD.MOV R10, RZ, RZ, -R10 ;  /* 0x000000ffff0a7224 */ /* 0x000fe400078e0a0a */
[--C-:B------:R-:W-:Y:S01]  /*3360*/  @!P5 IMAD.IADD R5, R5, 0x1, -R22.reuse ;  /* 0x000000010505d824 */ /* 0x100fe200078e0a16 */
[----:B------:R-:W-:Y:S01]  /*3370*/  STL [R1+0x134], R13 ;  /* 0x0001340d01007387 */ /* 0x000fe20000100800 */
[----:B------:R-:W-:Y:S01]  /*3380*/  @!P6 IMAD.IADD R6, R6, 0x1, -R22 ;  /* 0x000000010606e824 */ /* 0x000fe200078e0a16 */
[C---:B------:R-:W-:Y:S01]  /*3390*/  ISETP.GT.U32.AND P6, PT, R22.reuse, R2, PT ;  /* 0x000000021600720c */ /* 0x040fe20003fc4070 */
[C---:B------:R-:W-:Y:S01]  /*33a0*/  IMAD R3, R22.reuse, R10, R8 ;  /* 0x0000000a16037224 */ /* 0x040fe200078e0208 */
[----:B------:R-:W-:Y:S01]  /*33b0*/  ISETP.GT.U32.AND P5, PT, R22, R5, PT ;  /* 0x000000051600720c */ /* 0x000fe20003fa4070 */
[----:B------:R-:W-:Y:S01]  /*33c0*/  IMAD.MOV.U32 R11, RZ, RZ, R6 ;  /* 0x000000ffff0b7224 */ /* 0x000fe200078e0006 */
[----:B------:R-:W-:-:S03]  /*33d0*/  LOP3.LUT R6, R0, 0x9c, RZ, 0xfc, !PT ;  /* 0x0000009c00067812 */ /* 0x000fc600078efcff */
[----:B------:R-:W-:Y:S01]  /*33e0*/  @!P3 IMAD.IADD R4, R4, 0x1, -R22 ;  /* 0x000000010404b824 */ /* 0x000fe200078e0a16 */
[----:B------:R-:W-:Y:S01]  /*33f0*/  ISETP.GT.U32.AND P3, PT, R22, R3, PT ;  /* 0x000000031600720c */ /* 0x000fe20003f64070 */
[----:B------:R-:W-:Y:S01]  /*3400*/  @!P0 IMAD.MOV R11, RZ, RZ, -R11 ;  /* 0x000000ffff0b8224 */ /* 0x000fe200078e0a0b */
[----:B------:R-:W-:Y:S01]  /*3410*/  ISETP.GE.AND P0, PT, R16, RZ, PT ;  /* 0x000000ff1000720c */ /* 0x000fe20003f06270 */
[----:B------:R-:W-:Y:S01]  /*3420*/  IMAD.MOV.U32 R8, RZ, RZ, R4 ;  /* 0x000000ffff087224 */ /* 0x000fe200078e0004 */
[----:B------:R-:W-:Y:S01]  /*3430*/  IABS R16, R16 ;  /* 0x0000001000107213 */ /* 0x000fe20000000000 */
[--C-:B------:R-:W-:Y:S01]  /*3440*/  @!P6 IMAD.IADD R2, R2, 0x1, -R22.reuse ;  /* 0x000000010202e824 */ /* 0x100fe200078e0a16 */
[----:B------:R-:W-:Y:S01]  /*3450*/  STL [R1+0x130], R11 ;  /* 0x0001300b01007387 */ /* 0x000fe20000100800 */
[----:B------:R-:W-:Y:S01]  /*3460*/  @!P5 IMAD.IADD R5, R5, 0x1, -R22 ;  /* 0x000000010505d824 */ /* 0x000fe200078e0a16 */
[----:B------:R-:W-:Y:S01]  /*3470*/  ISETP.GE.AND P5, PT, R7, RZ, PT ;  /* 0x000000ff0700720c */ /* 0x000fe20003fa6270 */
[----:B------:R-:W-:Y:S01]  /*3480*/  @!P1 IMAD.MOV R8, RZ, RZ, -R8 ;  /* 0x000000ffff089224 */ /* 0x000fe200078e0a08 */
[----:B------:R-:W-:Y:S01]  /*3490*/  ISETP.GT.U32.AND P6, PT, R22, R2, PT ;  /* 0x000000021600720c */ /* 0x000fe20003fc4070 */
[----:B------:R-:W-:Y:S01]  /*34a0*/  @!P2 IMAD.MOV R5, RZ, RZ, -R5 ;  /* 0x000000ffff05a224 */ /* 0x000fe200078e0a05 */
[----:B------:R-:W-:Y:S01]  /*34b0*/  LOP3.LUT R7, R0, 0x9e, RZ, 0xfc, !PT ;  /* 0x0000009e00077812 */ /* 0x000fe200078efcff */
[----:B------:R-:W-:Y:S01]  /*34c0*/  @!P3 IMAD.IADD R3, R3, 0x1, -R22 ;  /* 0x000000010303b824 */ /* 0x000fe200078e0a16 */
[----:B------:R-:W-:-:S02]  /*34d0*/  ISETP.GE.AND P2, PT, R9, RZ, PT ;  /* 0x000000ff0900720c */ /* 0x000fc40003f46270 */
[----:B------:R0:W-:Y:S01]  /*34e0*/  STL [R1+0x12c], R5 ;  /* 0x00012c0501007387 */ /* 0x0001e20000100800 */
[----:B------:R-:W-:Y:S02]  /*34f0*/  ISETP.GE.AND P1, PT, R7, RZ, PT ;  /* 0x000000ff0700720c */ /* 0x000fe40003f26270 */
[----:B------:R-:W-:Y:S01]  /*3500*/  ISETP.GT.U32.AND P3, PT, R22, R3, PT ;  /* 0x000000031600720c */ /* 0x000fe20003f64070 */
[----:B------:R1:W-:Y:S01]  /*3510*/  STL [R1+0x128], R8 ;  /* 0x0001280801007387 */ /* 0x0003e20000100800 */
[----:B------:R-:W-:Y:S02]  /*3520*/  IABS R9, R9 ;  /* 0x0000000900097213 */ /* 0x000fe40000000000 */
[----:B------:R-:W-:Y:S01]  /*3530*/  IABS R7, R7 ;  /* 0x0000000700077213 */ /* 0x000fe20000000000 */
[----:B------:R-:W-:Y:S01]  /*3540*/  @!P6 IMAD.IADD R2, R2, 0x1, -R22 ;  /* 0x000000010202e824 */ /* 0x000fe200078e0a16 */
[----:B------:R-:W-:Y:S01]  /*3550*/  ISETP.GE.AND P6, PT, R6, RZ, PT ;  /* 0x000000ff0600720c */ /* 0x000fe20003fc6270 */
[----:B0-----:R-:W-:Y:S01]  /*3560*/  IMAD.HI.U32 R5, R24, R9, RZ ;  /* 0x0000000918057227 */ /* 0x001fe200078e00ff */
[----:B------:R-:W-:-:S03]  /*3570*/  IABS R6, R6 ;  /* 0x0000000600067213 */ /* 0x000fc60000000000 */
[----:B-1----:R-:W-:-:S04]  /*3580*/  IMAD.HI.U32 R8, R24, R16, RZ ;  /* 0x0000001018087227 */ /* 0x002fc800078e00ff */
[----:B------:R-:W-:Y:S02]  /*3590*/  IMAD.MOV R8, RZ, RZ, -R8 ;  /* 0x000000ffff087224 */ /* 0x000fe400078e0a08 */
[----:B------:R-:W-:-:S04]  /*35a0*/  IMAD.HI.U32 R4, R24, R7, RZ ;  /* 0x0000000718047227 */ /* 0x000fc800078e00ff */
[C---:B------:R-:W-:Y:S02]  /*35b0*/  IMAD R16, R22.reuse, R8, R16 ;  /* 0x0000000816107224 */ /* 0x040fe400078e0210 */
[----:B------:R-:W-:Y:S02]  /*35c0*/  IMAD.MOV.U32 R10, RZ, RZ, R2 ;  /* 0x000000ffff0a7224 */ /* 0x000fe400078e0002 */
[----:B------:R-:W-:Y:S02]  /*35d0*/  IMAD.MOV R5, RZ, RZ, -R5 ;  /* 0x000000ffff057224 */ /* 0x000fe400078e0a05 */
[----:B------:R-:W-:Y:S02]  /*35e0*/  IMAD.MOV R4, RZ, RZ, -R4 ;  /* 0x000000ffff047224 */ /* 0x000fe400078e0a04 */
[----:B------:R-:W-:Y:S02]  /*35f0*/  @!P3 IMAD.IADD R3, R3, 0x1, -R22 ;  /* 0x000000010303b824 */ /* 0x000fe400078e0a16 */
[----:B------:R-:W-:Y:S01]  /*3600*/  @!P4 IMAD.MOV R10, RZ, RZ, -R10 ;  /* 0x000000ffff0ac224 */ /* 0x000fe200078e0a0a */
[C---:B------:R-:W-:Y:S01]  /*3610*/  ISETP.GT.U32.AND P4, PT, R22.reuse, R16, PT ;  /* 0x000000101600720c */ /* 0x040fe20003f84070 */
[----:B------:R-:W-:Y:S01]  /*3620*/  IMAD R9, R22, R5, R9 ;  /* 0x0000000516097224 */ /* 0x000fe200078e0209 */
[----:B------:R-:W-:Y:S01]  /*3630*/  LOP3.LUT R5, R0, 0x96, RZ, 0xfc, !PT ;  /* 0x0000009600057812 */ /* 0x000fe200078efcff */
[C---:B------:R-:W-:Y:S01]  /*3640*/  IMAD R7, R22.reuse, R4, R7 ;  /* 0x0000000416077224 */ /* 0x040fe200078e0207 */
[----:B------:R-:W-:Y:S01]  /*3650*/  IABS R4, R15 ;  /* 0x0000000f00047213 */ /* 0x000fe20000000000 */
[----:B------:R-:W-:Y:S01]  /*3660*/  IMAD.MOV.U32 R8, RZ, RZ, R3 ;  /* 0x000000ffff087224 */ /* 0x000fe200078e0003 */
[----:B------:R-:W-:Y:S01]  /*3670*/  ISETP.GT.U32.AND P3, PT, R22, R9, PT ;  /* 0x000000091600720c */ /* 0x000fe20003f64070 */
[----:B------:R-:W-:Y:S01]  /*3680*/  IMAD.HI.U32 R2, R24, R6, RZ ;  /* 0x0000000618027227 */ /* 0x000fe200078e00ff */
[----:B------:R-:W-:Y:S01]  /*3690*/  STL [R1+0x124], R10 ;  /* 0x0001240a01007387 */ /* 0x000fe20000100800 */
[----:B------:R-:W-:-:S02]  /*36a0*/  LOP3.LUT R3, R0, 0x94, RZ, 0xfc, !PT ;  /* 0x0000009400037812 */ /* 0x000fc400078efcff */
[----:B------:R-:W-:Y:S01]  /*36b0*/  @!P5 IMAD.MOV R8, RZ, RZ, -R8 ;  /* 0x000000ffff08d224 */ /* 0x000fe200078e0a08 */
[----:B------:R-:W-:Y:S01]  /*36c0*/  ISETP.GT.U32.AND P5, PT, R22, R7, PT ;  /* 0x000000071600720c */ /* 0x000fe20003fa4070 */
[----:B------:R-:W-:Y:S01]  /*36d0*/  @!P4 IMAD.IADD R16, R16, 0x1, -R22 ;  /* 0x000000011010c824 */ /* 0x000fe200078e0a16 */
[----:B------:R-:W-:Y:S01]  /*36e0*/  IABS R13, R3 ;  /* 0x00000003000d7213 */ /* 0x000fe20000000000 */
[----:B------:R-:W-:Y:S01]  /*36f0*/  IMAD.MOV R2, RZ, RZ, -R2 ;  /* 0x000000ffff027224 */ /* 0x000fe200078e0a02 */
[----:B------:R0:W-:Y:S01]  /*3700*/  STL [R1+0x120], R8 ;  /* 0x0001200801007387 */ /* 0x0001e20000100800 */
[----:B------:R-:W-:Y:S02]  /*3710*/  IABS R11, R5 ;  /* 0x00000005000b7213 */ /* 0x000fe40000000000 */
[C---:B------:R-:W-:Y:S01]  /*3720*/  ISETP.GT.U32.AND P4, PT, R22.reuse, R16, PT ;  /* 0x000000101600720c */ /* 0x040fe20003f84070 */
[----:B------:R-:W-:Y:S02]  /*3730*/  @!P3 IMAD.IADD R9, R9, 0x1, -R22 ;  /* 0x000000010909b824 */ /* 0x000fe400078e0a16 */
[----:B------:R-:W-:-:S02]  /*3740*/  IMAD R6, R22, R2, R6 ;  /* 0x0000000216067224 */ /* 0x000fc400078e0206 */
[----:B------:R-:W-:Y:S01]  /*3750*/  IMAD.HI.U32 R2, R24, R14, RZ ;  /* 0x0000000e18027227 */ /* 0x000fe200078e00ff */
[----:B------:R-:W-:-:S03]  /*3760*/  ISETP.GT.U32.AND P3, PT, R22, R9, PT ;  /* 0x000000091600720c */ /* 0x000fc60003f64070 */
[----:B------:R-:W-:Y:S02]  /*3770*/  @!P5 IMAD.IADD R7, R7, 0x1, -R22 ;  /* 0x000000010707d824 */ /* 0x000fe400078e0a16 */
[----:B0-----:R-:W-:-:S03]  /*3780*/  IMAD.HI.U32 R8, R24, R4, RZ ;  /* 0x0000000418087227 */ /* 0x001fc600078e00ff */
[----:B------:R-:W-:Y:S01]  /*3790*/  ISETP.GT.U32.AND P5, PT, R22, R7, PT ;  /* 0x000000071600720c */ /* 0x000fe20003fa4070 */
[----:B------:R-:W-:Y:S02]  /*37a0*/  IMAD.MOV R8, RZ, RZ, -R8 ;  /* 0x000000ffff087224 */ /* 0x000fe400078e0a08 */
[----:B------:R-:W-:Y:S02]  /*37b0*/  IMAD.MOV R2, RZ, RZ, -R2 ;  /* 0x000000ffff027224 */ /* 0x000fe400078e0a02 */
[----:B------:R-:W-:Y:S01]  /*37c0*/  @!P4 IMAD.IADD R16, R16, 0x1, -R22 ;  /* 0x000000011010c824 */ /* 0x000fe200078e0a16 */
[C---:B------:R-:W-:Y:S01]  /*37d0*/  ISETP.GT.U32.AND P4, PT, R22.reuse, R6, PT ;  /* 0x000000061600720c */ /* 0x040fe20003f84070 */
[C---:B------:R-:W-:Y:S02]  /*37e0*/  IMAD R4, R22.reuse, R8, R4 ;  /* 0x0000000816047224 */ /* 0x040fe400078e0204 */
[----:B------:R-:W-:Y:S01]  /*37f0*/  IMAD R14, R22, R2, R14 ;  /* 0x00000002160e7224 */ /* 0x000fe200078e020e */
[----:B------:R-:W-:Y:S01]  /*3800*/  LOP3.LUT R2, R0, 0x92, RZ, 0xfc, !PT ;  /* 0x0000009200027812 */ /* 0x000fe200078efcff */
[--C-:B------:R-:W-:Y:S01]  /*3810*/  @!P3 IMAD.IADD R9, R9, 0x1, -R22.reuse ;  /* 0x000000010909b824 */ /* 0x100fe200078e0a16 */
[C---:B------:R-:W-:Y:S01]  /*3820*/  ISETP.GT.U32.AND P3, PT, R22.reuse, R4, PT ;  /* 0x000000041600720c */ /* 0x040fe20003f64070 */
[----:B------:R-:W-:Y:S01]  /*3830*/  @!P5 IMAD.IADD R7, R7, 0x1, -R22 ;  /* 0x000000010707d824 */ /* 0x000fe200078e0a16 */
[----:B------:R-:W-:Y:S01]  /*3840*/  ISETP.GT.U32.AND P5, PT, R22, R14, PT ;  /* 0x0000000e1600720c */ /* 0x000fe20003fa4070 */
[----:B------:R-:W-:-:S02]  /*3850*/  IMAD.MOV.U32 R17, RZ, RZ, R16 ;  /* 0x000000ffff117224 */ /* 0x000fc400078e0010 */
[----:B------:R-:W-:-:S04]  /*3860*/  IMAD.HI.U32 R8, R24, R13, RZ ;  /* 0x0000000d18087227 */ /* 0x000fc800078e00ff */
[--C-:B------:R-:W-:Y:S01]  /*3870*/  @!P4 IMAD.IADD R6, R6, 0x1, -R22.reuse ;  /* 0x000000010606c824 */ /* 0x100fe200078e0a16 */
[----:B------:R-:W-:Y:S01]  /*3880*/  ISETP.GE.AND P4, PT, R15, RZ, PT ;  /* 0x000000ff0f00720c */ /* 0x000fe20003f86270 */
[----:B------:R-:W-:Y:S01]  /*3890*/  @!P0 IMAD.MOV R17, RZ, RZ, -R17 ;  /* 0x000000ffff118224 */ /* 0x000fe200078e0a11 */
[----:B------:R-:W-:Y:S01]  /*38a0*/  IABS R15, R2 ;  /* 0x00000002000f7213 */ /* 0x000fe20000000000 */
[--C-:B------:R-:W-:Y:S01]  /*38b0*/  @!P3 IMAD.IADD R4, R4, 0x1, -R22.reuse ;  /* 0x000000010404b824 */ /* 0x100fe200078e0a16 */
[----:B------:R-:W-:Y:S01]  /*38c0*/  ISETP.GT.U32.AND P0, PT, R22, R6, PT ;  /* 0x000000061600720c */ /* 0x000fe20003f04070 */
[----:B------:R-:W-:Y:S01]  /*38d0*/  @!P5 IMAD.IADD R14, R14, 0x1, -R22 ;  /* 0x000000010e0ed824 */ /* 0x000fe200078e0a16 */
[----:B------:R-:W-:Y:S01]  /*38e0*/  ISETP.GE.AND P3, PT, R12, RZ, PT ;  /* 0x000000ff0c00720c */ /* 0x000fe20003f66270 */
[----:B------:R-:W-:Y:S01]  /*38f0*/  IMAD.MOV R8, RZ, RZ, -R8 ;  /* 0x000000ffff087224 */ /* 0x000fe200078e0a08 */
[----:B------:R-:W-:Y:S01]  /*3900*/  STL [R1+0x11c], R17 ;  /* 0x00011c1101007387 */ /* 0x000fe20000100800 */
[----:B------:R-:W-:Y:S01]  /*3910*/  IMAD.MOV.U32 R12, RZ, RZ, R15 ;  /* 0x000000ffff0c7224 */ /* 0x000fe200078e000f */
[----:B------:R-:W-:Y:S01]  /*3920*/  ISETP.GT.U32.AND P5, PT, R22, R14, PT ;  /* 0x0000000e1600720c */ /* 0x000fe20003fa4070 */
[----:B------:R-:W-:-:S04]  /*3930*/  IMAD.HI.U32 R10, R24, R11, RZ ;  /* 0x0000000b180a7227 */ /* 0x000fc800078e00ff */
[----:B------:R-:W-:Y:S02]  /*3940*/  IMAD R13, R22, R8, R13 ;  /* 0x00000008160d7224 */ /* 0x000fe400078e020d */
[----:B------:R-:W-:-:S04]  /*3950*/  IMAD.HI.U32 R8, R24, R12, RZ ;  /* 0x0000000c18087227 */ /* 0x000fc800078e00ff */
[----:B------:R-:W-:Y:S02]  /*3960*/  IMAD.MOV R10, RZ, RZ, -R10 ;  /* 0x000000ffff0a7224 */ /* 0x000fe400078e0a0a */
[----:B------:R-:W-:Y:S01]  /*3970*/  @!P2 IMAD.MOV R9, RZ, RZ, -R9 ;  /* 0x000000ffff09a224 */ /* 0x000fe200078e0a09 */
[C---:B------:R-:W-:Y:S01]  /*3980*/  ISETP.GT.U32.AND P2, PT, R22.reuse, R4, PT ;  /* 0x000000041600720c */ /* 0x040fe20003f44070 */
[----:B------:R-:W-:Y:S02]  /*3990*/  IMAD.MOV R8, RZ, RZ, -R8 ;  /* 0x000000ffff087224 */ /* 0x000fe400078e0a08 */
[----:B------:R-:W-:Y:S01]  /*39a0*/  IMAD R11, R22, R10, R11 ;  /* 0x0000000a160b7224 */ /* 0x000fe200078e020b */
[----:B------:R0:W-:Y:S01]  /*39b0*/  STL [R1+0x118], R9 ;  /* 0x0001180901007387 */ /* 0x0001e20000100800 */
[----:B------:R-:W-:Y:S02]  /*39c0*/  @!P0 IMAD.IADD R6, R6, 0x1, -R22 ;  /* 0x0000000106068824 */ /* 0x000fe400078e0a16 */
[C---:B------:R-:W-:Y:S01]  /*39d0*/  IMAD R12, R22.reuse, R8, R12 ;  /* 0x00000008160c7224 */ /* 0x040fe200078e020c */
[----:B------:R-:W-:Y:S01]  /*39e0*/  ISETP.GT.U32.AND P0, PT, R22, R11, PT ;  /* 0x0000000b1600720c */ /* 0x000fe20003f04070 */
[--C-:B------:R-:W-:Y:S01]  /*39f0*/  @!P5 IMAD.IADD R14, R14, 0x1, -R22.reuse ;  /* 0x000000010e0ed824 */ /* 0x100fe200078e0a16 */
[----:B------:R-:W-:Y:S01]  /*3a00*/  LOP3.LUT R8, R0, 0x90, RZ, 0xfc, !PT ;  /* 0x0000009000087812 */ /* 0x000fe200078efcff */
[----:B------:R-:W-:Y:S01]  /*3a10*/  @!P1 IMAD.MOV R7, RZ, RZ, -R7 ;  /* 0x000000ffff079224 */ /* 0x000fe200078e0a07 */
[----:B------:R-:W-:Y:S01]  /*3a20*/  ISETP.GT.U32.AND P5, PT, R22, R12, PT ;  /* 0x0000000c1600720c */ /* 0x000fe20003fa4070 */
[----:B------:R-:W-:Y:S01]  /*3a30*/  @!P2 IMAD.IADD R4, R4, 0x1, -R22 ;  /* 0x000000010404a824 */ /* 0x000fe200078e0a16 */
[----:B------:R-:W-:Y:S01]  /*3a40*/  ISETP.GE.AND P1, PT, R5, RZ, PT ;  /* 0x000000ff0500720c */ /* 0x000fe20003f26270 */
[----:B0-----:R-:W-:Y:S01]  /*3a50*/  IMAD.MOV.U32 R9, RZ, RZ, R6 ;  /* 0x000000ffff097224 */ /* 0x001fe200078e0006 */
[----:B------:R0:W-:Y:S01]  /*3a60*/  STL [R1+0x114], R7 ;  /* 0x0001140701007387 */ /* 0x0001e20000100800 */
[----:B------:R-:W-:Y:S01]  /*3a70*/  LOP3.LUT R5, R0, 0x8e, RZ, 0xfc, !PT ;  /* 0x0000008e00057812 */ /* 0x000fe200078efcff */
[----:B------:R-:W-:Y:S01]  /*3a80*/  @!P3 IMAD.MOV R14, RZ, RZ, -R14 ;  /* 0x000000ffff0eb224 */ /* 0x000fe200078e0a0e */
[----:B------:R-:W-:Y:S01]  /*3a90*/  IABS R6, R8 ;  /* 0x0000000800067213 */ /* 0x000fe20000000000 */
[----:B------:R-:W-:Y:S01]  /*3aa0*/  @!P6 IMAD.MOV R9, RZ, RZ, -R9 ;  /* 0x000000ffff09e224 */ /* 0x000fe200078e0a09 */
[----:B------:R-:W-:Y:S01]  /*3ab0*/  ISETP.GT.U32.AND P6, PT, R22, R13, PT ;  /* 0x0000000d1600720c */ /* 0x000fe20003fc4070 */
[----:B------:R-:W-:Y:S01]  /*3ac0*/  @!P0 IMAD.IADD R11, R11, 0x1, -R22 ;  /* 0x000000010b0b8824 */ /* 0x000fe200078e0a16 */
[----:B------:R-:W-:-:S02]  /*3ad0*/  ISETP.GE.AND P0, PT, R2, RZ, PT ;  /* 0x000000ff0200720c */ /* 0x000fc40003f06270 */
[----:B------:R1:W-:Y:S01]  /*3ae0*/  STL [R1+0x110], R9 ;  /* 0x0001100901007387 */ /* 0x0003e20000100800 */
[--C-:B------:R-:W-:Y:S01]  /*3af0*/  @!P5 IMAD.IADD R12, R12, 0x1, -R22.reuse ;  /* 0x000000010c0cd824 */ /* 0x100fe200078e0a16 */
[----:B------:R-:W-:Y:S01]  /*3b00*/  IABS R2, R5 ;  /* 0x0000000500027213 */ /* 0x000fe20000000000 */
[----:B0-----:R-:W-:Y:S01]  /*3b10*/  IMAD.HI.U32 R7, R24, R6, RZ ;  /* 0x0000000618077227 */ /* 0x001fe200078e00ff */
[----:B------:R-:W-:Y:S02]  /*3b20*/  ISETP.GE.AND P2, PT, R3, RZ, PT ;  /* 0x000000ff0300720c */ /* 0x000fe40003f46270 */
[----:B------:R-:W-:Y:S01]  /*3b30*/  LOP3.LUT R3, R0, 0x8c, RZ, 0xfc, !PT ;  /* 0x0000008c00037812 */ /* 0x000fe200078efcff */
[----:B------:R-:W-:Y:S02]  /*3b40*/  IMAD.MOV R7, RZ, RZ, -R7 ;  /* 0x000000ffff077224 */ /* 0x000fe400078e0a07 */
[----:B------:R-:W-:Y:S01]  /*3b50*/  @!P6 IMAD.IADD R13, R13, 0x1, -R22 ;  /* 0x000000010d0de824 */ /* 0x000fe200078e0a16 */
[----:B------:R-:W-:Y:S01]  /*3b60*/  ISETP.GT.U32.AND P6, PT, R22, R11, PT ;  /* 0x0000000b1600720c */ /* 0x000fe20003fc4070 */
[----:B-1----:R-:W-:Y:S01]  /*3b70*/  IMAD.MOV.U32 R9, RZ, RZ, R4 ;  /* 0x000000ffff097224 */ /* 0x002fe200078e0004 */
[----:B------:R-:W-:Y:S01]  /*3b80*/  LOP3.LUT R4, R0, 0x8a, RZ, 0xfc, !PT ;  /* 0x0000008a00047812 */ /* 0x000fe200078efcff */
[C---:B------:R-:W-:Y:S01]  /*3b90*/  IMAD R6, R22.reuse, R7, R6 ;  /* 0x0000000716067224 */ /* 0x040fe200078e0206 */
[C---:B------:R-:W-:Y:S01]  /*3ba0*/  ISETP.GT.U32.AND P5, PT, R22.reuse, R13, PT ;  /* 0x0000000d1600720c */ /* 0x040fe20003fa4070 */
[----:B------:R-:W-:Y:S01]  /*3bb0*/  @!P4 IMAD.MOV R9, RZ, RZ, -R9 ;  /* 0x000000ffff09c224 */ /* 0x000fe200078e0a09 */
[----:B------:R-:W-:-:S02]  /*3bc0*/  ISETP.GT.U32.AND P4, PT, R22, R12, PT ;  /* 0x0000000c1600720c */ /* 0x000fc40003f84070 */
[----:B------:R-:W-:Y:S02]  /*3bd0*/  IABS R7, R3 ;  /* 0x0000000300077213 */ /* 0x000fe40000000000 */
[----:B------:R0:W-:Y:S01]  /*3be0*/  STL [R1+0x10c], R9 ;  /* 0x00010c0901007387 */ /* 0x0001e20000100800 */
[----:B------:R-:W-:Y:S02]  /*3bf0*/  IABS R17, R4 ;  /* 0x0000000400117213 */ /* 0x000fe40000000000 */
[--C-:B------:R-:W-:Y:S01]  /*3c00*/  @!P6 IMAD.IADD R11, R11, 0x1, -R22.reuse ;  /* 0x000000010b0be824 */ /* 0x100fe200078e0a16 */
[----:B------:R-:W-:Y:S01]  /*3c10*/  ISETP.GT.U32.AND P6, PT, R22, R6, PT ;  /* 0x000000061600720c */ /* 0x000fe20003fc4070 */
[----:B------:R-:W-:Y:S01]  /*3c20*/  IMAD.HI.U32 R10, R24, R7, RZ ;  /* 0x00000007180a7227 */ /* 0x000fe200078e00ff */
[----:B------:R1:W-:Y:S03]  /*3c30*/  STL [R1+0x108], R14 ;  /* 0x0001080e01007387 */ /* 0x0003e60000100800 */
[----:B------:R-:W-:-:S02]  /*3c40*/  @!P4 IMAD.IADD R12, R12, 0x1, -R22 ;  /* 0x000000010c0cc824 */ /* 0x000fc400078e0a16 */
[----:B0-----:R-:W-:-:S04]  /*3c50*/  IMAD.HI.U32 R9, R24, R2, RZ ;  /* 0x0000000218097227 */ /* 0x001fc800078e00ff */
[----:B------:R-:W-:Y:S02]  /*3c60*/  IMAD.MOV R9, RZ, RZ, -R9 ;  /* 0x000000ffff097224 */ /* 0x000fe400078e0a09 */
[----:B------:R-:W-:Y:S01]  /*3c70*/  @!P6 IMAD.IADD R6, R6, 0x1, -R22 ;  /* 0x000000010606e824 */ /* 0x000fe200078e0a16 */
[----:B------:R-:W-:Y:S01]  /*3c80*/  ISETP.GE.AND P6, PT, R5, RZ, PT ;  /* 0x000000ff0500720c */ /* 0x000fe20003fc6270 */
[----:B------:R-:W-:Y:S01]  /*3c90*/  IMAD R2, R22, R9, R2 ;  /* 0x0000000916027224 */ /* 0x000fe200078e0202 */
[----:B------:R-:W-:Y:S01]  /*3ca0*/  LOP3.LUT R5, R0, 0x86, RZ, 0xfc, !PT ;  /* 0x0000008600057812 */ /* 0x000fe200078efcff */
[----:B------:R-:W-:Y:S01]  /*3cb0*/  @!P5 IMAD.IADD R13, R13, 0x1, -R22 ;  /* 0x000000010d0dd824 */ /* 0x000fe200078e0a16 */
[----:B------:R-:W-:Y:S01]  /*3cc0*/  ISETP.GE.AND P5, PT, R8, RZ, PT ;  /* 0x000000ff0800720c */ /* 0x000fe20003fa6270 */
[----:B------:R-:W-:Y:S01]  /*3cd0*/  IMAD.HI.U32 R9, R24, R17, RZ ;  /* 0x0000001118097227 */ /* 0x000fe200078e00ff */
[----:B------:R-:W-:Y:S02]  /*3ce0*/  ISETP.GT.U32.AND P4, PT, R22, R2, PT ;  /* 0x000000021600720c */ /* 0x000fe40003f84070 */
[----:B------:R-:W-:Y:S01]  /*3cf0*/  LOP3.LUT R8, R0, 0x88, RZ, 0xfc, !PT ;  /* 0x0000008800087812 */ /* 0x000fe200078efcff */
[----:B------:R-:W-:Y:S01]  /*3d00*/  IMAD.MOV R10, RZ, RZ, -R10 ;  /* 0x000000ffff0a7224 */ /* 0x000fe200078e0a0a */
[----:B------:R-:W-:Y:S01]  /*3d10*/  ISETP.GT.U32.AND P3, PT, R22, R6, PT ;  /* 0x000000061600720c */ /* 0x000fe20003f64070 */
[----:B------:R-:W-:-:S02]  /*3d20*/  IMAD.MOV R9, RZ, RZ, -R9 ;  /* 0x000000ffff097224 */ /* 0x000fc400078e0a09 */
[C---:B------:R-:W-:Y:S01]  /*3d30*/  IMAD R7, R22.reuse, R10, R7 ;  /* 0x0000000a16077224 */ /* 0x040fe200078e0207 */
[----:B------:R-:W-:Y:S01]  /*3d40*/  IABS R10, R8 ;  /* 0x00000008000a7213 */ /* 0x000fe20000000000 */
[----:B------:R-:W-:Y:S02]  /*3d50*/  IMAD.MOV.U32 R15, RZ, RZ, R11 ;  /* 0x000000ffff0f7224 */ /* 0x000fe400078e000b */
[----:B------:R-:W-:Y:S01]  /*3d60*/  IMAD R17, R22, R9, R17 ;  /* 0x0000000916117224 */ /* 0x000fe200078e0211 */
[----:B------:R-:W-:Y:S01]  /*3d70*/  IABS R9, R5 ;  /* 0x0000000500097213 */ /* 0x000fe20000000000 */
[----:B------:R-:W-:Y:S02]  /*3d80*/  @!P4 IMAD.IADD R2, R2, 0x1, -R22 ;  /* 0x000000010202c824 */ /* 0x000fe400078e0a16 */
[----:B------:R-:W-:Y:S01]  /*3d90*/  @!P1 IMAD.MOV R15, RZ, RZ, -R15 ;  /* 0x000000ffff0f9224 */ /* 0x000fe200078e0a0f */
[C---:B------:R-:W-:Y:S01]  /*3da0*/  ISETP.GT.U32.AND P1, PT, R22.reuse, R7, PT ;  /* 0x000000071600720c */ /* 0x040fe20003f24070 */
[----:B-1----:R-:W-:Y:S01]  /*3db0*/  IMAD.MOV.U32 R14, RZ, RZ, R12 ;  /* 0x000000ffff0e7224 */ /* 0x002fe200078e000c */
[----:B------:R-:W-:Y:S01]  /*3dc0*/  ISETP.GT.U32.AND P4, PT, R22, R2, PT ;  /* 0x000000021600720c */ /* 0x000fe20003f84070 */
[----:B------:R-:W-:Y:S01]  /*3dd0*/  IMAD.HI.U32 R11, R24, R10, RZ ;  /* 0x0000000a180b7227 */ /* 0x000fe200078e00ff */
[----:B------:R-:W-:Y:S03]  /*3de0*/  STL [R1+0x104], R15 ;  /* 0x0001040f01007387 */ /* 0x000fe60000100800 */
[----:B------:R-:W-:Y:S01]  /*3df0*/  @!P2 IMAD.MOV R13, RZ, RZ, -R13 ;  /* 0x000000ffff0da224 */ /* 0x000fe200078e0a0d */
[----:B------:R-:W-:Y:S01]  /*3e00*/  ISETP.GT.U32.AND P2, PT, R22, R17, PT ;  /* 0x000000111600720c */ /* 0x000fe20003f44070 */
[----:B------:R-:W-:Y:S01]  /*3e10*/  @!P0 IMAD.MOV R14, RZ, RZ, -R14 ;  /* 0x000000ffff0e8224 */ /* 0x000fe200078e0a0e */
[----:B------:R-:W-:Y:S01]  /*3e20*/  ISETP.GE.AND P0, PT, R3, RZ, PT ;  /* 0x000000ff0300720c */ /* 0x000fe20003f06270 */
[----:B------:R-:W-:Y:S01]  /*3e30*/  IMAD.HI.U32 R12, R24, R9, RZ ;  /* 0x00000009180c7227 */ /* 0x000fe200078e00ff */
[----:B------:R-:W-:Y:S01]  /*3e40*/  STL [R1+0x100], R13 ;  /* 0x0001000d01007387 */ /* 0x000fe20000100800 */
[----:B------:R-:W-:-:S02]  /*3e50*/  LOP3.LUT R3, R0, 0x84, RZ, 0xfc, !PT ;  /* 0x0000008400037812 */ /* 0x000fc400078efcff */
[--C-:B------:R-:W-:Y:S01]  /*3e60*/  @!P3 IMAD.IADD R6, R6, 0x1, -R22.reuse ;  /* 0x000000010606b824 */ /* 0x100fe200078e0a16 */
[----:B------:R0:W-:Y:S01]  /*3e70*/  STL [R1+0xfc], R14 ;  /* 0x0000fc0e01007387 */ /* 0x0001e20000100800 */
[----:B------:R-:W-:Y:S01]  /*3e80*/  IMAD.MOV R11, RZ, RZ, -R11 ;  /* 0x000000ffff0b7224 */ /* 0x000fe200078e0a0b */
[----:B------:R-:W-:Y:S01]  /*3e90*/  ISETP.GE.AND P3, PT, R4, RZ, PT ;  /* 0x000000ff0400720c */ /* 0x000fe20003f66270 */
[----:B------:R-:W-:Y:S01]  /*3ea0*/  @!P4 IMAD.IADD R2, R2, 0x1, -R22 ;  /* 0x000000010202c824 */ /* 0x000fe200078e0a16 */
[----:B------:R-:W-:Y:S01]  /*3eb0*/  ISETP.GE.AND P4, PT, R8, RZ, PT ;  /* 0x000000ff0800720c */ /* 0x000fe20003f86270 */
[----:B------:R-:W-:Y:S01]  /*3ec0*/  IMAD.MOV R12, RZ, RZ, -R12 ;  /* 0x000000ffff0c7224 */ /* 0x000fe200078e0a0c */
[----:B------:R-:W-:Y:S01]  /*3ed0*/  LOP3.LUT R4, R0, 0x82, RZ, 0xfc, !PT ;  /* 0x0000008200047812 */ /* 0x000fe200078efcff */
[----:B------:R-:W-:Y:S01]  /*3ee0*/  IMAD R8, R22, R11, R10 ;  /* 0x0000000b16087224 */ /* 0x000fe200078e020a */
[----:B------:R-:W-:Y:S01]  /*3ef0*/  IABS R11, R3 ;  /* 0x00000003000b7213 */ /* 0x000fe20000000000 */
[----:B------:R-:W-:-:S02]  /*3f00*/  @!P1 IMAD.IADD R7, R7, 0x1, -R22 ;  /* 0x0000000107079824 */ /* 0x000fc400078e0a16 */
[----:B0-----:R-:W-:Y:S01]  /*3f10*/  IMAD.MOV.U32 R14, RZ, RZ, R6 ;  /* 0x000000ffff0e7224 */ /* 0x001fe200078e0006 */
[----:B------:R-:W-:Y:S01]  /*3f20*/  LOP3.LUT R6, R0, 0x80, RZ, 0xfc, !PT ;  /* 0x0000008000067812 */ /* 0x000fe200078efcff */
[C---:B------:R-:W-:Y:S01]  /*3f30*/  IMAD R9, R22.reuse, R12, R9 ;  /* 0x0000000c16097224 */ /* 0x040fe200078e0209 */
[C---:B------:R-:W-:Y:S01]  /*3f40*/  ISETP.GT.U32.AND P1, PT, R22.reuse, R7, PT ;  /* 0x000000071600720c */ /* 0x040fe20003f24070 */
[----:B------:R-:W-:Y:S01]  /*3f50*/  IMAD.MOV.U32 R13, RZ, RZ, R2 ;  /* 0x000000ffff0d7224 */ /* 0x000fe200078e0002 */
[----:B------:R-:W-:Y:S01]  /*3f60*/  IABS R2, R4 ;  /* 0x0000000400027213 */ /* 0x000fe20000000000 */
[----:B------:R-:W-:Y:S01]  /*3f70*/  @!P5 IMAD.MOV R14, RZ, RZ, -R14 ;  /* 0x000000ffff0ed224 */ /* 0x000fe200078e0a0e */
[C---:B------:R-:W-:Y:S01]  /*3f80*/  ISETP.GT.U32.AND P5, PT, R22.reuse, R8, PT ;  /* 0x000000081600720c */ /* 0x040fe20003fa4070 */
[----:B------:R-:W-:Y:S01]  /*3f90*/  @!P2 IMAD.IADD R17, R17, 0x1, -R22 ;  /* 0x000000011111a824 */ /* 0x000fe200078e0a16 */
[----:B------:R-:W-:Y:S01]  /*3fa0*/  IABS R10, R6 ;  /* 0x00000006000a7213 */ /* 0x000fe20000000000 */
[----:B------:R-:W-:Y:S01]  /*3fb0*/  @!P6 IMAD.MOV R13, RZ, RZ, -R13 ;  /* 0x000000ffff0de224 */ /* 0x000fe200078e0a0d */
[C---:B------:R-:W-:Y:S01]  /*3fc0*/  ISETP.GT.U32.AND P6, PT, R22.reuse, R9, PT ;  /* 0x000000091600720c */ /* 0x040fe20003fc4070 */
[----:B------:R0:W-:Y:S01]  /*3fd0*/  STL [R1+0xf8], R14 ;  /* 0x0000f80e01007387 */ /* 0x0001e20000100800 */
[----:B------:R-:W-:-:S03]  /*3fe0*/  ISETP.GT.U32.AND P2, PT, R22, R17, PT ;  /* 0x000000111600720c */ /* 0x000fc60003f44070 */
[--C-:B------:R-:W-:Y:S01]  /*3ff0*/  @!P1 IMAD.IADD R7, R7, 0x1, -R22.reuse ;  /* 0x0000000107079824 */ /* 0x100fe200078e0a16 */
[----:B------:R-:W-:Y:S01]  /*4000*/  ISETP.GE.AND P1, PT, R5, RZ, PT ;  /* 0x000000ff0500720c */ /* 0x000fe20003f26270 */
[----:B------:R-:W-:Y:S01]  /*4010*/  IMAD.HI.U32 R5, R24, R11, RZ ;  /* 0x0000000b18057227 */ /* 0x000fe200078e00ff */
[----:B------:R1:W-:Y:S03]  /*4020*/  STL [R1+0xf4], R13 ;  /* 0x0000f40d01007387 */ /* 0x0003e60000100800 */
[--C-:B------:R-:W-:Y:S02]  /*4030*/  @!P5 IMAD.IADD R8, R8, 0x1, -R22.reuse ;  /* 0x000000010808d824 */ /* 0x100fe400078e0a16 */
[--C-:B------:R-:W-:Y:S02]  /*4040*/  @!P6 IMAD.IADD R9, R9, 0x1, -R22.reuse ;  /* 0x000000010909e824 */ /* 0x100fe400078e0a16 */
[----:B------:R-:W-:Y:S01]  /*4050*/  @!P2 IMAD.IADD R17, R17, 0x1, -R22 ;  /* 0x000000011111a824 */ /* 0x000fe200078e0a16 */
[----:B------:R-:W-:Y:S01]  /*4060*/  ISETP.GT.U32.AND P5, PT, R22, R8, PT ;  /* 0x000000081600720c */ /* 0x000fe20003fa4070 */
[----:B------:R-:W-:Y:S01]  /*4070*/  IMAD.MOV R5, RZ, RZ, -R5 ;  /* 0x000000ffff057224 */ /* 0x000fe200078e0a05 */
[----:B------:R-:W-:Y:S01]  /*4080*/  ISETP.GE.AND P2, PT, R3, RZ, PT ;  /* 0x000000ff0300720c */ /* 0x000fe20003f46270 */
[----:B------:R-:W-:Y:S01]  /*4090*/  IMAD.HI.U32 R3, R24, R2, RZ ;  /* 0x0000000218037227 */ /* 0x000fe200078e00ff */
[----:B------:R-:W-:-:S03]  /*40a0*/  ISETP.GT.U32.AND P6, PT, R22, R9, PT ;  /* 0x000000091600720c */ /* 0x000fc60003fc4070 */
[----:B------:R-:W-:Y:S02]  /*40b0*/  IMAD.MOV R3, RZ, RZ, -R3 ;  /* 0x000000ffff037224 */ /* 0x000fe400078e0a03 */
[----:B------:R-:W-:Y:S01]  /*40c0*/  IMAD R11, R22, R5, R11 ;  /* 0x00000005160b7224 */ /* 0x000fe200078e020b */
[----:B------:R-:W-:Y:S01]  /*40d0*/  LOP3.LUT R5, R0, 0x7e, RZ, 0xfc, !PT ;  /* 0x0000007e00057812 */ /* 0x000fe200078efcff */
[----:B------:R-:W-:Y:S02]  /*40e0*/  IMAD R2, R22, R3, R2 ;  /* 0x0000000316027224 */ /* 0x000fe400078e0202 */
[--C-:B------:R-:W-:Y:S01]  /*40f0*/  @!P5 IMAD.IADD R8, R8, 0x1, -R22.reuse ;  /* 0x000000010808d824 */ /* 0x100fe200078e0a16 */
[----:B------:R-:W-:Y:S01]  /*4100*/  ISETP.GT.U32.AND P5, PT, R22, R11, PT ;  /* 0x0000000b1600720c */ /* 0x000fe20003fa4070 */
[----:B------:R-:W-:Y:S01]  /*4110*/  IMAD.MOV.U32 R12, RZ, RZ, R7 ;  /* 0x000000ffff0c7224 */ /* 0x000fe200078e0007 */
[----:B------:R-:W-:Y:S01]  /*4120*/  LOP3.LUT R7, R0, 0x7c, RZ, 0xfc, !PT ;  /* 0x0000007c00077812 */ /* 0x000fe200078efcff */
[----:B------:R-:W-:Y:S01]  /*4130*/  @!P6 IMAD.IADD R9, R9, 0x1, -R22 ;  /* 0x000000010909e824 */ /* 0x000fe200078e0a16 */
[----:B------:R-:W-:Y:S01]  /*4140*/  ISETP.GT.U32.AND P6, PT, R22, R2, PT ;  /* 0x000000021600720c */ /* 0x000fe20003fc4070 */
[----:B------:R-:W-:Y:S01]  /*4150*/  IMAD.HI.U32 R3, R24, R10, RZ ;  /* 0x0000000a18037227 */ /* 0x000fe200078e00ff */
[----:B0-----:R-:W-:-:S02]  /*4160*/  IABS R14, R5 ;  /* 0x00000005000e7213 */ /* 0x001fc40000000000 */
[----:B------:R-:W-:Y:S01]  /*4170*/  IABS R15, R7 ;  /* 0x00000007000f7213 */ /* 0x000fe20000000000 */
[----:B------:R-:W-:Y:S02]  /*4180*/  IMAD.MOV R3, RZ, RZ, -R3 ;  /* 0x000000ffff037224 */ /* 0x000fe400078e0a03 */
[----:B------:R-:W-:-:S04]  /*4190*/  IMAD.HI.U32 R16, R24, R14, RZ ;  /* 0x0000000e18107227 */ /* 0x000fc800078e00ff */
[--C-:B------:R-:W-:Y:S02]  /*41a0*/  @!P5 IMAD.IADD R11, R11, 0x1, -R22.reuse ;  /* 0x000000010b0bd824 */ /* 0x100fe400078e0a16 */
[----:B------:R-:W-:Y:S02]  /*41b0*/  @!P6 IMAD.IADD R2, R2, 0x1, -R22 ;  /* 0x000000010202e824 */ /* 0x000fe400078e0a16 */
[----:B-1----:R-:W-:Y:S01]  /*41c0*/  IMAD.HI.U32 R13, R24, R15, RZ ;  /* 0x0000000f180d7227 */ /* 0x002fe200078e00ff */
[----:B------:R-:W-:-:S03]  /*41d0*/  ISETP.GT.U32.AND P6, PT, R22, R11, PT ;  /* 0x0000000b1600720c */ /* 0x000fc60003fc4070 */
[----:B------:R-:W-:Y:S02]  /*41e0*/  IMAD.MOV R16, RZ, RZ, -R16 ;  /* 0x000000ffff107224 */ /* 0x000fe400078e0a10 */
[----:B------:R-:W-:Y:S01]  /*41f0*/  @!P0 IMAD.MOV R12, RZ, RZ, -R12 ;  /* 0x000000ffff0c8224 */ /* 0x000fe200078e0a0c */
[----:B------:R-:W-:Y:S01]  /*4200*/  ISETP.GE.AND P0, PT, R4, RZ, PT ;  /* 0x000000ff0400720c */ /* 0x000fe20003f06270 */
[----:B------:R-:W-:Y:S01]  /*4210*/  IMAD R10, R22, R3, R10 ;  /* 0x00000003160a7224 */ /* 0x000fe200078e020a */
[----:B------:R-:W-:Y:S01]  /*4220*/  LOP3.LUT R4, R0, 0x7a, RZ, 0xfc, !PT ;  /* 0x0000007a00047812 */ /* 0x000fe200078efcff */
[----:B------:R-:W-:Y:S01]  /*4230*/  IMAD.MOV R13, RZ, RZ, -R13 ;  /* 0x000000ffff0d7224 */ /* 0x000fe200078e0a0d */
[----:B------:R0:W-:Y:S01]  /*4240*/  STL [R1+0xf0], R12 ;  /* 0x0000f00c01007387 */ /* 0x0001e20000100800 */
[C---:B------:R-:W-:Y:S01]  /*4250*/  IMAD R14, R22.reuse, R16, R14 ;  /* 0x00000010160e7224 */ /* 0x040fe200078e020e */
[----:B------:R-:W-:Y:S01]  /*4260*/  ISETP.GT.U32.AND P5, PT, R22, R10, PT ;  /* 0x0000000a1600720c */ /* 0x000fe20003fa4070 */
[--C-:B------:R-:W-:Y:S01]  /*4270*/  @!P6 IMAD.IADD R11, R11, 0x1, -R22.reuse ;  /* 0x000000010b0be824 */ /* 0x100fe200078e0a16 */
[----:B------:R-:W-:Y:S01]  /*4280*/  LOP3.LUT R3, R0, 0x78, RZ, 0xfc, !PT ;  /* 0x0000007800037812 */ /* 0x000fe200078efcff */
[----:B------:R-:W-:Y:S01]  /*4290*/  @!P3 IMAD.MOV R17, RZ, RZ, -R17 ;  /* 0x000000ffff11b224 */ /* 0x000fe200078e0a11 */
[C---:B------:R-:W-:Y:S01]  /*42a0*/  ISETP.GT.U32.AND P6, PT, R22.reuse, R14, PT ;  /* 0x0000000e1600720c */ /* 0x040fe20003fc4070 */
[----:B------:R-:W-:Y:S01]  /*42b0*/  IMAD R15, R22, R13, R15 ;  /* 0x0000000d160f7224 */ /* 0x000fe200078e020f */
[----:B------:R-:W-:Y:S01]  /*42c0*/  ISETP.GE.AND P3, PT, R6, RZ, PT ;  /* 0x000000ff0600720c */ /* 0x000fe20003f66270 */
[----:B------:R-:W-:Y:S01]  /*42d0*/  IMAD.MOV.U32 R13, RZ, RZ, R11 ;  /* 0x000000ffff0d7224 */ /* 0x000fe200078e000b */
[----:B0-----:R-:W-:Y:S01]  /*42e0*/  IABS R12, R4 ;  /* 0x00000004000c7213 */ /* 0x001fe20000000000 */
[----:B------:R0:W-:Y:S01]  /*42f0*/  STL [R1+0xec], R17 ;  /* 0x0000ec1101007387 */ /* 0x0001e20000100800 */
[----:B------:R-:W-:Y:S01]  /*4300*/  IABS R6, R3 ;  /* 0x0000000300067213 */ /* 0x000fe20000000000 */
[----:B------:R-:W-:Y:S01]  /*4310*/  @!P2 IMAD.MOV R13, RZ, RZ, -R13 ;  /* 0x000000ffff0da224 */ /* 0x000fe200078e0a0d */
[----:B------:R-:W-:Y:S01]  /*4320*/  ISETP.GT.U32.AND P2, PT, R22, R15, PT ;  /* 0x0000000f1600720c */ /* 0x000fe20003f44070 */
[----:B------:R-:W-:-:S02]  /*4330*/  @!P5 IMAD.IADD R10, R10, 0x1, -R22 ;  /* 0x000000010a0ad824 */ /* 0x000fc400078e0a16 */
[----:B------:R-:W-:Y:S02]  /*4340*/  IMAD.MOV.U32 R16, RZ, RZ, R9 ;  /* 0x000000ffff107224 */ /* 0x000fe400078e0009 */
[----:B------:R-:W-:Y:S01]  /*4350*/  @!P6 IMAD.IADD R14, R14, 0x1, -R22 ;  /* 0x000000010e0ee824 */ /* 0x000fe200078e0a16 */
[----:B------:R-:W-:Y:S01]  /*4360*/  ISETP.GT.U32.AND P5, PT, R22, R10, PT ;  /* 0x0000000a1600720c */ /* 0x000fe20003fa4070 */
[----:B0-----:R-:W-:Y:S02]  /*4370*/  IMAD.MOV.U32 R17, RZ, RZ, R8 ;  /* 0x000000ffff117224 */ /* 0x001fe400078e0008 */
[----:B------:R-:W-:-:S04]  /*4380*/  IMAD.HI.U32 R8, R24, R12, RZ ;  /* 0x0000000c18087227 */ /* 0x000fc800078e00ff */
[----:B------:R-:W-:Y:S02]  /*4390*/  IMAD.MOV R8, RZ, RZ, -R8 ;  /* 0x000000ffff087224 */ /* 0x000fe400078e0a08 */
[----:B------:R-:W-:Y:S01]  /*43a0*/  @!P4 IMAD.MOV R17, RZ, RZ, -R17 ;  /* 0x000000ffff11c224 */ /* 0x000fe200078e0a11 */
[C---:B------:R-:W-:Y:S01]  /*43b0*/  ISETP.GT.U32.AND P4, PT, R22.reuse, R2, PT ;  /* 0x000000021600720c */ /* 0x040fe20003f84070 */
[C---:B------:R-:W-:Y:S02]  /*43c0*/  IMAD R12, R22.reuse, R8, R12 ;  /* 0x00000008160c7224 */ /* 0x040fe400078e020c */
[----:B------:R-:W-:Y:S01]  /*43d0*/  @!P2 IMAD.IADD R15, R15, 0x1, -R22 ;  /* 0x000000010f0fa824 */ /* 0x000fe200078e0a16 */
[----:B------:R-:W-:Y:S01]  /*43e0*/  ISETP.GT.U32.AND P2, PT, R22, R14, PT ;  /* 0x0000000e1600720c */ /* 0x000fe20003f44070 */
[----:B------:R-:W-:Y:S01]  /*43f0*/  IMAD.HI.U32 R9, R24, R6, RZ ;  /* 0x0000000618097227 */ /* 0x000fe200078e00ff */
[----:B------:R-:W-:Y:S01]  /*4400*/  ISETP.GT.U32.AND P6, PT, R22, R12, PT ;  /* 0x0000000c1600720c */ /* 0x000fe20003fc4070 */
[----:B------:R-:W-:Y:S02]  /*4410*/  STL [R1+0xe8], R17 ;  /* 0x0000e81101007387 */ /* 0x000fe40000100800 */
[----:B------:R-:W-:Y:S01]  /*4420*/  @!P1 IMAD.MOV R16, RZ, RZ, -R16 ;  /* 0x000000ffff109224 */ /* 0x000fe200078e0a10 */
[----:B------:R-:W-:Y:S01]  /*4430*/  ISETP.GE.AND P1, PT, R5, RZ, PT ;  /* 0x000000ff0500720c */ /* 0x000fe20003f26270 */
[----:B------:R-:W-:Y:S01]  /*4440*/  IMAD.MOV R9, RZ, RZ, -R9 ;  /* 0x000000ffff097224 */ /* 0x000fe200078e0a09 */
[----:B------:R-:W-:Y:S01]  /*4450*/  LOP3.LUT R5, R0, 0x74, RZ, 0xfc, !PT ;  /* 0x0000007400057812 */ /* 0x000fe200078efcff */
[----:B------:R-:W-:Y:S01]  /*4460*/  @!P4 IMAD.IADD R2, R2, 0x1, -R22 ;  /* 0x000000010202c824 */ /* 0x000fe200078e0a16 */
[----:B------:R-:W-:Y:S01]  /*4470*/  STL [R1+0xe4], R16 ;  /* 0x0000e41001007387 */ /* 0x000fe20000100800 */
[----:B------:R-:W-:Y:S01]  /*4480*/  IMAD R6, R22, R9, R6 ;  /* 0x0000000916067224 */ /* 0x000fe200078e0206 */
[----:B------:R-:W-:Y:S01]  /*4490*/  ISETP.GE.AND P4, PT, R7, RZ, PT ;  /* 0x000000ff0700720c */ /* 0x000fe20003f86270 */
[----:B------:R-:W-:Y:S01]  /*44a0*/  IMAD.MOV.U32 R11, RZ, RZ, R2 ;  /* 0x000000ffff0b7224 */ /* 0x000fe200078e0002 */
[----:B------:R0:W-:Y:S01]  /*44b0*/  STL [R1+0xe0], R13 ;  /* 0x0000e00d01007387 */ /* 0x0001e20000100800 */
[--C-:B------:R-:W-:Y:S01]  /*44c0*/  @!P5 IMAD.IADD R10, R10, 0x1, -R22.reuse ;  /* 0x000000010a0ad824 */ /* 0x100fe200078e0a16 */
[----:B------:R-:W-:Y:S01]  /*44d0*/  ISETP.GE.AND P5, PT, R4, RZ, PT ;  /* 0x000000ff0400720c */ /* 0x000fe20003fa6270 */
[--C-:B------:R-:W-:Y:S01]  /*44e0*/  @!P6 IMAD.IADD R12, R12, 0x1, -R22.reuse ;  /* 0x000000010c0ce824 */ /* 0x100fe200078e0a16 */
[----:B------:R-:W-:Y:S01]  /*44f0*/  LOP3.LUT R2, R0, 0x72, RZ, 0xfc, !PT ;  /* 0x0000007200027812 */ /* 0x000fe200078efcff */
[----:B------:R-:W-:Y:S01]  /*4500*/  @!P0 IMAD.MOV R11, RZ, RZ, -R11 ;  /* 0x000000ffff0b8224 */ /* 0x000fe200078e0a0b */
[----:B------:R-:W-:Y:S01]  /*4510*/  ISETP.GT.U32.AND P0, PT, R22, R15, PT ;  /* 0x0000000f1600720c */ /* 0x000fe20003f04070 */
[----:B------:R-:W-:Y:S01]  /*4520*/  @!P2 IMAD.IADD R14, R14, 0x1, -R22 ;  /* 0x000000010e0ea824 */ /* 0x000fe200078e0a16 */
[----:B------:R-:W-:Y:S01]  /*4530*/  ISETP.GT.U32.AND P2, PT, R22, R6, PT ;  /* 0x000000061600720c */ /* 0x000fe20003f44070 */
[----:B------:R-:W-:Y:S01]  /*4540*/  IMAD.MOV.U32 R19, RZ, RZ, R10 ;  /* 0x000000ffff137224 */ /* 0x000fe200078e000a */
[----:B0-----:R-:W-:Y:S01]  /*4550*/  LOP3.LUT R13, R0, 0x76, RZ, 0xfc, !PT ;  /* 0x00000076000d7812 */ /* 0x001fe200078efcff */
[----:B------:R0:W-:Y:S01]  /*4560*/  STL [R1+0xdc], R11 ;  /* 0x0000dc0b01007387 */ /* 0x0001e20000100800 */
[----:B------:R-:W-:Y:S01]  /*4570*/  ISETP.GT.U32.AND P6, PT, R22, R12, PT ;  /* 0x0000000c1600720c */ /* 0x000fe20003fc4070 */
[----:B------:R-:W-:Y:S01]  /*4580*/  @!P3 IMAD.MOV R19, RZ, RZ, -R19 ;  /* 0x000000ffff13b224 */ /* 0x000fe200078e0a13 */
[----:B------:R-:W-:Y:S01]  /*4590*/  IABS R4, R13 ;  /* 0x0000000d00047213 */ /* 0x000fe20000000000 */
[----:B------:R-:W-:Y:S01]  /*45a0*/  IMAD.MOV.U32 R18, RZ, RZ, R14 ;  /* 0x000000ffff127224 */ /* 0x000fe200078e000e */
[----:B------:R-:W-:-:S02]  /*45b0*/  LOP3.LUT R9, R0, 0x70, RZ, 0xfc, !PT ;  /* 0x0000007000097812 */ /* 0x000fc400078efcff */
[----:B------:R-:W-:Y:S01]  /*45c0*/  IABS R16, R5 ;  /* 0x0000000500107213 */ /* 0x000fe20000000000 */
[----:B------:R-:W-:Y:S01]  /*45d0*/  IMAD.HI.U32 R7, R24, R4, RZ ;  /* 0x0000000418077227 */ /* 0x000fe200078e00ff */
[----:B------:R-:W-:Y:S01]  /*45e0*/  IABS R8, R9 ;  /* 0x0000000900087213 */ /* 0x000fe20000000000 */
[----:B------:R-:W-:Y:S01]  /*45f0*/  STL [R1+0xd8], R19 ;  /* 0x0000d81301007387 */ /* 0x000fe20000100800 */
[----:B0-----:R-:W-:Y:S01]  /*4600*/  IABS R11, R2 ;  /* 0x00000002000b7213 */ /* 0x001fe20000000000 */
[----:B------:R-:W-:Y:S02]  /*4610*/  IMAD.MOV R7, RZ, RZ, -R7 ;  /* 0x000000ffff077224 */ /* 0x000fe400078e0a07 */
[----:B------:R-:W-:Y:S01]  /*4620*/  @!P0 IMAD.IADD R15, R15, 0x1, -R22 ;  /* 0x000000010f0f8824 */ /* 0x000fe200078e0a16 */
[----:B------:R-:W-:Y:S01]  /*4630*/  ISETP.GE.AND P0, PT, R3, RZ, PT ;  /* 0x000000ff0300720c */ /* 0x000fe20003f06270 */
[----:B------:R-:W-:Y:S02]  /*4640*/  IMAD R4, R22, R7, R4 ;  /* 0x0000000716047224 */ /* 0x000fe400078e0204 */
[----:B------:R-:W-:Y:S01]  /*4650*/  @!P2 IMAD.IADD R6, R6, 0x1, -R22 ;  /* 0x000000010606a824 */ /* 0x000fe200078e0a16 */
[----:B------:R-:W-:Y:S01]  /*4660*/  ISETP.GE.AND P2, PT, R13, RZ, PT ;  /* 0x000000ff0d00720c */ /* 0x000fe20003f46270 */
[----:B------:R-:W-:-:S03]  /*4670*/  IMAD.HI.U32 R3, R24, R11, RZ ;  /* 0x0000000b18037227 */ /* 0x000fc600078e00ff */
[----:B------:R-:W-:Y:S01]  /*4680*/  ISETP.GT.U32.AND P3, PT, R22, R6, PT ;  /* 0x000000061600720c */ /* 0x000fe20003f64070 */
[----:B------:R-:W-:Y:S01]  /*4690*/  @!P6 IMAD.IADD R12, R12, 0x1, -R22 ;  /* 0x000000010c0ce824 */ /* 0x000fe200078e0a16 */
[----:B------:R-:W-:Y:S01]  /*46a0*/  ISETP.GT.U32.AND P6, PT, R22, R4, PT ;  /* 0x000000041600720c */ /* 0x000fe20003fc4070 */
[----:B------:R-:W-:-:S04]  /*46b0*/  IMAD.HI.U32 R17, R24, R16, RZ ;  /* 0x0000001018117227 */ /* 0x000fc800078e00ff */
[----:B------:R-:W-:-:S04]  /*46c0*/  IMAD.HI.U32 R7, R24, R8, RZ ;  /* 0x0000000818077227 */ /* 0x000fc800078e00ff */
[----:B------:R-:W-:Y:S02]  /*46d0*/  IMAD.MOV R3, RZ, RZ, -R3 ;  /* 0x000000ffff037224 */ /* 0x000fe400078e0a03 */
[----:B------:R-:W-:Y:S02]  /*46e0*/  IMAD.MOV R17, RZ, RZ, -R17 ;  /* 0x000000ffff117224 */ /* 0x000fe400078e0a11 */
[----:B------:R-:W-:Y:S02]  /*46f0*/  IMAD.MOV R7, RZ, RZ, -R7 ;  /* 0x000000ffff077224 */ /* 0x000fe400078e0a07 */
[----:B------:R-:W-:Y:S01]  /*4700*/  IMAD R11, R22, R3, R11 ;  /* 0x00000003160b7224 */ /* 0x000fe200078e020b */
[----:B------:R-:W-:Y:S01]  /*4710*/  LOP3.LUT R3, R0, 0x6e, RZ, 0xfc, !PT ;  /* 0x0000006e00037812 */ /* 0x000fe200078efcff */
[C---:B------:R-:W-:Y:S02]  /*4720*/  IMAD R13, R22.reuse, R17, R16 ;  /* 0x00000011160d7224 */ /* 0x040fe400078e0210 */
[----:B------:R-:W-:Y:S01]  /*4730*/  IMAD R8, R22, R7, R8 ;  /* 0x0000000716087224 */ /* 0x000fe200078e0208 */
[----:B------:R-:W-:Y:S01]  /*4740*/  LOP3.LUT R7, R0, 0x6c, RZ, 0xfc, !PT ;  /* 0x0000006c00077812 */ /* 0x000fe200078efcff */
[----:B------:R-:W-:Y:S01]  /*4750*/  @!P4 IMAD.MOV R15, RZ, RZ, -R15 ;  /* 0x000000ffff0fc224 */ /* 0x000fe200078e0a0f */
[----:B------:R-:W-:Y:S01]  /*4760*/  ISETP.GT.U32.AND P4, PT, R22, R11, PT ;  /* 0x0000000b1600720c */ /* 0x000fe20003f84070 */
[--C-:B------:R-:W-:Y:S01]  /*4770*/  @!P6 IMAD.IADD R4, R4, 0x1, -R22.reuse ;  /* 0x000000010404e824 */ /* 0x100fe200078e0a16 */
[----:B------:R-:W-:Y:S01]  /*4780*/  ISETP.GT.U32.AND P6, PT, R22, R13, PT ;  /* 0x0000000d1600720c */ /* 0x000fe20003fc4070 */
[----:B------:R-:W-:Y:S01]  /*4790*/  @!P3 IMAD.IADD R6, R6, 0x1, -R22 ;  /* 0x000000010606b824 */ /* 0x000fe200078e0a16 */
[C---:B------:R-:W-:Y:S01]  /*47a0*/  ISETP.GT.U32.AND P3, PT, R22.reuse, R8, PT ;  /* 0x000000081600720c */ /* 0x040fe20003f64070 */
[----:B------:R-:W-:Y:S01]  /*47b0*/  @!P1 IMAD.MOV R18, RZ, RZ, -R18 ;  /* 0x000000ffff129224 */ /* 0x000fe200078e0a12 */
[----:B------:R-:W-:Y:S01]  /*47c0*/  ISETP.GT.U32.AND P1, PT, R22, R4, PT ;  /* 0x000000041600720c */ /* 0x000fe20003f24070 */
[----:B------:R-:W-:Y:S01]  /*47d0*/  IMAD.MOV.U32 R16, RZ, RZ, R12 ;  /* 0x000000ffff107224 */ /* 0x000fe200078e000c */
[----:B------:R-:W-:-:S02]  /*47e0*/  IABS R10, R3 ;  /* 0x00000003000a7213 */ /* 0x000fc40000000000 */
[----:B------:R-:W-:Y:S01]  /*47f0*/  IABS R14, R7 ;  /* 0x00000007000e7213 */ /* 0x000fe20000000000 */
[----:B------:R-:W-:Y:S01]  /*4800*/  @!P5 IMAD.MOV R16, RZ, RZ, -R16 ;  /* 0x000000ffff10d224 */ /* 0x000fe200078e0a10 */
[----:B------:R-:W-:Y:S01]  /*4810*/  ISETP.GE.AND P5, PT, R5, RZ, PT ;  /* 0x000000ff0500720c */ /* 0x000fe20003fa6270 */
[----:B------:R-:W-:Y:S01]  /*4820*/  @!P4 IMAD.IADD R11, R11, 0x1, -R22 ;  /* 0x000000010b0bc824 */ /* 0x000fe200078e0a16 */
[----:B------:R0:W-:Y:S01]  /*4830*/  STL [R1+0xd4], R18 ;  /* 0x0000d41201007387 */ /* 0x0001e20000100800 */
[----:B------:R-:W-:-:S03]  /*4840*/  IMAD.HI.U32 R12, R24, R10, RZ ;  /* 0x0000000a180c7227 */ /* 0x000fc600078e00ff */
[----:B------:R1:W-:Y:S01]  /*4850*/  STL [R1+0xd0], R15 ;  /* 0x0000d00f01007387 */ /* 0x0003e20000100800 */
[----:B------:R-:W-:Y:S02]  /*4860*/  IMAD.MOV.U32 R5, RZ, RZ, R14 ;  /* 0x000000ffff057224 */ /* 0x000fe400078e000e */
[--C-:B------:R-:W-:Y:S01]  /*4870*/  @!P6 IMAD.IADD R13, R13, 0x1, -R22.reuse ;  /* 0x000000010d0de824 */ /* 0x100fe200078e0a16 */
[----:B------:R-:W-:Y:S01]  /*4880*/  ISETP.GE.AND P6, PT, R9, RZ, PT ;  /* 0x000000ff0900720c */ /* 0x000fe20003fc6270 */
[----:B------:R-:W-:Y:S01]  /*4890*/  @!P3 IMAD.IADD R8, R8, 0x1, -R22 ;  /* 0x000000010808b824 */ /* 0x000fe200078e0a16 */
[C---:B------:R-:W-:Y:S01]  /*48a0*/  ISETP.GT.U32.AND P3, PT, R22.reuse, R11, PT ;  /* 0x0000000b1600720c */ /* 0x040fe20003f64070 */
[----:B------:R-:W-:Y:S01]  /*48b0*/  IMAD.MOV R12, RZ, RZ, -R12 ;  /* 0x000000ffff0c7224 */ /* 0x000fe200078e0a0c */
[----:B------:R-:W-:Y:S01]  /*48c0*/  ISETP.GT.U32.AND P4, PT, R22, R13, PT ;  /* 0x0000000d1600720c */ /* 0x000fe20003f84070 */
[----:B------:R-:W-:Y:S01]  /*48d0*/  @!P1 IMAD.IADD R4, R4, 0x1, -R22 ;  /* 0x0000000104049824 */ /* 0x000fe200078e0a16 */
[----:B------:R-:W-:Y:S01]  /*48e0*/  ISETP.GE.AND P1, PT, R2, RZ, PT ;  /* 0x000000ff0200720c */ /* 0x000fe20003f26270 */
[----:B------:R-:W-:Y:S01]  /*48f0*/  IMAD.HI.U32 R9, R24, R5, RZ ;  /* 0x0000000518097227 */ /* 0x000fe200078e00ff */
[----:B------:R-:W-:Y:S01]  /*4900*/  STL [R1+0xcc], R16 ;  /* 0x0000cc1001007387 */ /* 0x000fe20000100800 */
[----:B0-----:R-:W-:-:S02]  /*4910*/  LOP3.LUT R18, R0, 0x5c, RZ, 0xfc, !PT ;  /* 0x0000005c00127812 */ /* 0x001fc400078efcff */
[----:B------:R-:W-:Y:S02]  /*4920*/  IMAD R2, R22, R12, R10 ;  /* 0x0000000c16027224 */ /* 0x000fe400078e020a */
[----:B-1----:R-:W-:Y:S02]  /*4930*/  IMAD.MOV.U32 R15, RZ, RZ, R6 ;  /* 0x000000ffff0f7224 */ /* 0x002fe400078e0006 */
[----:B------:R-:W-:Y:S01]  /*4940*/  IMAD.MOV R6, RZ, RZ, -R9 ;  /* 0x000000ffff067224 */ /* 0x000fe200078e0a09 */
[----:B------:R-:W-:Y:S01]  /*4950*/  LOP3.LUT R9, R0, 0x6a, RZ, 0xfc, !PT ;  /* 0x0000006a00097812 */ /* 0x000fe200078efcff */
[----:B------:R-:W-:Y:S02]  /*4960*/  IMAD.MOV.U32 R10, RZ, RZ, R4 ;  /* 0x000000ffff0a7224 */ /* 0x000fe400078e0004 */
[----:B------:R-:W-:Y:S01]  /*4970*/  IMAD R5, R22, R6, R5 ;  /* 0x0000000616057224 */ /* 0x000fe200078e0205 */
[----:B------:R-:W-:Y:S01]  /*4980*/  LOP3.LUT R6, R0, 0x68, RZ, 0xfc, !PT ;  /* 0x0000006800067812 */ /* 0x000fe200078efcff */
[----:B------:R-:W-:Y:S01]  /*4990*/  @!P2 IMAD.MOV R10, RZ, RZ, -R10 ;  /* 0x000000ffff0aa224 */ /* 0x000fe200078e0a0a */
[C---:B------:R-:W-:Y:S01]  /*49a0*/  ISETP.GT.U32.AND P2, PT, R22.reuse, R2, PT ;  /* 0x000000021600720c */ /* 0x040fe20003f44070 */
[--C-:B------:R-:W-:Y:S01]  /*49b0*/  @!P3 IMAD.IADD R11, R11, 0x1, -R22.reuse ;  /* 0x000000010b0bb824 */ /* 0x100fe200078e0a16 */
[C---:B------:R-:W-:Y:S01]  /*49c0*/  ISETP.GT.U32.AND P3, PT, R22.reuse, R5, PT ;  /* 0x000000051600720c */ /* 0x040fe20003f64070 */
[----:B------:R-:W-:Y:S01]  /*49d0*/  @!P0 IMAD.MOV R15, RZ, RZ, -R15 ;  /* 0x000000ffff0f8224 */ /* 0x000fe200078e0a0f */
[----:B------:R-:W-:Y:S01]  /*49e0*/  IABS R4, R9 ;  /* 0x0000000900047213 */ /* 0x000fe20000000000 */
[----:B------:R-:W-:Y:S01]  /*49f0*/  @!P4 IMAD.IADD R13, R13, 0x1, -R22 ;  /* 0x000000010d0dc824 */ /* 0x000fe200078e0a16 */
[----:B------:R-:W-:Y:S01]  /*4a00*/  ISETP.GT.U32.AND P0, PT, R22, R8, PT ;  /* 0x000000081600720c */ /* 0x000fe20003f04070 */
[----:B------:R-:W-:Y:S01]  /*4a10*/  @!P1 IMAD.MOV R11, RZ, RZ, -R11 ;  /* 0x000000ffff0b9224 */ /* 0x000fe200078e0a0b */
[----:B------:R-:W-:Y:S01]  /*4a20*/  ISETP.GE.AND P4, PT, R3, RZ, PT ;  /* 0x000000ff0300720c */ /* 0x000fe20003f86270 */
[----:B------:R-:W-:Y:S01]  /*4a30*/  STL [R1+0xc8], R15 ;  /* 0x0000c80f01007387 */ /* 0x000fe20000100800 */
[----:B------:R-:W-:Y:S01]  /*4a40*/  IABS R3, R6 ;  /* 0x0000000600037213 */ /* 0x000fe20000000000 */
[----:B------:R-:W-:-:S02]  /*4a50*/  IMAD.HI.U32 R12, R24, R4, RZ ;  /* 0x00000004180c7227 */ /* 0x000fc400078e00ff */
[----:B------:R0:W-:Y:S02]  /*4a60*/  STL [R1+0xc4], R10 ;  /* 0x0000c40a01007387 */ /* 0x0001e40000100800 */
[--C-:B------:R-:W-:Y:S01]  /*4a70*/  @!P2 IMAD.IADD R2, R2, 0x1, -R22.reuse ;  /* 0x000000010202a824 */ /* 0x100fe200078e0a16 */
[----:B------:R-:W-:Y:S01]  /*4a80*/  ISETP.GE.AND P2, PT, R9, RZ, PT ;  /* 0x000000ff0900720c */ /* 0x000fe20003f46270 */
[----:B------:R-:W-:Y:S02]  /*4a90*/  @!P3 IMAD.IADD R5, R5, 0x1, -R22 ;  /* 0x000000010505b824 */ /* 0x000fe400078e0a16 */
[----:B------:R-:W-:Y:S01]  /*4aa0*/  IMAD.MOV R12, RZ, RZ, -R12 ;  /* 0x000000ffff0c7224 */ /* 0x000fe200078e0a0c */
[----:B------:R-:W-:Y:S01]  /*4ab0*/  ISETP.GT.U32.AND P3, PT, R22, R2, PT ;  /* 0x000000021600720c */ /* 0x000fe20003f64070 */
[----:B------:R-:W-:Y:S01]  /*4ac0*/  @!P0 IMAD.IADD R8, R8, 0x1, -R22 ;  /* 0x0000000108088824 */ /* 0x000fe200078e0a16 */
[----:B------:R-:W-:Y:S01]  /*4ad0*/  ISETP.GE.AND P0, PT, R7, RZ, PT ;  /* 0x000000ff0700720c */ /* 0x000fe20003f06270 */
[----:B0-----:R-:W-:Y:S01]  /*4ae0*/  IMAD.HI.U32 R10, R24, R3, RZ ;  /* 0x00000003180a7227 */ /* 0x001fe200078e00ff */
[----:B------:R-:W-:-:S02]  /*4af0*/  LOP3.LUT R7, R0, 0x66, RZ, 0xfc, !PT ;  /* 0x0000006600077812 */ /* 0x000fc400078efcff */
[----:B------:R-:W-:Y:S01]  /*4b00*/  LOP3.LUT R15, R0, 0x5e, RZ, 0xfc, !PT ;  /* 0x0000005e000f7812 */ /* 0x000fe200078efcff */
[----:B------:R-:W-:Y:S01]  /*4b10*/  IMAD.MOV R10, RZ, RZ, -R10 ;  /* 0x000000ffff0a7224 */ /* 0x000fe200078e0a0a */
[----:B------:R-:W-:Y:S01]  /*4b20*/  IABS R9, R7 ;  /* 0x0000000700097213 */ /* 0x000fe20000000000 */
[----:B------:R-:W-:Y:S01]  /*4b30*/  IMAD R4, R22, R12, R4 ;  /* 0x0000000c16047224 */ /* 0x000fe200078e0204 */
[----:B------:R-:W-:Y:S01]  /*4b40*/  LOP3.LUT R12, R0, 0x58, RZ, 0xfc, !PT ;  /* 0x00000058000c7812 */ /* 0x000fe200078efcff */
[----:B------:R-:W-:Y:S02]  /*4b50*/  IMAD.MOV.U32 R14, RZ, RZ, R13 ;  /* 0x000000ffff0e7224 */ /* 0x000fe400078e000d */
[C---:B------:R-:W-:Y:S01]  /*4b60*/  IMAD R3, R22.reuse, R10, R3 ;  /* 0x0000000a16037224 */ /* 0x040fe200078e0203 */
[C---:B------:R-:W-:Y:S01]  /*4b70*/  ISETP.GT.U32.AND P1, PT, R22.reuse, R4, PT ;  /* 0x000000041600720c */ /* 0x040fe20003f24070 */
[----:B------:R-:W-:Y:S01]  /*4b80*/  @!P5 IMAD.MOV R14, RZ, RZ, -R14 ;  /* 0x000000ffff0ed224 */ /* 0x000fe200078e0a0e */
[----:B------:R-:W-:Y:S01]  /*4b90*/  ISETP.GT.U32.AND P5, PT, R22, R5, PT ;  /* 0x000000051600720c */ /* 0x000fe20003fa4070 */
[----:B------:R-:W-:Y:S01]  /*4ba0*/  @!P3 IMAD.IADD R2, R2, 0x1, -R22 ;  /* 0x000000010202b824 */ /* 0x000fe200078e0a16 */
[----:B------:R-:W-:Y:S01]  /*4bb0*/  ISETP.GT.U32.AND P3, PT, R22, R3, PT ;  /* 0x000000031600720c */ /* 0x000fe20003f64070 */
[----:B------:R-:W-:Y:S01]  /*4bc0*/  IMAD.MOV.U32 R13, RZ, RZ, R8 ;  /* 0x000000ffff0d7224 */ /* 0x000fe200078e0008 */
[----:B------:R-:W-:Y:S01]  /*4bd0*/  STL [R1+0xc0], R14 ;  /* 0x0000c00e01007387 */ /* 0x000fe20000100800 */
[----:B------:R-:W-:-:S03]  /*4be0*/  IMAD.HI.U32 R8, R24, R9, RZ ;  /* 0x0000000918087227 */ /* 0x000fc600078e00ff */
[----:B------:R-:W-:Y:S01]  /*4bf0*/  STL [R1+0xbc], R11 ;  /* 0x0000bc0b01007387 */ /* 0x000fe20000100800 */
[----:B------:R-:W-:Y:S02]  /*4c00*/  IMAD.MOV R8, RZ, RZ, -R8 ;  /* 0x000000ffff087224 */ /* 0x000fe400078e0a08 */
[--C-:B------:R-:W-:Y:S02]  /*4c10*/  @!P1 IMAD.IADD R4, R4, 0x1, -R22.reuse ;  /* 0x0000000104049824 */ /* 0x100fe400078e0a16 */
[--C-:B------:R-:W-:Y:S01]  /*4c20*/  @!P5 IMAD.IADD R5, R5, 0x1, -R22.reuse ;  /* 0x000000010505d824 */ /* 0x100fe200078e0a16 */
[----:B------:R-:W-:Y:S01]  /*4c30*/  ISETP.GE.AND P5, PT, R7, RZ, PT ;  /* 0x000000ff0700720c */ /* 0x000fe20003fa6270 */
[C---:B------:R-:W-:Y:S01]  /*4c40*/  IMAD R9, R22.reuse, R8, R9 ;  /* 0x0000000816097224 */ /* 0x040fe200078e0209 */
[----:B------:R-:W-:Y:S01]  /*4c50*/  ISETP.GT.U32.AND P1, PT, R22, R4, PT ;  /* 0x000000041600720c */ /* 0x000fe20003f24070 */
[----:B------:R-:W-:Y:S01]  /*4c60*/  @!P3 IMAD.IADD R3, R3, 0x1, -R22 ;  /* 0x000000010303b824 */ /* 0x000fe200078e0a16 */
[C---:B------:R-:W-:Y:S01]  /*4c70*/  LOP3.LUT R7, R0.reuse, 0x64, RZ, 0xfc, !PT ;  /* 0x0000006400077812 */ /* 0x040fe200078efcff */
[----:B------:R-:W-:Y:S01]  /*4c80*/  IMAD.MOV.U32 R10, RZ, RZ, R2 ;  /* 0x000000ffff0a7224 */ /* 0x000fe200078e0002 */
[----:B------:R-:W-:Y:S01]  /*4c90*/  LOP3.LUT R8, R0, 0x62, RZ, 0xfc, !PT ;  /* 0x0000006200087812 */ /* 0x000fe200078efcff */
[----:B------:R-:W-:Y:S01]  /*4ca0*/  @!P0 IMAD.MOV R5, RZ, RZ, -R5 ;  /* 0x000000ffff058224 */ /* 0x000fe200078e0a05 */
[C---:B------:R-:W-:Y:S01]  /*4cb0*/  ISETP.GT.U32.AND P3, PT, R22.reuse, R3, PT ;  /* 0x000000031600720c */ /* 0x040fe20003f64070 */
[----:B------:R-:W-:Y:S01]  /*4cc0*/  @!P6 IMAD.MOV R13, RZ, RZ, -R13 ;  /* 0x000000ffff0de224 */ /* 0x000fe200078e0a0d */
[----:B------:R-:W-:Y:S01]  /*4cd0*/  ISETP.GT.U32.AND P0, PT, R22, R9, PT ;  /* 0x000000091600720c */ /* 0x000fe20003f04070 */
[----:B------:R-:W-:Y:S01]  /*4ce0*/  @!P4 IMAD.MOV R10, RZ, RZ, -R10 ;  /* 0x000000ffff0ac224 */ /* 0x000fe200078e0a0a */
[----:B------:R-:W-:-:S02]  /*4cf0*/  ISETP.GE.AND P4, PT, R7, RZ, PT ;  /* 0x000000ff0700720c */ /* 0x000fc40003f86270 */
[----:B------:R-:W-:Y:S01]  /*4d00*/  IABS R7, R7 ;  /* 0x0000000700077213 */ /* 0x000fe20000000000 */
[----:B------:R0:W-:Y:S01]  /*4d10*/  STL [R1+0xb8], R13 ;  /* 0x0000b80d01007387 */ /* 0x0001e20000100800 */
[----:B------:R-:W-:Y:S01]  /*4d20*/  ISETP.GE.AND P6, PT, R6, RZ, PT ;  /* 0x000000ff0600720c */ /* 0x000fe20003fc6270 */
[--C-:B------:R-:W-:Y:S01]  /*4d30*/  @!P1 IMAD.IADD R4, R4, 0x1, -R22.reuse ;  /* 0x0000000104049824 */ /* 0x100fe200078e0a16 */
[----:B------:R-:W-:Y:S01]  /*4d40*/  LOP3.LUT R2, R0, 0x60, RZ, 0xfc, !PT ;  /* 0x0000006000027812 */ /* 0x000fe200078efcff */
[----:B------:R1:W-:Y:S01]  /*4d50*/  STL [R1+0xb4], R10 ;  /* 0x0000b40a01007387 */ /* 0x0003e20000100800 */
[----:B------:R-:W-:Y:S01]  /*4d60*/  IABS R17, R8 ;  /* 0x0000000800117213 */ /* 0x000fe20000000000 */
[--C-:B------:R-:W-:Y:S01]  /*4d70*/  @!P3 IMAD.IADD R3, R3, 0x1, -R22.reuse ;  /* 0x000000010303b824 */ /* 0x100fe200078e0a16 */
[----:B------:R-:W-:Y:S01]  /*4d80*/  ISETP.GE.AND P1, PT, R8, RZ, PT ;  /* 0x000000ff0800720c */ /* 0x000fe20003f26270 */
[----:B------:R-:W-:Y:S01]  /*4d90*/  @!P0 IMAD.IADD R9, R9, 0x1, -R22 ;  /* 0x0000000109098824 */ /* 0x000fe200078e0a16 */
[----:B------:R-:W-:Y:S01]  /*4da0*/  IABS R16, R2 ;  /* 0x0000000200107213 */ /* 0x000fe20000000000 */
[----:B0-----:R-:W-:Y:S01]  /*4db0*/  IMAD.MOV.U32 R13, RZ, RZ, R3 ;  /* 0x000000ffff0d7224 */ /* 0x001fe200078e0003 */
[----:B------:R-:W-:Y:S01]  /*4dc0*/  ISETP.GE.AND P3, PT, R2, RZ, PT ;  /* 0x000000ff0200720c */ /* 0x000fe20003f66270 */
[----:B------:R-:W-:Y:S01]  /*4dd0*/  IMAD.HI.U32 R6, R24, R17, RZ ;  /* 0x0000001118067227 */ /* 0x000fe200078e00ff */
[----:B------:R-:W-:Y:S01]  /*4de0*/  ISETP.GT.U32.AND P0, PT, R22, R9, PT ;  /* 0x000000091600720c */ /* 0x000fe20003f04070 */
[----:B------:R0:W-:Y:S01]  /*4df0*/  STL [R1+0xb0], R5 ;  /* 0x0000b00501007387 */ /* 0x0001e20000100800 */
[----:B------:R-:W-:Y:S01]  /*4e00*/  LOP3.LUT R11, R0, 0x5a, RZ, 0xfc, !PT ;  /* 0x0000005a000b7812 */ /* 0x000fe200078efcff */
[----:B-1----:R-:W-:-:S04]  /*4e10*/  IMAD.HI.U32 R10, R24, R7, RZ ;  /* 0x00000007180a7227 */ /* 0x002fc800078e00ff */
[----:B------:R-:W-:Y:S02]  /*4e20*/  IMAD.MOV R8, RZ, RZ, -R10 ;  /* 0x000000ffff087224 */ /* 0x000fe400078e0a0a */
[----:B------:R-:W-:Y:S02]  /*4e30*/  @!P6 IMAD.MOV R13, RZ, RZ, -R13 ;  /* 0x000000ffff0de224 */ /* 0x000fe400078e0a0d */
[----:B------:R-:W-:Y:S01]  /*4e40*/  IMAD R2, R22, R8, R7 ;  /* 0x0000000816027224 */ /* 0x000fe200078e0207 */
[----:B------:R-:W-:Y:S01]  /*4e50*/  LOP3.LUT R7, R0, 0x56, RZ, 0xfc, !PT ;  /* 0x0000005600077812 */ /* 0x000fe200078efcff */
[----:B------:R-:W-:Y:S02]  /*4e60*/  IMAD.MOV R6, RZ, RZ, -R6 ;  /* 0x000000ffff067224 */ /* 0x000fe400078e0a06 */
[----:B------:R-:W-:Y:S01]  /*4e70*/  IMAD.MOV.U32 R14, RZ, RZ, R4 ;  /* 0x000000ffff0e7224 */ /* 0x000fe200078e0004 */
[C---:B------:R-:W-:Y:S01]  /*4e80*/  ISETP.GT.U32.AND P6, PT, R22.reuse, R2, PT ;  /* 0x000000021600720c */ /* 0x040fe20003fc4070 */
[C---:B------:R-:W-:Y:S01]  /*4e90*/  IMAD R17, R22.reuse, R6, R17 ;  /* 0x0000000616117224 */ /* 0x040fe200078e0211 */
[----:B------:R-:W-:Y:S01]  /*4ea0*/  IABS R6, R12 ;  /* 0x0000000c00067213 */ /* 0x000fe20000000000 */
[----:B------:R-:W-:Y:S01]  /*4eb0*/  @!P0 IMAD.IADD R9, R9, 0x1, -R22 ;  /* 0x0000000109098824 */ /* 0x000fe200078e0a16 */
[----:B------:R-:W-:Y:S01]  /*4ec0*/  IABS R3, R7 ;  /* 0x0000000700037213 */ /* 0x000fe20000000000 */
[----:B------:R-:W-:Y:S01]  /*4ed0*/  @!P2 IMAD.MOV R14, RZ, RZ, -R14 ;  /* 0x000000ffff0ea224 */ /* 0x000fe200078e0a0e */
[----:B------:R-:W-:Y:S01]  /*4ee0*/  ISETP.GT.U32.AND P0, PT, R22, R17, PT ;  /* 0x000000111600720c */ /* 0x000fe20003f04070 */
[----:B0-----:R-:W-:Y:S01]  /*4ef0*/  IMAD.HI.U32 R5, R24, R16, RZ ;  /* 0x0000001018057227 */ /* 0x001fe200078e00ff */
[----:B------:R-:W-:-:S02]  /*4f00*/  ISETP.GE.AND P2, PT, R15, RZ, PT ;  /* 0x000000ff0f00720c */ /* 0x000fc40003f46270 */
[----:B------:R-:W-:Y:S01]  /*4f10*/  IABS R15, R15 ;  /* 0x0000000f000f7213 */ /* 0x000fe20000000000 */
[----:B------:R-:W-:Y:S01]  /*4f20*/  IMAD.MOV R5, RZ, RZ, -R5 ;  /* 0x000000ffff057224 */ /* 0x000fe200078e0a05 */
[----:B------:R0:W-:Y:S01]  /*4f30*/  STL [R1+0xa0], R14 ;  /* 0x0000a00e01007387 */ /* 0x0001e20000100800 */
[----:B------:R-:W-:Y:S02]  /*4f40*/  @!P6 IMAD.IADD R2, R2, 0x1, -R22 ;  /* 0x000000010202e824 */ /* 0x000fe400078e0a16 */
[----:B------:R-:W-:Y:S01]  /*4f50*/  IMAD.HI.U32 R8, R24, R15, RZ ;  /* 0x0000000f18087227 */ /* 0x000fe200078e00ff */
[----:B------:R1:W-:Y:S02]  /*4f60*/  STL [R1+0x9c], R13 ;  /* 0x00009c0d01007387 */ /* 0x0003e40000100800 */
[C---:B------:R-:W-:Y:S01]  /*4f70*/  ISETP.GT.U32.AND P6, PT, R22.reuse, R2, PT ;  /* 0x000000021600720c */ /* 0x040fe20003fc4070 */
[----:B------:R-:W-:Y:S02]  /*4f80*/  IMAD R16, R22, R5, R16 ;  /* 0x0000000516107224 */ /* 0x000fe400078e0210 */
[----:B------:R-:W-:Y:S01]  /*4f90*/  @!P0 IMAD.IADD R17, R17, 0x1, -R22 ;  /* 0x0000000111118824 */ /* 0x000fe200078e0a16 */
[----:B0-----:R-:W-:Y:S01]  /*4fa0*/  IABS R14, R18 ;  /* 0x00000012000e7213 */ /* 0x001fe20000000000 */
[----:B------:R-:W-:Y:S01]  /*4fb0*/  IMAD.MOV.U32 R10, RZ, RZ, R9 ;  /* 0x000000ffff0a7224 */ /* 0x000fe200078e0009 */
[----:B------:R-:W-:Y:S01]  /*4fc0*/  LOP3.LUT R9, R0, 0x52, RZ, 0xfc, !PT ;  /* 0x0000005200097812 */ /* 0x000fe200078efcff */
[----:B------:R-:W-:Y:S01]  /*4fd0*/  IMAD.MOV R8, RZ, RZ, -R8 ;  /* 0x000000ffff087224 */ /* 0x000fe200078e0a08 */
[----:B-1----:R-:W-:Y:S01]  /*4fe0*/  IABS R13, R11 ;  /* 0x0000000b000d7213 */ /* 0x002fe20000000000 */
[----:B------:R-:W-:Y:S01]  /*4ff0*/  @!P5 IMAD.MOV R10, RZ, RZ, -R10 ;  /* 0x000000ffff0ad224 */ /* 0x000fe200078e0a0a */
[C---:B------:R-:W-:Y:S01]  /*5000*/  ISETP.GT.U32.AND P0, PT, R22.reuse, R17, PT ;  /* 0x000000111600720c */ /* 0x040fe20003f04070 */
[C---:B------:R-:W-:Y:S01]  /*5010*/  IMAD R15, R22.reuse, R8, R15 ;  /* 0x00000008160f7224 */ /* 0x040fe200078e020f */
[----:B------:R-:W-:Y:S01]  /*5020*/  ISETP.GT.U32.AND P5, PT, R22, R16, PT ;  /* 0x000000101600720c */ /* 0x000fe20003fa4070 */
[----:B------:R-:W-:Y:S01]  /*5030*/  IMAD.HI.U32 R5, R24, R14, RZ ;  /* 0x0000000e18057227 */ /* 0x000fe200078e00ff */
[----:B------:R0:W-:Y:S03]  /*5040*/  STL [R1+0x98], R10 ;  /* 0x0000980a01007387 */ /* 0x0001e60000100800 */
[----:B------:R-:W-:Y:S01]  /*5050*/  @!P6 IMAD.IADD R2, R2, 0x1, -R22 ;  /* 0x000000010202e824 */ /* 0x000fe200078e0a16 */
[----:B------:R-:W-:Y:S01]  /*5060*/  ISETP.GT.U32.AND P6, PT, R22, R15, PT ;  /* 0x0000000f1600720c */ /* 0x000fe20003fc4070 */
[----:B------:R-:W-:-:S04]  /*5070*/  IMAD.HI.U32 R4, R24, R13, RZ ;  /* 0x0000000d18047227 */ /* 0x000fc800078e00ff */
[----:B------:R-:W-:Y:S01]  /*5080*/  IMAD.MOV R5, RZ, RZ, -R5 ;  /* 0x000000ffff057224 */ /* 0x000fe200078e0a05 */
[----:B0-----:R-:W-:Y:S01]  /*5090*/  LOP3.LUT R10, R0, 0x50, RZ, 0xfc, !PT ;  /* 0x00000050000a7812 */ /* 0x001fe200078efcff */
[----:B------:R-:W-:Y:S02]  /*50a0*/  IMAD.MOV R8, RZ, RZ, -R4 ;  /* 0x000000ffff087224 */ /* 0x000fe400078e0a04 */
[C---:B------:R-:W-:Y:S02]  /*50b0*/  IMAD R14, R22.reuse, R5, R14 ;  /* 0x00000005160e7224 */ /* 0x040fe400078e020e */
[----:B------:R-:W-:Y:S01]  /*50c0*/  IMAD R13, R22, R8, R13 ;  /* 0x00000008160d7224 */ /* 0x000fe200078e020d */
[----:B------:R-:W-:Y:S01]  /*50d0*/  LOP3.LUT R8, R0, 0x54, RZ, 0xfc, !PT ;  /* 0x0000005400087812 */ /* 0x000fe200078efcff */
[--C-:B------:R-:W-:Y:S01]  /*50e0*/  @!P0 IMAD.IADD R17, R17, 0x1, -R22.reuse ;  /* 0x0000000111118824 */ /* 0x100fe200078e0a16 */
[----:B------:R-:W-:Y:S01]  /*50f0*/  ISETP.GT.U32.AND P0, PT, R22, R14, PT ;  /* 0x0000000e1600720c */ /* 0x000fe20003f04070 */
[--C-:B------:R-:W-:Y:S01]  /*5100*/  @!P5 IMAD.IADD R16, R16, 0x1, -R22.reuse ;  /* 0x000000011010d824 */ /* 0x100fe200078e0a16 */
[----:B------:R-:W-:Y:S01]  /*5110*/  ISETP.GT.U32.AND P5, PT, R22, R13, PT ;  /* 0x0000000d1600720c */ /* 0x000fe20003fa4070 */
[----:B------:R-:W-:-:S02]  /*5120*/  @!P6 IMAD.IADD R15, R15, 0x1, -R22 ;  /* 0x000000010f0fe824 */ /* 0x000fc400078e0a16 */
[----:B------:R-:W-:Y:S01]  /*5130*/  IMAD.HI.U32 R5, R24, R6, RZ ;  /* 0x0000000618057227 */ /* 0x000fe200078e00ff */
[----:B------:R-:W-:-:S03]  /*5140*/  ISETP.GT.U32.AND P6, PT, R22, R16, PT ;  /* 0x000000101600720c */ /* 0x000fc60003fc4070 */
[----:B------:R-:W-:Y:S02]  /*5150*/  IMAD.MOV R5, RZ, RZ, -R5 ;  /* 0x000000ffff057224 */ /* 0x000fe400078e0a05 */
[----:B------:R-:W-:-:S04]  /*5160*/  IMAD.HI.U32 R4, R24, R3, RZ ;  /* 0x0000000318047227 */ /* 0x000fc800078e00ff */
[----:B------:R-:W-:Y:S01]  /*5170*/  IMAD R6, R22, R5, R6 ;  /* 0x0000000516067224 */ /* 0x000fe200078e0206 */
[----:B------:R-:W-:Y:S01]  /*5180*/  IABS R5, R9 ;  /* 0x0000000900057213 */ /* 0x000fe20000000000 */
[--C-:B------:R-:W-:Y:S01]  /*5190*/  @!P0 IMAD.IADD R14, R14, 0x1, -R22.reuse ;  /* 0x000000010e0e8824 */ /* 0x100fe200078e0a16 */
[----:B------:R-:W-:Y:S01]  /*51a0*/  ISETP.GT.U32.AND P0, PT, R22, R15, PT ;  /* 0x0000000f1600720c */ /* 0x000fe20003f04070 */
[--C-:B------:R-:W-:Y:S02]  /*51b0*/  @!P5 IMAD.IADD R13, R13, 0x1, -R22.reuse ;  /* 0x000000010d0dd824 */ /* 0x100fe400078e0a16 */
[----:B------:R-:W-:Y:S01]  /*51c0*/  @!P6 IMAD.IADD R16, R16, 0x1, -R22 ;  /* 0x000000011010e824 */ /* 0x000fe200078e0a16 */
[C---:B------:R-:W-:Y:S01]  /*51d0*/  ISETP.GT.U32.AND P5, PT, R22.reuse, R14, PT ;  /* 0x0000000e1600720c */ /* 0x040fe20003fa4070 */
[----:B------:R-:W-:Y:S01]  /*51e0*/  IMAD.MOV R4, RZ, RZ, -R4 ;  /* 0x000000ffff047224 */ /* 0x000fe200078e0a04 */
[C---:B------:R-:W-:Y:S01]  /*51f0*/  ISETP.GT.U32.AND P6, PT, R22.reuse, R6, PT ;  /* 0x000000061600720c */ /* 0x040fe20003fc4070 */
[----:B------:R-:W-:Y:S01]  /*5200*/  IMAD.MOV.U32 R19, RZ, RZ, R2 ;  /* 0x000000ffff137224 */ /* 0x000fe200078e0002 */
[----:B------:R-:W-:Y:S01]  /*5210*/  IABS R2, R10 ;  /* 0x0000000a00027213 */ /* 0x000fe20000000000 */
[C---:B------:R-:W-:Y:S01]  /*5220*/  IMAD R3, R22.reuse, R4, R3 ;  /* 0x0000000416037224 */ /* 0x040fe200078e0203 */
[----:B------:R-:W-:Y:S01]  /*5230*/  IABS R4, R8 ;  /* 0x0000000800047213 */ /* 0x000fe20000000000 */
[----:B------:R-:W-:Y:S01]  /*5240*/  @!P4 IMAD.MOV R19, RZ, RZ, -R19 ;  /* 0x000000ffff13c224 */ /* 0x000fe200078e0a13 */
[C---:B------:R-:W-:Y:S01]  /*5250*/  ISETP.GT.U32.AND P4, PT, R22.reuse, R13, PT ;  /* 0x0000000d1600720c */ /* 0x040fe20003f84070 */
[--C-:B------:R-:W-:Y:S01]  /*5260*/  @!P0 IMAD.IADD R15, R15, 0x1, -R22.reuse ;  /* 0x000000010f0f8824 */ /* 0x100fe200078e0a16 */
[----:B------:R-:W-:Y:S01]  /*5270*/  ISETP.GT.U32.AND P0, PT, R22, R3, PT ;  /* 0x000000031600720c */ /* 0x000fe20003f04070 */
[----:B------:R-:W-:Y:S01]  /*5280*/  @!P1 IMAD.MOV R17, RZ, RZ, -R17 ;  /* 0x000000ffff119224 */ /* 0x000fe200078e0a11 */
[----:B------:R0:W-:Y:S01]  /*5290*/  STL [R1+0x94], R19 ;  /* 0x0000941301007387 */ /* 0x0001e20000100800 */
[--C-:B------:R-:W-:Y:S01]  /*52a0*/  @!P5 IMAD.IADD R14, R14, 0x1, -R22.reuse ;  /* 0x000000010e0ed824 */ /* 0x100fe200078e0a16 */
[----:B------:R-:W-:Y:S01]  /*52b0*/  ISETP.GE.AND P5, PT, R18, RZ, PT ;  /* 0x000000ff1200720c */ /* 0x000fe20003fa6270 */
[----:B------:R-:W-:Y:S01]  /*52c0*/  @!P6 IMAD.IADD R6, R6, 0x1, -R22 ;  /* 0x000000010606e824 */ /* 0x000fe200078e0a16 */
[----:B------:R-:W-:Y:S01]  /*52d0*/  ISETP.GE.AND P6, PT, R11, RZ, PT ;  /* 0x000000ff0b00720c */ /* 0x000fe20003fc6270 */
[----:B------:R-:W-:Y:S01]  /*52e0*/  IMAD.HI.U32 R18, R24, R2, RZ ;  /* 0x0000000218127227 */ /* 0x000fe200078e00ff */
[----:B------:R-:W-:Y:S01]  /*52f0*/  STL [R1+0x90], R17 ;  /* 0x0000901101007387 */ /* 0x000fe20000100800 */
[----:B------:R-:W-:-:S02]  /*5300*/  LOP3.LUT R11, R0, 0x4e, RZ, 0xfc, !PT ;  /* 0x0000004e000b7812 */ /* 0x000fc400078efcff */
[----:B------:R-:W-:Y:S01]  /*5310*/  IMAD.MOV R18, RZ, RZ, -R18 ;  /* 0x000000ffff127224 */ /* 0x000fe200078e0a12 */
[----:B------:R-:W-:Y:S01]  /*5320*/  ISETP.GT.U32.AND P1, PT, R22, R6, PT ;  /* 0x000000061600720c */ /* 0x000fe20003f24070 */
[----:B0-----:R-:W-:-:S04]  /*5330*/  IMAD.HI.U32 R19, R24, R4, RZ ;  /* 0x0000000418137227 */ /* 0x001fc800078e00ff */
[----:B------:R-:W-:Y:S02]  /*5340*/  IMAD.MOV R19, RZ, RZ, -R19 ;  /* 0x000000ffff137224 */ /* 0x000fe400078e0a13 */
[----:B------:R-:W-:Y:S02]  /*5350*/  @!P4 IMAD.IADD R13, R13, 0x1, -R22 ;  /* 0x000000010d0dc824 */ /* 0x000fe400078e0a16 */
[C---:B------:R-:W-:Y:S02]  /*5360*/  IMAD R4, R22.reuse, R19, R4 ;  /* 0x0000001316047224 */ /* 0x040fe400078e0204 */
[C---:B------:R-:W-:Y:S02]  /*5370*/  IMAD R2, R22.reuse, R18, R2 ;  /* 0x0000001216027224 */ /* 0x040fe400078e0202 */
[----:B------:R-:W-:Y:S01]  /*5380*/  @!P6 IMAD.MOV R13, RZ, RZ, -R13 ;  /* 0x000000ffff0de224 */ /* 0x000fe200078e0a0d */
[C---:B------:R-:W-:Y:S01]  /*5390*/  ISETP.GT.U32.AND P4, PT, R22.reuse, R4, PT ;  /* 0x000000041600720c */ /* 0x040fe20003f84070 */
[----:B------:R-:W-:Y:S01]  /*53a0*/  IMAD.MOV.U32 R20, RZ, RZ, R16 ;  /* 0x000000ffff147224 */ /* 0x000fe200078e0010 */
[----:B------:R-:W-:Y:S01]  /*53b0*/  ISETP.GT.U32.AND P6, PT, R22, R2, PT ;  /* 0x000000021600720c */ /* 0x000fe20003fc4070 */
[----:B------:R-:W-:Y:S01]  /*53c0*/  @!P0 IMAD.IADD R3, R3, 0x1, -R22 ;  /* 0x0000000103038824 */ /* 0x000fe200078e0a16 */
[----:B------:R-:W-:Y:S01]  /*53d0*/  ISETP.GE.AND P0, PT, R12, RZ, PT ;  /* 0x000000ff0c00720c */ /* 0x000fe20003f06270 */
[----:B------:R-:W-:Y:S01]  /*53e0*/  @!P3 IMAD.MOV R20, RZ, RZ, -R20 ;  /* 0x000000ffff14b224 */ /* 0x000fe200078e0a14 */
[----:B------:R-:W-:Y:S01]  /*53f0*/  IABS R12, R11 ;  /* 0x0000000b000c7213 */ /* 0x000fe20000000000 */
[----:B------:R-:W-:Y:S01]  /*5400*/  IMAD.HI.U32 R19, R24, R5, RZ ;  /* 0x0000000518137227 */ /* 0x000fe200078e00ff */
[----:B------:R-:W-:-:S02]  /*5410*/  ISETP.GT.U32.AND P3, PT, R22, R3, PT ;  /* 0x000000031600720c */ /* 0x000fc40003f64070 */
[----:B------:R-:W-:Y:S01]  /*5420*/  STL [R1+0x8c], R20 ;  /* 0x00008c1401007387 */ /* 0x000fe20000100800 */
[----:B------:R-:W-:Y:S02]  /*5430*/  @!P2 IMAD.MOV R15, RZ, RZ, -R15 ;  /* 0x000000ffff0fa224 */ /* 0x000fe400078e0a0f */
[----:B------:R-:W-:Y:S01]  /*5440*/  @!P5 IMAD.MOV R14, RZ, RZ, -R14 ;  /* 0x000000ffff0ed224 */ /* 0x000fe200078e0a0e */
[----:B------:R-:W-:Y:S01]  /*5450*/  ISETP.GE.AND P5, PT, R7, RZ, PT ;  /* 0x000000ff0700720c */ /* 0x000fe20003fa6270 */
[----:B------:R-:W-:Y:S01]  /*5460*/  IMAD.MOV R19, RZ, RZ, -R19 ;  /* 0x000000ffff137224 */ /* 0x000fe200078e0a13 */
[----:B------:R0:W-:Y:S01]  /*5470*/  STL [R1+0x88], R15 ;  /* 0x0000880f01007387 */ /* 0x0001e20000100800 */
[--C-:B------:R-:W-:Y:S01]  /*5480*/  @!P1 IMAD.IADD R6, R6, 0x1, -R22.reuse ;  /* 0x0000000106069824 */ /* 0x100fe200078e0a16 */
[----:B------:R-:W-:Y:S01]  /*5490*/  ISETP.GE.AND P1, PT, R8, RZ, PT ;  /* 0x000000ff0800720c */ /* 0x000fe20003f26270 */
[----:B------:R-:W-:Y:S01]  /*54a0*/  IMAD R5, R22, R19, R5 ;  /* 0x0000001316057224 */ /* 0x000fe200078e0205 */
[----:B------:R-:W-:Y:S01]  /*54b0*/  STL [R1+0x84], R14 ;  /* 0x0000840e01007387 */ /* 0x000fe20000100800 */
[--C-:B------:R-:W-:Y:S01]  /*54c0*/  @!P4 IMAD.IADD R4, R4, 0x1, -R22.reuse ;  /* 0x000000010404c824 */ /* 0x100fe200078e0a16 */
[----:B------:R-:W-:Y:S01]  /*54d0*/  LOP3.LUT R8, R0, 0x4a, RZ, 0xfc, !PT ;  /* 0x0000004a00087812 */ /* 0x000fe200078efcff */
[----:B------:R-:W-:Y:S01]  /*54e0*/  @!P6 IMAD.IADD R2, R2, 0x1, -R22 ;  /* 0x000000010202e824 */ /* 0x000fe200078e0a16 */
[----:B------:R1:W-:Y:S01]  /*54f0*/  STL [R1+0x7c], R13 ;  /* 0x00007c0d01007387 */ /* 0x0003e20000100800 */
[----:B------:R-:W-:Y:S01]  /*5500*/  ISETP.GT.U32.AND P2, PT, R22, R5, PT ;  /* 0x000000051600720c */ /* 0x000fe20003f44070 */
[----:B------:R-:W-:Y:S01]  /*5510*/  IMAD.HI.U32 R7, R24, R12, RZ ;  /* 0x0000000c18077227 */ /* 0x000fe200078e00ff */
[----:B------:R-:W-:-:S02]  /*5520*/  ISETP.GT.U32.AND P4, PT, R22, R4, PT ;  /* 0x000000041600720c */ /* 0x000fc40003f84070 */
[----:B0-----:R-:W-:Y:S01]  /*5530*/  IABS R15, R8 ;  /* 0x00000008000f7213 */ /* 0x001fe20000000000 */
[----:B------:R-:W-:Y:S01]  /*5540*/  IMAD.MOV R7, RZ, RZ, -R7 ;  /* 0x000000ffff077224 */ /* 0x000fe200078e0a07 */
[----:B------:R-:W-:Y:S01]  /*5550*/  IABS R20, R26 ;  /* 0x0000001a00147213 */ /* 0x000fe20000000000 */
[----:B------:R-:W-:Y:S01]  /*5560*/  @!P3 IMAD.IADD R3, R3, 0x1, -R22 ;  /* 0x000000010303b824 */ /* 0x000fe200078e0a16 */
[----:B------:R-:W-:Y:S01]  /*5570*/  ISETP.GE.AND P3, PT, R9, RZ, PT ;  /* 0x000000ff0900720c */ /* 0x000fe20003f66270 */
[----:B-1----:R-:W-:Y:S01]  /*5580*/  IMAD.MOV.U32 R13, RZ, RZ, R6 ;  /* 0x000000ffff0d7224 */ /* 0x002fe200078e0006 */
[----:B------:R-:W-:Y:S01]  /*5590*/  LOP3.LUT R6, R0, 0x48, RZ, 0xfc, !PT ;  /* 0x0000004800067812 */ /* 0x000fe200078efcff */
[----:B------:R-:W-:Y:S01]  /*55a0*/  IMAD R12, R22, R7, R12 ;  /* 0x00000007160c7224 */ /* 0x000fe200078e020c */
[----:B------:R-:W-:Y:S01]  /*55b0*/  LOP3.LUT R7, R0, 0x4c, RZ, 0xfc, !PT ;  /* 0x0000004c00077812 */ /* 0x000fe200078efcff */
[----:B------:R-:W-:Y:S01]  /*55c0*/  @!P0 IMAD.MOV R13, RZ, RZ, -R13 ;  /* 0x000000ffff0d8224 */ /* 0x000fe200078e0a0d */
[----:B------:R-:W-:Y:S01]  /*55d0*/  ISETP.GT.U32.AND P0, PT, R22, R2, PT ;  /* 0x000000021600720c */ /* 0x000fe20003f04070 */
[----:B------:R-:W-:Y:S01]  /*55e0*/  IMAD.MOV.U32 R9, RZ, RZ, R3 ;  /* 0x000000ffff097224 */ /* 0x000fe200078e0003 */
[----:B------:R-:W-:Y:S01]  /*55f0*/  IABS R14, R6 ;  /* 0x00000006000e7213 */ /* 0x000fe20000000000 */
[--C-:B------:R-:W-:Y:S01]  /*5600*/  @!P4 IMAD.IADD R4, R4, 0x1, -R22.reuse ;  /* 0x000000010404c824 */ /* 0x100fe200078e0a16 */
[----:B------:R0:W-:Y:S01]  /*5610*/  STL [R1+0x68], R13 ;  /* 0x0000680d01007387 */ /* 0x0001e20000100800 */
[----:B------:R-:W-:Y:S01]  /*5620*/  @!P2 IMAD.IADD R5, R5, 0x1, -R22 ;  /* 0x000000010505a824 */ /* 0x000fe200078e0a16 */
[----:B------:R-:W-:Y:S01]  /*5630*/  ISETP.GE.AND P4, PT, R10, RZ, PT ;  /* 0x000000ff0a00720c */ /* 0x000fe20003f86270 */
[----:B------:R-:W-:Y:S01]  /*5640*/  @!P5 IMAD.MOV R9, RZ, RZ, -R9 ;  /* 0x000000ffff09d224 */ /* 0x000fe200078e0a09 */
[----:B------:R-:W-:Y:S01]  /*5650*/  ISETP.GE.AND P5, PT, R7, RZ, PT ;  /* 0x000000ff0700720c */ /* 0x000fe20003fa6270 */
[----:B------:R-:W-:Y:S01]  /*5660*/  @!P1 IMAD.MOV R4, RZ, RZ, -R4 ;  /* 0x000000ffff049224 */ /* 0x000fe200078e0a04 */
[----:B------:R-:W-:-:S02]  /*5670*/  ISETP.GT.U32.AND P6, PT, R22, R5, PT ;  /* 0x000000051600720c */ /* 0x000fc40003fc4070 */
[----:B------:R-:W-:Y:S01]  /*5680*/  STL [R1+0x64], R9 ;  /* 0x0000640901007387 */ /* 0x000fe20000100800 */
[----:B------:R-:W-:Y:S01]  /*5690*/  @!P0 IMAD.IADD R2, R2, 0x1, -R22 ;  /* 0x0000000102028824 */ /* 0x000fe200078e0a16 */
[----:B------:R-:W-:Y:S02]  /*56a0*/  ISETP.GT.U32.AND P0, PT, R22, R12, PT ;  /* 0x0000000c1600720c */ /* 0x000fe40003f04070 */
[----:B0-----:R-:W-:Y:S01]  /*56b0*/  IABS R13, R7 ;  /* 0x00000007000d7213 */ /* 0x001fe20000000000 */
[----:B------:R0:W-:Y:S01]  /*56c0*/  STL [R1+0x60], R4 ;  /* 0x0000600401007387 */ /* 0x0001e20000100800 */
[----:B------:R-:W-:Y:S01]  /*56d0*/  IMAD.MOV.U32 R16, RZ, RZ, R2 ;  /* 0x000000ffff107224 */ /* 0x000fe200078e0002 */
[----:B------:R-:W-:Y:S02]  /*56e0*/  LOP3.LUT R3, R0, 0x46, RZ, 0xfc, !PT ;  /* 0x0000004600037812 */ /* 0x000fe400078efcff */
[----:B------:R-:W-:Y:S01]  /*56f0*/  IMAD.HI.U32 R7, R24, R13, RZ ;  /* 0x0000000d18077227 */ /* 0x000fe200078e00ff */
[----:B------:R-:W-:-:S02]  /*5700*/  ISETP.GE.AND P2, PT, R11, RZ, PT ;  /* 0x000000ff0b00720c */ /* 0x000fc40003f46270 */
[----:B------:R-:W-:Y:S01]  /*5710*/  IABS R11, R3 ;  /* 0x00000003000b7213 */ /* 0x000fe20000000000 */
[----:B------:R-:W-:Y:S01]  /*5720*/  @!P6 IMAD.IADD R5, R5, 0x1, -R22 ;  /* 0x000000010505e824 */ /* 0x000fe200078e0a16 */
[----:B------:R-:W-:Y:S01]  /*5730*/  ISETP.GE.AND P6, PT, R6, RZ, PT ;  /* 0x000000ff0600720c */ /* 0x000fe20003fc6270 */
[----:B0-----:R-:W-:Y:S01]  /*5740*/  IMAD.HI.U32 R4, R24, R15, RZ ;  /* 0x0000000f18047227 */ /* 0x001fe200078e00ff */
[C---:B------:R-:W-:Y:S02]  /*5750*/  LOP3.LUT R10, R0.reuse, 0x44, RZ, 0xfc, !PT ;  /* 0x00000044000a7812 */ /* 0x040fe400078efcff */
[----:B------:R-:W-:Y:S01]  /*5760*/  LOP3.LUT R2, R0, 0x42, RZ, 0xfc, !PT ;  /* 0x0000004200027812 */ /* 0x000fe200078efcff */
[----:B------:R-:W-:Y:S01]  /*5770*/  IMAD.MOV R4, RZ, RZ, -R4 ;  /* 0x000000ffff047224 */ /* 0x000fe200078e0a04 */
[----:B------:R-:W-:Y:S01]  /*5780*/  IABS R9, R10 ;  /* 0x0000000a00097213 */ /* 0x000fe20000000000 */
[----:B------:R-:W-:Y:S01]  /*5790*/  @!P0 IMAD.IADD R12, R12, 0x1, -R22 ;  /* 0x000000010c0c8824 */ /* 0x000fe200078e0a16 */
[----:B------:R-:W-:Y:S01]  /*57a0*/  ISETP.GE.AND P1, PT, R8, RZ, PT ;  /* 0x000000ff0800720c */ /* 0x000fe20003f26270 */
[----:B------:R-:W-:Y:S01]  /*57b0*/  IMAD.MOV R7, RZ, RZ, -R7 ;  /* 0x000000ffff077224 */ /* 0x000fe200078e0a07 */
[----:B------:R-:W-:Y:S01]  /*57c0*/  LOP3.LUT R8, R0, 0x3e, RZ, 0xfc, !PT ;  /* 0x0000003e00087812 */ /* 0x000fe200078efcff */
[C---:B------:R-:W-:Y:S01]  /*57d0*/  IMAD R15, R22.reuse, R4, R15 ;  /* 0x00000004160f7224 */ /* 0x040fe200078e020f */
[----:B------:R-:W-:Y:S01]  /*57e0*/  ISETP.GT.U32.AND P0, PT, R22, R12, PT ;  /* 0x0000000c1600720c */ /* 0x000fe20003f04070 */
[----:B------:R-:W-:-:S04]  /*57f0*/  IMAD.HI.U32 R6, R24, R14, RZ ;  /* 0x0000000e18067227 */ /* 0x000fc800078e00ff */
[C---:B------:R-:W-:Y:S02]  /*5800*/  IMAD R13, R22.reuse, R7, R13 ;  /* 0x00000007160d7224 */ /* 0x040fe400078e020d */
[----:B------:R-:W-:Y:S02]  /*5810*/  IMAD.MOV.U32 R17, RZ, RZ, R5 ;  /* 0x000000ffff117224 */ /* 0x000fe400078e0005 */
[----:B------:R-:W-:Y:S01]  /*5820*/  @!P4 IMAD.MOV R16, RZ, RZ, -R16 ;  /* 0x000000ffff10c224 */ /* 0x000fe200078e0a10 */
[C---:B------:R-:W-:Y:S01]  /*5830*/  ISETP.GT.U32.AND P4, PT, R22.reuse, R15, PT ;  /* 0x0000000f1600720c */ /* 0x040fe20003f84070 */
[----:B------:R-:W-:Y:S02]  /*5840*/  IMAD.MOV R6, RZ, RZ, -R6 ;  /* 0x000000ffff067224 */ /* 0x000fe400078e0a06 */
[----:B------:R-:W-:Y:S01]  /*5850*/  @!P3 IMAD.MOV R17, RZ, RZ, -R17 ;  /* 0x000000ffff11b224 */ /* 0x000fe200078e0a11 */
[----:B------:R-:W-:Y:S01]  /*5860*/  ISETP.GT.U32.AND P3, PT, R22, R13, PT ;  /* 0x0000000d1600720c */ /* 0x000fe20003f64070 */
[----:B------:R-:W-:-:S03]  /*5870*/  IMAD.HI.U32 R4, R24, R11, RZ ;  /* 0x0000000b18047227 */ /* 0x000fc600078e00ff */
[----:B------:R-:W-:Y:S01]  /*5880*/  STL [R1+0x5c], R17 ;  /* 0x00005c1101007387 */ /* 0x000fe20000100800 */
[----:B------:R-:W-:Y:S01]  /*5890*/  IMAD R14, R22, R6, R14 ;  /* 0x00000006160e7224 */ /* 0x000fe200078e020e */
[----:B------:R-:W-:Y:S01]  /*58a0*/  LOP3.LUT R6, R0, 0x40, RZ, 0xfc, !PT ;  /* 0x0000004000067812 */ /* 0x000fe200078efcff */
[----:B------:R-:W-:Y:S01]  /*58b0*/  IMAD.MOV R4, RZ, RZ, -R4 ;  /* 0x000000ffff047224 */ /* 0x000fe200078e0a04 */
[----:B------:R0:W-:Y:S01]  /*58c0*/  STL [R1+0x58], R16 ;  /* 0x0000581001007387 */ /* 0x0001e20000100800 */
[----:B------:R-:W-:Y:S01]  /*58d0*/  @!P0 IMAD.IADD R12, R12, 0x1, -R22 ;  /* 0x000000010c0c8824 */ /* 0x000fe200078e0a16 */
[----:B------:R-:W-:Y:S01]  /*58e0*/  ISETP.GT.U32.AND P0, PT, R22, R14, PT ;  /* 0x0000000e1600720c */ /* 0x000fe20003f04070 */
[----:B------:R-:W-:Y:S01]  /*58f0*/  IMAD.HI.U32 R5, R24, R9, RZ ;  /* 0x0000000918057227 */ /* 0x000fe200078e00ff */
[----:B------:R-:W-:-:S03]  /*5900*/  IABS R7, R6 ;  /* 0x0000000600077213 */ /* 0x000fc60000000000 */
[C---:B------:R-:W-:Y:S01]  /*5910*/  IMAD R11, R22.reuse, R4, R11 ;  /* 0x00000004160b7224 */ /* 0x040fe200078e020b */
[----:B------:R-:W-:Y:S01]  /*5920*/  IABS R4, R2 ;  /* 0x0000000200047213 */ /* 0x000fe20000000000 */
[----:B------:R-:W-:Y:S02]  /*5930*/  @!P4 IMAD.IADD R15, R15, 0x1, -R22 ;  /* 0x000000010f0fc824 */ /* 0x000fe400078e0a16 */
[----:B0-----:R-:W-:Y:S02]  /*5940*/  IMAD.MOV.U32 R16, RZ, RZ, R12 ;  /* 0x000000ffff107224 */ /* 0x001fe400078e000c */
[----:B------:R-:W-:Y:S02]  /*5950*/  IMAD.MOV R5, RZ, RZ, -R5 ;  /* 0x000000ffff057224 */ /* 0x000fe400078e0a05 */
[----:B------:R-:W-:Y:S01]  /*5960*/  @!P3 IMAD.IADD R13, R13, 0x1, -R22 ;  /* 0x000000010d0db824 */ /* 0x000fe200078e0a16 */
[C---:B------:R-:W-:Y:S01]  /*5970*/  ISETP.GT.U32.AND P3, PT, R22.reuse, R11, PT ;  /* 0x0000000b1600720c */ /* 0x040fe20003f64070 */
[----:B------:R-:W-:Y:S01]  /*5980*/  @!P2 IMAD.MOV R16, RZ, RZ, -R16 ;  /* 0x000000ffff10a224 */ /* 0x000fe200078e0a10 */
[C---:B------:R-:W-:Y:S01]  /*5990*/  ISETP.GT.U32.AND P2, PT, R22.reuse, R15, PT ;  /* 0x0000000f1600720c */ /* 0x040fe20003f44070 */
[C---:B------:R-:W-:Y:S01]  /*59a0*/  IMAD R9, R22.reuse, R5, R9 ;  /* 0x0000000516097224 */ /* 0x040fe200078e0209 */
[----:B------:R-:W-:Y:S01]  /*59b0*/  ISETP.GT.U32.AND P4, PT, R22, R13, PT ;  /* 0x0000000d1600720c */ /* 0x000fe20003f84070 */
[----:B------:R-:W-:Y:S01]  /*59c0*/  IMAD.HI.U32 R5, R24, R4, RZ ;  /* 0x0000000418057227 */ /* 0x000fe200078e00ff */
[----:B------:R0:W-:Y:S03]  /*59d0*/  STL [R1+0x54], R16 ;  /* 0x0000541001007387 */ /* 0x0001e60000100800 */
[----:B------:R-:W-:-:S02]  /*59e0*/  IMAD.MOV R5, RZ, RZ, -R5 ;  /* 0x000000ffff057224 */ /* 0x000fc400078e0a05 */
[----:B------:R-:W-:Y:S02]  /*59f0*/  @!P0 IMAD.IADD R14, R14, 0x1, -R22 ;  /* 0x000000010e0e8824 */ /* 0x000fe400078e0a16 */
[----:B------:R-:W-:Y:S01]  /*5a00*/  IMAD R4, R22, R5, R4 ;  /* 0x0000000516047224 */ /* 0x000fe200078e0204 */
[----:B------:R-:W-:Y:S01]  /*5a10*/  LOP3.LUT R5, R0, 0x3c, RZ, 0xfc, !PT ;  /* 0x0000003c00057812 */ /* 0x000fe200078efcff */
[--C-:B------:R-:W-:Y:S01]  /*5a20*/  @!P3 IMAD.IADD R11, R11, 0x1, -R22.reuse ;  /* 0x000000010b0bb824 */ /* 0x100fe200078e0a16 */
[C---:B------:R-:W-:Y:S01]  /*5a30*/  ISETP.GT.U32.AND P0, PT, R22.reuse, R14, PT ;  /* 0x0000000e1600720c */ /* 0x040fe20003f04070 */
[----:B------:R-:W-:Y:S01]  /*5a40*/  @!P2 IMAD.IADD R15, R15, 0x1, -R22 ;  /* 0x000000010f0fa824 */ /* 0x000fe200078e0a16 */
[----:B------:R-:W-:Y:S01]  /*5a50*/  ISETP.GT.U32.AND P2, PT, R22, R4, PT ;  /* 0x000000041600720c */ /* 0x000fe20003f44070 */
[----:B------:R-:W-:Y:S01]  /*5a60*/  IMAD.HI.U32 R12, R24, R7, RZ ;  /* 0x00000007180c7227 */ /* 0x000fe200078e00ff */
[----:B------:R-:W-:Y:S02]  /*5a70*/  ISETP.GT.U32.AND P3, PT, R22, R11, PT ;  /* 0x0000000b1600720c */ /* 0x000fe40003f64070 */
[----:B0-----:R-:W-:Y:S01]  /*5a80*/  IABS R16, R8 ;  /* 0x0000000800107213 */ /* 0x001fe20000000000 */
[----:B------:R-:W-:-:S02]  /*5a90*/  IMAD.MOV R12, RZ, RZ, -R12 ;  /* 0x000000ffff0c7224 */ /* 0x000fc400078e0a0c */
[----:B------:R-:W-:Y:S02]  /*5aa0*/  IMAD.MOV.U32 R18, RZ, RZ, R15 ;  /* 0x000000ffff127224 */ /* 0x000fe400078e000f */
[--C-:B------:R-:W-:Y:S01]  /*5ab0*/  @!P4 IMAD.IADD R13, R13, 0x1, -R22.reuse ;  /* 0x000000010d0dc824 */ /* 0x100fe200078e0a16 */
[----:B------:R-:W-:Y:S01]  /*5ac0*/  ISETP.GT.U32.AND P4, PT, R22, R9, PT ;  /* 0x000000091600720c */ /* 0x000fe20003f84070 */
[--C-:B------:R-:W-:Y:S01]  /*5ad0*/  @!P0 IMAD.IADD R14, R14, 0x1, -R22.reuse ;  /* 0x000000010e0e8824 */ /* 0x100fe200078e0a16 */
[----:B------:R-:W-:Y:S01]  /*5ae0*/  ISETP.GE.AND P0, PT, R3, RZ, PT ;  /* 0x000000ff0300720c */ /* 0x000fe20003f06270 */
[----:B------:R-:W-:Y:S01]  /*5af0*/  IMAD R3, R22, R12, R7 ;  /* 0x0000000c16037224 */ /* 0x000fe200078e0207 */
[----:B------:R-:W-:Y:S01]  /*5b00*/  IABS R12, R5 ;  /* 0x00000005000c7213 */ /* 0x000fe20000000000 */
[--C-:B------:R-:W-:Y:S01]  /*5b10*/  @!P2 IMAD.IADD R4, R4, 0x1, -R22.reuse ;  /* 0x000000010404a824 */ /* 0x100fe200078e0a16 */
[----:B------:R-:W-:Y:S01]  /*5b20*/  ISETP.GE.AND P2, PT, R2, RZ, PT ;  /* 0x000000ff0200720c */ /* 0x000fe20003f46270 */
[----:B------:R-:W-:Y:S01]  /*5b30*/  @!P3 IMAD.IADD R11, R11, 0x1, -R22 ;  /* 0x000000010b0bb824 */ /* 0x000fe200078e0a16 */
[C---:B------:R-:W-:Y:S01]  /*5b40*/  ISETP.GT.U32.AND P3, PT, R22.reuse, R3, PT ;  /* 0x000000031600720c */ /* 0x040fe20003f64070 */
[----:B------:R-:W-:Y:S01]  /*5b50*/  @!P1 IMAD.MOV R18, RZ, RZ, -R18 ;  /* 0x000000ffff129224 */ /* 0x000fe200078e0a12 */
[----:B------:R-:W-:Y:S01]  /*5b60*/  ISETP.GT.U32.AND P1, PT, R22, R4, PT ;  /* 0x000000041600720c */ /* 0x000fe20003f24070 */
[----:B------:R-:W-:Y:S01]  /*5b70*/  IMAD.MOV.U32 R19, RZ, RZ, R13 ;  /* 0x000000ffff137224 */ /* 0x000fe200078e000d */
[----:B------:R-:W-:Y:S01]  /*5b80*/  LOP3.LUT R7, R0, 0x3a, RZ, 0xfc, !PT ;  /* 0x0000003a00077812 */ /* 0x000fe200078efcff */
[----:B------:R-:W-:-:S04]  /*5b90*/  IMAD.HI.U32 R13, R24, R12, RZ ;  /* 0x0000000c180d7227 */ /* 0x000fc800078e00ff */
[----:B------:R-:W-:Y:S02]  /*5ba0*/  IMAD.MOV.U32 R15, RZ, RZ, R11 ;  /* 0x000000ffff0f7224 */ /* 0x000fe400078e000b */
[----:B------:R-:W-:Y:S02]  /*5bb0*/  IMAD.MOV R13, RZ, RZ, -R13 ;  /* 0x000000ffff0d7224 */ /* 0x000fe400078e0a0d */
[----:B------:R-:W-:Y:S01]  /*5bc0*/  @!P0 IMAD.MOV R15, RZ, RZ, -R15 ;  /* 0x000000ffff0f8224 */ /* 0x000fe200078e0a0f */
[----:B------:R-:W-:Y:S01]  /*5bd0*/  ISETP.GE.AND P0, PT, R6, RZ, PT ;  /* 0x000000ff0600720c */ /* 0x000fe20003f06270 */
[----:B------:R-:W-:Y:S02]  /*5be0*/  IMAD R6, R22, R13, R12 ;  /* 0x0000000d16067224 */ /* 0x000fe400078e020c */
[----:B------:R-:W-:-:S04]  /*5bf0*/  IMAD.HI.U32 R17, R24, R16, RZ ;  /* 0x0000001018117227 */ /* 0x000fc800078e00ff */
[--C-:B------:R-:W-:Y:S01]  /*5c00*/  @!P1 IMAD.IADD R4, R4, 0x1, -R22.reuse ;  /* 0x0000000104049824 */ /* 0x100fe200078e0a16 */
[----:B------:R-:W-:Y:S01]  /*5c10*/  ISETP.GT.U32.AND P1, PT, R22, R6, PT ;  /* 0x000000061600720c */ /* 0x000fe20003f24070 */
[--C-:B------:R-:W-:Y:S01]  /*5c20*/  @!P4 IMAD.IADD R9, R9, 0x1, -R22.reuse ;  /* 0x000000010909c824 */ /* 0x100fe200078e0a16 */
[----:B------:R-:W-:Y:S01]  /*5c30*/  ISETP.GE.AND P4, PT, R10, RZ, PT ;  /* 0x000000ff0a00720c */ /* 0x000fe20003f86270 */
[----:B------:R-:W-:Y:S01]  /*5c40*/  IMAD.MOV R17, RZ, RZ, -R17 ;  /* 0x000000ffff117224 */ /* 0x000fe200078e0a11 */
[----:B------:R-:W-:Y:S01]  /*5c50*/  IABS R10, R7 ;  /* 0x00000007000a7213 */ /* 0x000fe20000000000 */
[----:B------:R-:W-:Y:S01]  /*5c60*/  @!P3 IMAD.IADD R3, R3, 0x1, -R22 ;  /* 0x000000010303b824 */ /* 0x000fe200078e0a16 */
[C---:B------:R-:W-:Y:S01]  /*5c70*/  ISETP.GT.U32.AND P3, PT, R22.reuse, R9, PT ;  /* 0x000000091600720c */ /* 0x040fe20003f64070 */
[----:B------:R-:W-:Y:S01]  /*5c80*/  IMAD R2, R22, R17, R16 ;  /* 0x0000001116027224 */ /* 0x000fe200078e0210 */
[----:B------:R-:W-:Y:S01]  /*5c90*/  LOP3.LUT R17, R0, 0x1e, RZ, 0xfc, !PT ;  /* 0x0000001e00117812 */ /* 0x000fe200078efcff */
[----:B------:R-:W-:-:S02]  /*5ca0*/  @!P6 IMAD.MOV R14, RZ, RZ, -R14 ;  /* 0x000000ffff0ee224 */ /* 0x000fc400078e0a0e */
[----:B------:R-:W-:Y:S01]  /*5cb0*/  @!P5 IMAD.MOV R19, RZ, RZ, -R19 ;  /* 0x000000ffff13d224 */ /* 0x000fe200078e0a13 */
[----:B------:R-:W-:Y:S01]  /*5cc0*/  ISETP.GT.U32.AND P6, PT, R22, R2, PT ;  /* 0x000000021600720c */ /* 0x000fe20003fc4070 */
[----:B------:R-:W-:Y:S01]  /*5cd0*/  @!P1 IMAD.IADD R6, R6, 0x1, -R22 ;  /* 0x0000000106069824 */ /* 0x000fe200078e0a16 */
[----:B------:R-:W-:Y:S01]  /*5ce0*/  ISETP.GT.U32.AND P5, PT, R22, R3, PT ;  /* 0x000000031600720c */ /* 0x000fe20003fa4070 */
[----:B------:R-:W-:Y:S01]  /*5cf0*/  @!P2 IMAD.MOV R4, RZ, RZ, -R4 ;  /* 0x000000ffff04a224 */ /* 0x000fe200078e0a04 */
[----:B------:R-:W-:Y:S01]  /*5d00*/  STL [R1+0x50], R19 ;  /* 0x0000501301007387 */ /* 0x000fe20000100800 */
[----:B------:R-:W-:Y:S01]  /*5d10*/  IMAD.HI.U32 R11, R24, R10, RZ ;  /* 0x0000000a180b7227 */ /* 0x000fe200078e00ff */
[----:B------:R-:W-:Y:S02]  /*5d20*/  ISETP.GT.U32.AND P2, PT, R22, R6, PT ;  /* 0x000000061600720c */ /* 0x000fe40003f44070 */
[----:B------:R-:W-:Y:S01]  /*5d30*/  STL [R1+0x38], R18 ;  /* 0x0000381201007387 */ /* 0x000fe20000100800 */
[--C-:B------:R-:W-:Y:S01]  /*5d40*/  @!P3 IMAD.IADD R9, R9, 0x1, -R22.reuse ;  /* 0x000000010909b824 */ /* 0x100fe200078e0a16 */
[----:B------:R-:W-:Y:S01]  /*5d50*/  ISETP.GE.AND P3, PT, R8, RZ, PT ;  /* 0x000000ff0800720c */ /* 0x000fe20003f66270 */
[----:B------:R-:W-:Y:S01]  /*5d60*/  IMAD.MOV R11, RZ, RZ, -R11 ;  /* 0x000000ffff0b7224 */ /* 0x000fe200078e0a0b */
[----:B------:R0:W-:Y:S01]  /*5d70*/  STL [R1+0x34], R14 ;  /* 0x0000340e01007387 */ /* 0x0001e20000100800 */
[----:B------:R-:W-:Y:S01]  /*5d80*/  @!P6 IMAD.IADD R2, R2, 0x1, -R22 ;  /* 0x000000010202e824 */ /* 0x000fe200078e0a16 */
[----:B------:R-:W-:Y:S01]  /*5d90*/  LOP3.LUT R8, R0, 0x30, RZ, 0xfc, !PT ;  /* 0x0000003000087812 */ /* 0x000fe200078efcff */
[C---:B------:R-:W-:Y:S01]  /*5da0*/  IMAD R10, R22.reuse, R11, R10 ;  /* 0x0000000b160a7224 */ /* 0x040fe200078e020a */
[----:B------:R-:W-:Y:S01]  /*5db0*/  STL [R1+0x30], R15 ;  /* 0x0000300f01007387 */ /* 0x000fe20000100800 */
[--C-:B------:R-:W-:Y:S01]  /*5dc0*/  @!P5 IMAD.IADD R3, R3, 0x1, -R22.reuse ;  /* 0x000000010303d824 */ /* 0x100fe200078e0a16 */
[----:B------:R-:W-:Y:S01]  /*5dd0*/  ISETP.GT.U32.AND P6, PT, R22, R2, PT ;  /* 0x000000021600720c */ /* 0x000fe20003fc4070 */
[----:B------:R-:W-:Y:S01]  /*5de0*/  @!P2 IMAD.IADD R6, R6, 0x1, -R22 ;  /* 0x000000010606a824 */ /* 0x000fe200078e0a16 */
[----:B------:R-:W-:Y:S01]  /*5df0*/  ISETP.GT.U32.AND P2, PT, R22, R10, PT ;  /* 0x0000000a1600720c */ /* 0x000fe20003f44070 */
[----:B------:R-:W-:Y:S01]  /*5e00*/  @!P0 IMAD.MOV R3, RZ, RZ, -R3 ;  /* 0x000000ffff038224 */ /* 0x000fe200078e0a03 */
[----:B------:R-:W-:Y:S01]  /*5e10*/  ISETP.GE.AND P5, PT, R5, RZ, PT ;  /* 0x000000ff0500720c */ /* 0x000fe20003fa6270 */
[----:B0-----:R-:W-:Y:S01]  /*5e20*/  IMAD.MOV.U32 R14, RZ, RZ, R9 ;  /* 0x000000ffff0e7224 */ /* 0x001fe200078e0009 */
[----:B------:R-:W-:-:S02]  /*5e30*/  LOP3.LUT R5, R0, 0x36, RZ, 0xfc, !PT ;  /* 0x0000003600057812 */ /* 0x000fc400078efcff */
[C---:B------:R-:W-:Y:S01]  /*5e40*/  LOP3.LUT R18, R0.reuse, 0x20, RZ, 0xfc, !PT ;  /* 0x0000002000127812 */ /* 0x040fe200078efcff */
[----:B------:R-:W-:Y:S01]  /*5e50*/  @!P4 IMAD.MOV R14, RZ, RZ, -R14 ;  /* 0x000000ffff0ec224 */ /* 0x000fe200078e0a0e */
[----:B------:R-:W-:Y:S02]  /*5e60*/  ISETP.GE.AND P4, PT, R7, RZ, PT ;  /* 0x000000ff0700720c */ /* 0x000fe40003f86270 */
[----:B------:R-:W-:Y:S01]  /*5e70*/  LOP3.LUT R7, R0, 0x38, RZ, 0xfc, !PT ;  /* 0x0000003800077812 */ /* 0x000fe200078efcff */
[--C-:B------:R-:W-:Y:S01]  /*5e80*/  @!P6 IMAD.IADD R2, R2, 0x1, -R22.reuse ;  /* 0x000000010202e824 */ /* 0x100fe200078e0a16 */
[----:B------:R0:W-:Y:S01]  /*5e90*/  STL [R1+0x2c], R14 ;  /* 0x00002c0e01007387 */ /* 0x0001e20000100800 */
[----:B------:R-:W-:Y:S01]  /*5ea0*/  IABS R29, R5 ;  /* 0x00000005001d7213 */ /* 0x000fe20000000000 */
[----:B------:R-:W-:Y:S01]  /*5eb0*/  @!P2 IMAD.IADD R10, R10, 0x1, -R22 ;  /* 0x000000010a0aa824 */ /* 0x000fe200078e0a16 */
[----:B------:R-:W-:Y:S01]  /*5ec0*/  ISETP.GE.AND P6, PT, R28, RZ, PT ;  /* 0x000000ff1c00720c */ /* 0x000fe20003fc6270 */
[----:B------:R-:W-:Y:S01]  /*5ed0*/  IMAD.MOV.U32 R12, RZ, RZ, R2 ;  /* 0x000000ffff0c7224 */ /* 0x000fe200078e0002 */
[----:B------:R-:W-:Y:S01]  /*5ee0*/  IABS R28, R28 ;  /* 0x0000001c001c7213 */ /* 0x000fe20000000000 */
[----:B------:R-:W-:Y:S01]  /*5ef0*/  STL [R1+0x28], R4 ;  /* 0x0000280401007387 */ /* 0x000fe20000100800 */
[----:B------:R-:W-:Y:S01]  /*5f00*/  ISETP.GE.AND P1, PT, R7, RZ, PT ;  /* 0x000000ff0700720c */ /* 0x000fe20003f26270 */
[----:B------:R-:W-:Y:S01]  /*5f10*/  IMAD.HI.U32 R9, R24, R29, RZ ;  /* 0x0000001d18097227 */ /* 0x000fe200078e00ff */
[----:B------:R-:W-:Y:S01]  /*5f20*/  ISETP.GE.AND P0, PT, R5, RZ, PT ;  /* 0x000000ff0500720c */ /* 0x000fe20003f06270 */
[----:B------:R1:W-:Y:S01]  /*5f30*/  STL [R1+0x24], R3 ;  /* 0x0000240301007387 */ /* 0x0003e20000100800 */
[----:B0-----:R-:W-:Y:S01]  /*5f40*/  IABS R14, R7 ;  /* 0x00000007000e7213 */ /* 0x001fe20000000000 */
[----:B------:R-:W-:Y:S01]  /*5f50*/  @!P3 IMAD.MOV R12, RZ, RZ, -R12 ;  /* 0x000000ffff0cb224 */ /* 0x000fe200078e0a0c */
[----:B------:R-:W-:Y:S01]  /*5f60*/  LOP3.LUT R7, R0, 0x32, RZ, 0xfc, !PT ;  /* 0x0000003200077812 */ /* 0x000fe200078efcff */
[----:B------:R-:W-:Y:S01]  /*5f70*/  IMAD.MOV R9, RZ, RZ, -R9 ;  /* 0x000000ffff097224 */ /* 0x000fe200078e0a09 */
[----:B------:R-:W-:Y:S01]  /*5f80*/  ISETP.GT.U32.AND P3, PT, R22, R10, PT ;  /* 0x0000000a1600720c */ /* 0x000fe20003f64070 */
[C---:B------:R-:W-:Y:S01]  /*5f90*/  IMAD.HI.U32 R11, R24.reuse, R14, RZ ;  /* 0x0000000e180b7227 */ /* 0x040fe200078e00ff */
[----:B------:R-:W-:Y:S01]  /*5fa0*/  IABS R5, R8 ;  /* 0x0000000800057213 */ /* 0x000fe20000000000 */
[----:B------:R-:W-:Y:S01]  /*5fb0*/  STL [R1+0x1c], R12 ;  /* 0x00001c0c01007387 */ /* 0x000fe20000100800 */
[----:B------:R-:W-:Y:S01]  /*5fc0*/  IABS R19, R17 ;  /* 0x0000001100137213 */ /* 0x000fe20000000000 */
[----:B------:R-:W-:Y:S01]  /*5fd0*/  IMAD.MOV R11, RZ, RZ, -R11 ;  /* 0x000000ffff0b7224 */ /* 0x000fe200078e0a0b */
[----:B-1----:R-:W-:Y:S01]  /*5fe0*/  IABS R3, R7 ;  /* 0x0000000700037213 */ /* 0x002fe20000000000 */
[----:B------:R-:W-:-:S04]  /*5ff0*/  IMAD.HI.U32 R4, R24, R28, RZ ;  /* 0x0000001c18047227 */ /* 0x000fc800078e00ff */
[C---:B------:R-:W-:Y:S02]  /*6000*/  IMAD R14, R22.reuse, R11, R14 ;  /* 0x0000000b160e7224 */ /* 0x040fe400078e020e */
[----:B------:R-:W-:Y:S02]  /*6010*/  IMAD.MOV R4, RZ, RZ, -R4 ;  /* 0x000000ffff047224 */ /* 0x000fe400078e0a04 */
[C---:B------:R-:W-:Y:S01]  /*6020*/  IMAD R29, R22.reuse, R9, R29 ;  /* 0x00000009161d7224 */ /* 0x040fe200078e021d */
[C---:B------:R-:W-:Y:S01]  /*6030*/  ISETP.GT.U32.AND P2, PT, R22.reuse, R14, PT ;  /* 0x0000000e1600720c */ /* 0x040fe20003f44070 */
[----:B------:R-:W-:Y:S01]  /*6040*/  IMAD R28, R22, R4, R28 ;  /* 0x00000004161c7224 */ /* 0x000fe200078e021c */
[----:B------:R-:W-:Y:S01]  /*6050*/  LOP3.LUT R9, R0, 0x2e, RZ, 0xfc, !PT ;  /* 0x0000002e00097812 */ /* 0x000fe200078efcff */
[----:B------:R-:W-:-:S04]  /*6060*/  IMAD.HI.U32 R4, R24, R3, RZ ;  /* 0x0000000318047227 */ /* 0x000fc800078e00ff */
[----:B------:R-:W-:Y:S01]  /*6070*/  @!P5 IMAD.MOV R6, RZ, RZ, -R6 ;  /* 0x000000ffff06d224 */ /* 0x000fe200078e0a06 */
[----:B------:R-:W-:Y:S01]  /*6080*/  ISETP.GT.U32.AND P5, PT, R22, R29, PT ;  /* 0x0000001d1600720c */ /* 0x000fe20003fa4070 */
[----:B------:R-:W-:Y:S02]  /*6090*/  IMAD.MOV R4, RZ, RZ, -R4 ;  /* 0x000000ffff047224 */ /* 0x000fe400078e0a04 */
[--C-:B------:R-:W-:Y:S01]  /*60a0*/  @!P3 IMAD.IADD R10, R10, 0x1, -R22.reuse ;  /* 0x000000010a0ab824 */ /* 0x100fe200078e0a16 */
[----:B------:R-:W-:Y:S01]  /*60b0*/  ISETP.GT.U32.AND P3, PT, R22, R28, PT ;  /* 0x0000001c1600720c */ /* 0x000fe20003f64070 */
[----:B------:R-:W-:Y:S01]  /*60c0*/  @!P2 IMAD.IADD R14, R14, 0x1, -R22 ;  /* 0x000000010e0ea824 */ /* 0x000fe200078e0a16 */
[----:B------:R0:W-:Y:S01]  /*60d0*/  STL [R1+0x8], R6 ;  /* 0x0000080601007387 */ /* 0x0001e20000100800 */
[----:B------:R-:W-:Y:S01]  /*60e0*/  IMAD R3, R22, R4, R3 ;  /* 0x0000000416037224 */ /* 0x000fe200078e0203 */
[----:B------:R-:W-:Y:S01]  /*60f0*/  LOP3.LUT R4, R0, 0x2a, RZ, 0xfc, !PT ;  /* 0x0000002a00047812 */ /* 0x000fe200078efcff */
[----:B------:R-:W-:Y:S01]  /*6100*/  IMAD.MOV.U32 R13, RZ, RZ, R10 ;  /* 0x000000ffff0d7224 */ /* 0x000fe200078e000a */
[----:B------:R-:W-:Y:S01]  /*6110*/  ISETP.GT.U32.AND P2, PT, R22, R14, PT ;  /* 0x0000000e1600720c */ /* 0x000fe20003f44070 */
[----:B------:R-:W-:Y:S01]  /*6120*/  IMAD.HI.U32 R2, R24, R5, RZ ;  /* 0x0000000518027227 */ /* 0x000fe200078e00ff */
[----:B------:R-:W-:-:S03]  /*6130*/  IABS R10, R4 ;  /* 0x00000004000a7213 */ /* 0x000fc60000000000 */
[----:B------:R-:W-:Y:S01]  /*6140*/  @!P4 IMAD.MOV R13, RZ, RZ, -R13 ;  /* 0x000000ffff0dc224 */ /* 0x000fe200078e0a0d */
[----:B------:R-:W-:Y:S01]  /*6150*/  ISETP.GT.U32.AND P4, PT, R22, R3, PT ;  /* 0x000000031600720c */ /* 0x000fe20003f84070 */
[----:B------:R-:W-:Y:S01]  /*6160*/  @!P5 IMAD.IADD R29, R29, 0x1, -R22 ;  /* 0x000000011d1dd824 */ /* 0x000fe200078e0a16 */
[----:B0-----:R-:W-:Y:S01]  /*6170*/  IABS R6, R9 ;  /* 0x0000000900067213 */ /* 0x001fe20000000000 */
[----:B------:R-:W-:Y:S01]  /*6180*/  IMAD.MOV R2, RZ, RZ, -R2 ;  /* 0x000000ffff027224 */ /* 0x000fe200078e0a02 */
[----:B------:R0:W-:Y:S01]  /*6190*/  STL [R1+0x4], R13 ;  /* 0x0000040d01007387 */ /* 0x0001e20000100800 */
[----:B------:R-:W-:Y:S01]  /*61a0*/  @!P3 IMAD.IADD R28, R28, 0x1, -R22 ;  /* 0x000000011c1cb824 */ /* 0x000fe200078e0a16 */
[----:B------:R-:W-:Y:S01]  /*61b0*/  ISETP.GT.U32.AND P5, PT, R22, R29, PT ;  /* 0x0000001d1600720c */ /* 0x000fe20003fa4070 */
[----:B------:R-:W-:-:S03]  /*61c0*/  IMAD.HI.U32 R12, R24, R6, RZ ;  /* 0x00000006180c7227 */ /* 0x000fc600078e00ff */
[----:B------:R-:W-:Y:S01]  /*61d0*/  ISETP.GT.U32.AND P3, PT, R22, R28, PT ;  /* 0x0000001c1600720c */ /* 0x000fe20003f64070 */
[----:B------:R-:W-:Y:S02]  /*61e0*/  @!P2 IMAD.IADD R14, R14, 0x1, -R22 ;  /* 0x000000010e0ea824 */ /* 0x000fe400078e0a16 */
[----:B------:R-:W-:Y:S01]  /*61f0*/  IMAD R5, R22, R2, R5 ;  /* 0x0000000216057224 */ /* 0x000fe200078e0205 */
[----:B------:R-:W-:Y:S01]  /*6200*/  LOP3.LUT R2, R0, 0x2c, RZ, 0xfc, !PT ;  /* 0x0000002c00027812 */ /* 0x000fe200078efcff */
[----:B------:R-:W-:Y:S02]  /*6210*/  IMAD.MOV R12, RZ, RZ, -R12 ;  /* 0x000000ffff0c7224 */ /* 0x000fe400078e0a0c */
[----:B------:R-:W-:Y:S01]  /*6220*/  IMAD.MOV.U32 R15, RZ, RZ, R14 ;  /* 0x000000ffff0f7224 */ /* 0x000fe200078e000e */
[----:B------:R-:W-:Y:S01]  /*6230*/  IABS R11, R2 ;  /* 0x00000002000b7213 */ /* 0x000fe20000000000 */
[----:B------:R-:W-:Y:S01]  /*6240*/  @!P4 IMAD.IADD R3, R3, 0x1, -R22 ;  /* 0x000000010303c824 */ /* 0x000fe200078e0a16 */
[C---:B------:R-:W-:Y:S01]  /*6250*/  ISETP.GT.U32.AND P2, PT, R22.reuse, R5, PT ;  /* 0x000000051600720c */ /* 0x040fe20003f44070 */
[C---:B------:R-:W-:Y:S01]  /*6260*/  IMAD R6, R22.reuse, R12, R6 ;  /* 0x0000000c16067224 */ /* 0x040fe200078e0206 */
[----:B------:R-:W-:Y:S01]  /*6270*/  ISETP.GE.AND P4, PT, R7, RZ, PT ;  /* 0x000000ff0700720c */ /* 0x000fe20003f86270 */
[----:B------:R-:W-:Y:S01]  /*6280*/  @!P1 IMAD.MOV R15, RZ, RZ, -R15 ;  /* 0x000000ffff0f9224 */ /* 0x000fe200078e0a0f */
[----:B------:R-:W-:Y:S01]  /*6290*/  ISETP.GT.U32.AND P1, PT, R22, R3, PT ;  /* 0x000000031600720c */ /* 0x000fe20003f24070 */
[----:B------:R-:W-:Y:S01]  /*62a0*/  IMAD.HI.U32 R12, R24, R11, RZ ;  /* 0x0000000b180c7227 */ /* 0x000fe200078e00ff */
[----:B------:R-:W-:-:S02]  /*62b0*/  LOP3.LUT R7, R0, 0x26, RZ, 0xfc, !PT ;  /* 0x0000002600077812 */ /* 0x000fc400078efcff */
[----:B------:R1:W-:Y:S01]  /*62c0*/  STL [R1], R15 ;  /* 0x0000000f01007387 */ /* 0x0003e20000100800 */
[----:B------:R-:W-:Y:S01]  /*62d0*/  @!P5 IMAD.IADD R29, R29, 0x1, -R22 ;  /* 0x000000011d1dd824 */ /* 0x000fe200078e0a16 */
[----:B------:R-:W-:Y:S01]  /*62e0*/  ISETP.GT.U32.AND P5, PT, R22, R6, PT ;  /* 0x000000061600720c */ /* 0x000fe20003fa4070 */
[----:B0-----:R-:W-:Y:S01]  /*62f0*/  IMAD.HI.U32 R13, R24, R10, RZ ;  /* 0x0000000a180d7227 */ /* 0x001fe200078e00ff */
[----:B------:R-:W-:-:S03]  /*6300*/  LOP3.LUT R14, R0, 0x16, RZ, 0xfc, !PT ;  /* 0x00000016000e7812 */ /* 0x000fc600078efcff */
[----:B------:R-:W-:Y:S02]  /*6310*/  IMAD.MOV R12, RZ, RZ, -R12 ;  /* 0x000000ffff0c7224 */ /* 0x000fe400078e0a0c */
[----:B------:R-:W-:Y:S01]  /*6320*/  IMAD.MOV R13, RZ, RZ, -R13 ;  /* 0x000000ffff0d7224 */ /* 0x000fe200078e0a0d */
[----:B-1----:R-:W-:Y:S01]  /*6330*/  LOP3.LUT R15, R0, 0x24, RZ, 0xfc, !PT ;  /* 0x00000024000f7812 */ /* 0x002fe200078efcff */
[--C-:B------:R-:W-:Y:S01]  /*6340*/  @!P3 IMAD.IADD R28, R28, 0x1, -R22.reuse ;  /* 0x000000011c1cb824 */ /* 0x100fe200078e0a16 */
[----:B------:R-:W-:Y:S01]  /*6350*/  ISETP.GE.AND P3, PT, R8, RZ, PT ;  /* 0x000000ff0800720c */ /* 0x000fe20003f66270 */
[C---:B------:R-:W-:Y:S02]  /*6360*/  IMAD R8, R22.reuse, R12, R11 ;  /* 0x0000000c16087224 */ /* 0x040fe400078e020b */
[----:B------:R-:W-:Y:S01]  /*6370*/  @!P2 IMAD.IADD R5, R5, 0x1, -R22 ;  /* 0x000000010505a824 */ /* 0x000fe200078e0a16 */
[----:B------:R-:W-:Y:S01]  /*6380*/  ISETP.GE.AND P2, PT, R9, RZ, PT ;  /* 0x000000ff0900720c */ /* 0x000fe20003f46270 */
[----:B------:R-:W-:Y:S01]  /*6390*/  IMAD R10, R22, R13, R10 ;  /* 0x0000000d160a7224 */ /* 0x000fe200078e020a */
[----:B------:R-:W-:Y:S01]  /*63a0*/  LOP3.LUT R9, R0, 0x28, RZ, 0xfc, !PT ;  /* 0x0000002800097812 */ /* 0x000fe200078efcff */
[--C-:B------:R-:W-:Y:S01]  /*63b0*/  @!P1 IMAD.IADD R3, R3, 0x1, -R22.reuse ;  /* 0x0000000103039824 */ /* 0x100fe200078e0a16 */
[----:B------:R-:W-:Y:S01]  /*63c0*/  ISETP.GT.U32.AND P1, PT, R22, R8, PT ;  /* 0x000000081600720c */ /* 0x000fe20003f24070 */
[----:B------:R-:W-:Y:S01]  /*63d0*/  @!P5 IMAD.IADD R6, R6, 0x1, -R22 ;  /* 0x000000010606d824 */ /* 0x000fe200078e0a16 */
[C---:B------:R-:W-:Y:S01]  /*63e0*/  ISETP.GT.U32.AND P5, PT, R22.reuse, R5, PT ;  /* 0x000000051600720c */ /* 0x040fe20003fa4070 */
[----:B------:R-:W-:Y:S01]  /*63f0*/  @!P4 IMAD.MOV R3, RZ, RZ, -R3 ;  /* 0x000000ffff03c224 */ /* 0x000fe200078e0a03 */
[----:B------:R-:W-:Y:S01]  /*6400*/  ISETP.GT.U32.AND P4, PT, R22, R10, PT ;  /* 0x0000000a1600720c */ /* 0x000fe20003f84070 */
[----:B------:R-:W-:Y:S01]  /*6410*/  @!P6 IMAD.MOV R28, RZ, RZ, -R28 ;  /* 0x000000ffff1ce224 */ /* 0x000fe200078e0a1c */
[----:B------:R-:W-:Y:S01]  /*6420*/  IABS R11, R9 ;  /* 0x00000009000b7213 */ /* 0x000fe20000000000 */
[----:B------:R-:W-:Y:S01]  /*6430*/  @!P0 IMAD.MOV R29, RZ, RZ, -R29 ;  /* 0x000000ffff1d8224 */ /* 0x000fe200078e0a1d */
[----:B------:R-:W-:-:S02]  /*6440*/  ISETP.GE.AND P6, PT, R2, RZ, PT ;  /* 0x000000ff0200720c */ /* 0x000fc40003fc6270 */
[----:B------:R-:W-:Y:S01]  /*6450*/  IABS R13, R7 ;  /* 0x00000007000d7213 */ /* 0x000fe20000000000 */
[----:B------:R-:W-:Y:S01]  /*6460*/  IMAD.HI.U32 R2, R24, R11, RZ ;  /* 0x0000000b18027227 */ /* 0x000fe200078e00ff */
[----:B------:R-:W-:Y:S01]  /*6470*/  ISETP.GT.U32.AND P0, PT, R22, R6, PT ;  /* 0x000000061600720c */ /* 0x000fe20003f04070 */
[----:B------:R0:W-:Y:S02]  /*6480*/  STL [R1+0xa78], R29 ;  /* 0x000a781d01007387 */ /* 0x0001e40000100800 */
[--C-:B------:R-:W-:Y:S01]  /*6490*/  @!P1 IMAD.IADD R8, R8, 0x1, -R22.reuse ;  /* 0x0000000108089824 */ /* 0x100fe200078e0a16 */
[----:B------:R-:W-:Y:S01]  /*64a0*/  ISETP.GE.AND P1, PT, R7, RZ, PT ;  /* 0x000000ff0700720c */ /* 0x000fe20003f26270 */
[--C-:B------:R-:W-:Y:S01]  /*64b0*/  @!P5 IMAD.IADD R5, R5, 0x1, -R22.reuse ;  /* 0x000000010505d824 */ /* 0x100fe200078e0a16 */
[----:B------:R-:W-:Y:S01]  /*64c0*/  ISETP.GE.AND P5, PT, R4, RZ, PT ;  /* 0x000000ff0400720c */ /* 0x000fe20003fa6270 */
[----:B------:R-:W-:Y:S01]  /*64d0*/  @!P4 IMAD.IADD R10, R10, 0x1, -R22 ;  /* 0x000000010a0ac824 */ /* 0x000fe200078e0a16 */
[C---:B------:R-:W-:Y:S01]  /*64e0*/  ISETP.GT.U32.AND P4, PT, R22.reuse, R8, PT ;  /* 0x000000081600720c */ /* 0x040fe20003f84070 */
[----:B------:R-:W-:Y:S01]  /*64f0*/  @!P3 IMAD.MOV R5, RZ, RZ, -R5 ;  /* 0x000000ffff05b224 */ /* 0x000fe200078e0a05 */
[----:B------:R-:W-:Y:S01]  /*6500*/  STL [R1+0xa7c], R28 ;  /* 0x000a7c1c01007387 */ /* 0x000fe20000100800 */
[----:B------:R-:W-:Y:S01]  /*6510*/  IMAD.MOV R2, RZ, RZ, -R2 ;  /* 0x000000ffff027224 */ /* 0x000fe200078e0a02 */
[----:B------:R-:W-:Y:S01]  /*6520*/  ISETP.GT.U32.AND P3, PT, R22, R10, PT ;  /* 0x0000000a1600720c */ /* 0x000fe20003f64070 */
[----:B------:R-:W-:Y:S01]  /*6530*/  IMAD.HI.U32 R4, R24, R13, RZ ;  /* 0x0000000d18047227 */ /* 0x000fe200078e00ff */
[----:B------:R1:W-:Y:S01]  /*6540*/  STL [R1+0xa80], R3 ;  /* 0x000a800301007387 */ /* 0x0003e20000100800 */
[----:B0-----:R-:W-:-:S02]  /*6550*/  LOP3.LUT R29, R0, 0xc, RZ, 0xfc, !PT ;  /* 0x0000000c001d7812 */ /* 0x001fc400078efcff */
[----:B------:R-:W-:Y:S01]  /*6560*/  IMAD R12, R22, R2, R11 ;  /* 0x00000002160c7224 */ /* 0x000fe200078e020b */
[----:B------:R-:W-:Y:S01]  /*6570*/  LOP3.LUT R2, R0, 0x22, RZ, 0xfc, !PT ;  /* 0x0000002200027812 */ /* 0x000fe200078efcff */
[----:B------:R-:W-:Y:S01]  /*6580*/  IMAD.MOV R4, RZ, RZ, -R4 ;  /* 0x000000ffff047224 */ /* 0x000fe200078e0a04 */
[----:B------:R-:W-:Y:S01]  /*6590*/  STL [R1+0xa84], R5 ;  /* 0x000a840501007387 */ /* 0x000fe20000100800 */
[--C-:B------:R-:W-:Y:S01]  /*65a0*/  @!P4 IMAD.IADD R8, R8, 0x1, -R22.reuse ;  /* 0x000000010808c824 */ /* 0x100fe200078e0a16 */
[C---:B------:R-:W-:Y:S01]  /*65b0*/  ISETP.GT.U32.AND P4, PT, R22.reuse, R12, PT ;  /* 0x0000000c1600720c */ /* 0x040fe20003f84070 */
[----:B------:R-:W-:Y:S01]  /*65c0*/  IMAD R13, R22, R4, R13 ;  /* 0x00000004160d7224 */ /* 0x000fe200078e020d */
[----:B------:R-:W-:Y:S01]  /*65d0*/  IABS R16, R2 ;  /* 0x0000000200107213 */ /* 0x000fe20000000000 */
[--C-:B------:R-:W-:Y:S01]  /*65e0*/  @!P3 IMAD.IADD R10, R10, 0x1, -R22.reuse ;  /* 0x000000010a0ab824 */ /* 0x100fe200078e0a16 */
[----:B------:R-:W-:Y:S01]  /*65f0*/  ISETP.GE.AND P3, PT, R2, RZ, PT ;  /* 0x000000ff0200720c */ /* 0x000fe20003f66270 */
[----:B------:R-:W-:Y:S01]  /*6600*/  @!P0 IMAD.IADD R6, R6, 0x1, -R22 ;  /* 0x0000000106068824 */ /* 0x000fe200078e0a16 */
[----:B------:R-:W-:Y:S01]  /*6610*/  ISETP.GE.AND P0, PT, R9, RZ, PT ;  /* 0x000000ff0900720c */ /* 0x000fe20003f06270 */
[----:B------:R-:W-:Y:S01]  /*6620*/  @!P5 IMAD.MOV R10, RZ, RZ, -R10 ;  /* 0x000000ffff0ad224 */ /* 0x000fe200078e0a0a */
[----:B------:R-:W-:Y:S01]  /*6630*/  ISETP.GT.U32.AND P5, PT, R22, R13, PT ;  /* 0x0000000d1600720c */ /* 0x000fe20003fa4070 */
[----:B------:R-:W-:Y:S01]  /*6640*/  @!P2 IMAD.MOV R6, RZ, RZ, -R6 ;  /* 0x000000ffff06a224 */ /* 0x000fe200078e0a06 */
[----:B------:R-:W-:Y:S01]  /*6650*/  ISETP.GE.AND P2, PT, R15, RZ, PT ;  /* 0x000000ff0f00720c */ /* 0x000fe20003f46270 */
[----:B------:R-:W-:Y:S01]  /*6660*/  @!P6 IMAD.MOV R8, RZ, RZ, -R8 ;  /* 0x000000ffff08e224 */ /* 0x000fe200078e0a08 */
[----:B------:R-:W-:Y:S01]  /*6670*/  IABS R15, R15 ;  /* 0x0000000f000f7213 */ /* 0x000fe20000000000 */
[--C-:B------:R-:W-:Y:S01]  /*6680*/  @!P4 IMAD.IADD R12, R12, 0x1, -R22.reuse ;  /* 0x000000010c0cc824 */ /* 0x100fe200078e0a16 */
[----:B------:R-:W-:Y:S01]  /*6690*/  ISETP.GE.AND P6, PT, R18, RZ, PT ;  /* 0x000000ff1200720c */ /* 0x000fe20003fc6270 */
[----:B------:R-:W-:Y:S01]  /*66a0*/  IMAD.HI.U32 R2, R24, R16, RZ ;  /* 0x0000001018027227 */ /* 0x000fe200078e00ff */
[----:B------:R-:W-:Y:S01]  /*66b0*/  IABS R18, R18 ;  /* 0x0000001200127213 */ /* 0x000fe20000000000 */
[----:B------:R0:W-:Y:S01]  /*66c0*/  STL [R1+0xa88], R6 ;  /* 0x000a880601007387 */ /* 0x0001e20000100800 */
[----:B------:R-:W-:Y:S01]  /*66d0*/  ISETP.GT.U32.AND P4, PT, R22, R12, PT ;  /* 0x0000000c1600720c */ /* 0x000fe20003f84070 */
[----:B------:R-:W-:Y:S01]  /*66e0*/  IMAD.HI.U32 R4, R24, R15, RZ ;  /* 0x0000000f18047227 */ /* 0x000fe200078e00ff */
[C---:B-1----:R-:W-:Y:S01]  /*66f0*/  LOP3.LUT R3, R0.reuse, 0x1a, RZ, 0xfc, !PT ;  /* 0x0000001a00037812 */ /* 0x042fe200078efcff */
[----:B------:R1:W-:Y:S01]  /*6700*/  STL [R1+0xa8c], R8 ;  /* 0x000a8c0801007387 */ /* 0x0003e20000100800 */
[----:B------:R-:W-:Y:S01]  /*6710*/  LOP3.LUT R28, R0, 0xe, RZ, 0xfc, !PT ;  /* 0x0000000e001c7812 */ /* 0x000fe200078efcff */
[----:B------:R-:W-:Y:S01]  /*6720*/  @!P5 IMAD.IADD R13, R13, 0x1, -R22 ;  /* 0x000000010d0dd824 */ /* 0x000fe200078e0a16 */
[----:B------:R-:W-:Y:S01]  /*6730*/  IABS R21, R3 ;  /* 0x0000000300157213 */ /* 0x000fe20000000000 */
[----:B------:R-:W-:Y:S01]  /*6740*/  IMAD.MOV R4, RZ, RZ, -R4 ;  /* 0x000000ffff047224 */ /* 0x000fe200078e0a04 */
[----:B------:R2:W-:Y:S01]  /*6750*/  STL [R1+0xa90], R10 ;  /* 0x000a900a01007387 */ /* 0x0005e20000100800 */
[----:B------:R-:W-:Y:S01]  /*6760*/  IMAD.HI.U32 R7, R24, R18, RZ ;  /* 0x0000001218077227 */ /* 0x000fe200078e00ff */
[----:B------:R-:W-:-:S02]  /*6770*/  ISETP.GT.U32.AND P5, PT, R22, R13, PT ;  /* 0x0000000d1600720c */ /* 0x000fc40003fa4070 */
[C---:B0-----:R-:W-:Y:S01]  /*6780*/  LOP3.LUT R6, R0.reuse, 0x6, RZ, 0xfc, !PT ;  /* 0x0000000600067812 */ /* 0x041fe200078efcff */
[----:B------:R-:W-:Y:S01]  /*6790*/  IMAD.MOV R2, RZ, RZ, -R2 ;  /* 0x000000ffff027224 */ /* 0x000fe200078e0a02 */
[----:B-1----:R-:W-:Y:S01]  /*67a0*/  LOP3.LUT R8, R0, 0x8, RZ, 0xfc, !PT ;  /* 0x0000000800087812 */ /* 0x002fe200078efcff */
[----:B------:R-:W-:Y:S02]  /*67b0*/  IMAD R15, R22, R4, R15 ;  /* 0x00000004160f7224 */ /* 0x000fe400078e020f */
[----:B------:R-:W-:Y:S01]  /*67c0*/  IMAD.MOV R7, RZ, RZ, -R7 ;  /* 0x000000ffff077224 */ /* 0x000fe200078e0a07 */
[----:B--2---:R-:W-:Y:S01]  /*67d0*/  LOP3.LUT R10, R0, 0xa, RZ, 0xfc, !PT ;  /* 0x0000000a000a7812 */ /* 0x004fe200078efcff */
[----:B------:R-:W-:Y:S02]  /*67e0*/  IMAD R16, R22, R2, R16 ;  /* 0x0000000216107224 */ /* 0x000fe400078e0210 */
[----:B------:R-:W-:Y:S01]  /*67f0*/  @!P4 IMAD.IADD R12, R12, 0x1, -R22 ;  /* 0x000000010c0cc824 */ /* 0x000fe200078e0a16 */
[C---:B------:R-:W-:Y:S01]  /*6800*/  ISETP.GT.U32.AND P4, PT, R22.reuse, R15, PT ;  /* 0x0000000f1600720c */ /* 0x040fe20003f84070 */
[C---:B------:R-:W-:Y:S01]  /*6810*/  IMAD R18, R22.reuse, R7, R18 ;  /* 0x0000000716127224 */ /* 0x040fe200078e0212 */
[----:B------:R-:W-:Y:S01]  /*6820*/  IABS R7, R23 ;  /* 0x0000001700077213 */ /* 0x000fe20000000000 */
[----:B------:R-:W-:Y:S01]  /*6830*/  @!P0 IMAD.MOV R12, RZ, RZ, -R12 ;  /* 0x000000ffff0c8224 */ /* 0x000fe200078e0a0c */
[C---:B------:R-:W-:Y:S01]  /*6840*/  ISETP.GT.U32.AND P0, PT, R22.reuse, R16, PT ;  /* 0x000000101600720c */ /* 0x040fe20003f04070 */
[--C-:B------:R-:W-:Y:S01]  /*6850*/  @!P5 IMAD.IADD R13, R13, 0x1, -R22.reuse ;  /* 0x000000010d0dd824 */ /* 0x100fe200078e0a16 */
[----:B------:R-:W-:Y:S01]  /*6860*/  ISETP.GT.U32.AND P5, PT, R22, R18, PT ;  /* 0x000000121600720c */ /* 0x000fe20003fa4070 */
[C---:B------:R-:W-:Y:S01]  /*6870*/  IMAD.HI.U32 R4, R24.reuse, R19, RZ ;  /* 0x0000001318047227 */ /* 0x040fe200078e00ff */
[----:B------:R0:W-:Y:S03]  /*6880*/  STL [R1+0xa94], R12 ;  /* 0x000a940c01007387 */ /* 0x0001e60000100800 */
[----:B------:R-:W-:Y:S01]  /*6890*/  IMAD.HI.U32 R2, R24, R20, RZ ;  /* 0x0000001418027227 */ /* 0x000fe200078e00ff */
[----:B------:R-:W-:Y:S03]  /*68a0*/  STL [R1+0xac], R25 ;  /* 0x0000ac1901007387 */ /* 0x000fe60000100800 */
[--C-:B------:R-:W-:Y:S01]  /*68b0*/  @!P4 IMAD.IADD R15, R15, 0x1, -R22.reuse ;  /* 0x000000010f0fc824 */ /* 0x100fe200078e0a16 */
[----:B------:R1:W-:Y:S01]  /*68c0*/  STL [R1+0xa8], R14 ;  /* 0x0000a80e01007387 */ /* 0x0003e20000100800 */
[--C-:B------:R-:W-:Y:S01]  /*68d0*/  @!P0 IMAD.IADD R16, R16, 0x1, -R22.reuse ;  /* 0x0000000110108824 */ /* 0x100fe200078e0a16 */
[----:B0-----:R-:W-:Y:S01]  /*68e0*/  LOP3.LUT R12, R0, 0x10, RZ, 0xfc, !PT ;  /* 0x00000010000c7812 */ /* 0x001fe200078efcff */
[----:B------:R-:W-:Y:S01]  /*68f0*/  @!P5 IMAD.IADD R18, R18, 0x1, -R22 ;  /* 0x000000011212d824 */ /* 0x000fe200078e0a16 */
[C---:B------:R-:W-:Y:S01]  /*6900*/  ISETP.GT.U32.AND P4, PT, R22.reuse, R15, PT ;  /* 0x0000000f1600720c */ /* 0x040fe20003f84070 */
[----:B------:R-:W-:Y:S01]  /*6910*/  IMAD.MOV R4, RZ, RZ, -R4 ;  /* 0x000000ffff047224 */ /* 0x000fe200078e0a04 */
[----:B------:R-:W-:Y:S01]  /*6920*/  ISETP.GT.U32.AND P0, PT, R22, R16, PT ;  /* 0x000000101600720c */ /* 0x000fe20003f04070 */
[----:B------:R-:W-:Y:S01]  /*6930*/  IMAD.HI.U32 R9, R24, R21, RZ ;  /* 0x0000001518097227 */ /* 0x000fe200078e00ff */
[----:B------:R-:W-:Y:S01]  /*6940*/  ISETP.GT.U32.AND P5, PT, R22, R18, PT ;  /* 0x000000121600720c */ /* 0x000fe20003fa4070 */
[----:B------:R-:W-:Y:S02]  /*6950*/  STL [R1+0xb0c], R23 ;  /* 0x000b0c1701007387 */ /* 0x000fe40000100800 */
[----:B------:R-:W-:-:S02]  /*6960*/  IMAD.MOV R2, RZ, RZ, -R2 ;  /* 0x000000ffff027224 */ /* 0x000fc400078e0a02 */
[C---:B------:R-:W-:Y:S01]  /*6970*/  IMAD R19, R22.reuse, R4, R19 ;  /* 0x0000000416137224 */ /* 0x040fe200078e0213 */
[----:B------:R-:W-:Y:S01]  /*6980*/  IABS R4, R14 ;  /* 0x0000000e00047213 */ /* 0x000fe20000000000 */
[----:B------:R-:W-:Y:S02]  /*6990*/  IMAD.MOV R9, RZ, RZ, -R9 ;  /* 0x000000ffff097224 */ /* 0x000fe400078e0a09 */
[C---:B------:R-:W-:Y:S01]  /*69a0*/  IMAD R20, R22.reuse, R2, R20 ;  /* 0x0000000216147224 */ /* 0x040fe200078e0214 */
[----:B------:R-:W-:Y:S01]  /*69b0*/  IABS R2, R25 ;  /* 0x0000001900027213 */ /* 0x000fe20000000000 */
[--C-:B------:R-:W-:Y:S01]  /*69c0*/  @!P4 IMAD.IADD R15, R15, 0x1, -R22.reuse ;  /* 0x000000010f0fc824 */ /* 0x100fe200078e0a16 */
[C---:B------:R-:W-:Y:S01]  /*69d0*/  ISETP.GT.U32.AND P4, PT, R22.reuse, R19, PT ;  /* 0x000000131600720c */ /* 0x040fe20003f84070 */
[----:B------:R-:W-:Y:S02]  /*69e0*/  IMAD R21, R22, R9, R21 ;  /* 0x0000000916157224 */ /* 0x000fe400078e0215 */
[--C-:B------:R-:W-:Y:S01]  /*69f0*/  @!P0 IMAD.IADD R16, R16, 0x1, -R22.reuse ;  /* 0x0000000110108824 */ /* 0x100fe200078e0a16 */
[----:B------:R-:W-:Y:S01]  /*6a00*/  ISETP.GT.U32.AND P0, PT, R22, R20, PT ;  /* 0x000000141600720c */ /* 0x000fe20003f04070 */
[----:B------:R-:W-:Y:S01]  /*6a10*/  @!P5 IMAD.IADD R18, R18, 0x1, -R22 ;  /* 0x000000011212d824 */ /* 0x000fe200078e0a16 */
[----:B------:R-:W-:Y:S01]  /*6a20*/  ISETP.GT.U32.AND P5, PT, R22, R21, PT ;  /* 0x000000151600720c */ /* 0x000fe20003fa4070 */
[----:B-1----:R-:W-:Y:S01]  /*6a30*/  IMAD.HI.U32 R14, R24, R2, RZ ;  /* 0x00000002180e7227 */ /* 0x002fe200078e00ff */
[----:B------:R-:W-:Y:S03]  /*6a40*/  STL [R1+0xb10], R15 ;  /* 0x000b100f01007387 */ /* 0x000fe60000100800 */
[----:B------:R-:W-:Y:S01]  /*6a50*/  IMAD.MOV R14, RZ, RZ, -R14 ;  /* 0x000000ffff0e7224 */ /* 0x000fe200078e0a0e */
[----:B------:R-:W-:Y:S01]  /*6a60*/  STL [R1+0xb14], R16 ;  /* 0x000b141001007387 */ /* 0x000fe20000100800 */
[--C-:B------:R-:W-:Y:S01]  /*6a70*/  @!P4 IMAD.IADD R19, R19, 0x1, -R22.reuse ;  /* 0x000000011313c824 */ /* 0x100fe200078e0a16 */
[----:B------:R-:W-:Y:S01]  /*6a80*/  ISETP.GE.AND P4, PT, R17, RZ, PT ;  /* 0x000000ff1100720c */ /* 0x000fe20003f86270 */
[----:B------:R-:W-:Y:S01]  /*6a90*/  @!P1 IMAD.MOV R13, RZ, RZ, -R13 ;  /* 0x000000ffff0d9224 */ /* 0x000fe200078e0a0d */
[----:B------:R-:W-:Y:S01]  /*6aa0*/  STL [R1+0xb18], R18 ;  /* 0x000b181201007387 */ /* 0x000fe20000100800 */
[--C-:B------:R-:W-:Y:S01]  /*6ab0*/  @!P0 IMAD.IADD R20, R20, 0x1, -R22.reuse ;  /* 0x0000000114148824 */ /* 0x100fe200078e0a16 */
[----:B------:R-:W-:Y:S01]  /*6ac0*/  ISETP.GT.U32.AND P0, PT, R22, R19, PT ;  /* 0x000000131600720c */ /* 0x000fe20003f04070 */
[----:B------:R-:W-:Y:S01]  /*6ad0*/  @!P5 IMAD.IADD R21, R21, 0x1, -R22 ;  /* 0x000000011515d824 */ /* 0x000fe200078e0a16 */
[----:B------:R0:W-:Y:S01]  /*6ae0*/  STL [R1+0xa98], R13 ;  /* 0x000a980d01007387 */ /* 0x0001e20000100800 */
[----:B------:R-:W-:Y:S01]  /*6af0*/  IMAD.HI.U32 R9, R24, R7, RZ ;  /* 0x0000000718097227 */ /* 0x000fe200078e00ff */
[----:B------:R-:W-:-:S02]  /*6b00*/  IABS R17, R28 ;  /* 0x0000001c00117213 */ /* 0x000fc40000000000 */
[----:B------:R-:W-:Y:S01]  /*6b10*/  ISETP.GT.U32.AND P1, PT, R22, R21, PT ;  /* 0x000000151600720c */ /* 0x000fe20003f24070 */
[----:B------:R-:W-:Y:S01]  /*6b20*/  IMAD.HI.U32 R11, R24, R4, RZ ;  /* 0x00000004180b7227 */ /* 0x000fe200078e00ff */
[----:B------:R-:W-:-:S03]  /*6b30*/  ISETP.GT.U32.AND P5, PT, R22, R20, PT ;  /* 0x000000141600720c */ /* 0x000fc60003fa4070 */
[----:B------:R-:W-:Y:S01]  /*6b40*/  IMAD R2, R22, R14, R2 ;  /* 0x0000000e16027224 */ /* 0x000fe200078e0202 */
[----:B0-----:R-:W-:Y:S01]  /*6b50*/  LOP3.LUT R13, R0, 0x12, RZ, 0xfc, !PT ;  /* 0x00000012000d7812 */ /* 0x001fe200078efcff */
[----:B------:R-:W-:Y:S01]  /*6b60*/  IMAD.MOV R9, RZ, RZ, -R9 ;  /* 0x000000ffff097224 */ /* 0x000fe200078e0a09 */
[----:B------:R-:W-:Y:S01]  /*6b70*/  IABS R14, R12 ;  /* 0x0000000c000e7213 */ /* 0x000fe20000000000 */
[----:B------:R-:W-:Y:S02]  /*6b80*/  IMAD.MOV R11, RZ, RZ, -R11 ;  /* 0x000000ffff0b7224 */ /* 0x000fe400078e0a0b */
[----:B------:R-:W-:Y:S01]  /*6b90*/  @!P0 IMAD.IADD R19, R19, 0x1, -R22 ;  /* 0x0000000113138824 */ /* 0x000fe200078e0a16 */
[C---:B------:R-:W-:Y:S01]  /*6ba0*/  ISETP.GT.U32.AND P0, PT, R22.reuse, R2, PT ;  /* 0x000000021600720c */ /* 0x040fe20003f04070 */
[C---:B------:R-:W-:Y:S01]  /*6bb0*/  IMAD R7, R22.reuse, R9, R7 ;  /* 0x0000000916077224 */ /* 0x040fe200078e0207 */
[----:B------:R-:W-:Y:S01]  /*6bc0*/  IABS R9, R29 ;  /* 0x0000001d00097213 */ /* 0x000fe20000000000 */
[C---:B------:R-:W-:Y:S01]  /*6bd0*/  IMAD R4, R22.reuse, R11, R4 ;  /* 0x0000000b16047224 */ /* 0x040fe200078e0204 */
[----:B------:R-:W-:Y:S01]  /*6be0*/  IABS R11, R13 ;  /* 0x0000000d000b7213 */ /* 0x000fe20000000000 */
[----:B------:R-:W-:Y:S01]  /*6bf0*/  @!P1 IMAD.IADD R21, R21, 0x1, -R22 ;  /* 0x0000000115159824 */ /* 0x000fe200078e0a16 */
[----:B------:R-:W-:Y:S01]  /*6c00*/  ISETP.GT.U32.AND P1, PT, R22, R7, PT ;  /* 0x000000071600720c */ /* 0x000fe20003f24070 */
[C---:B------:R-:W-:Y:S01]  /*6c10*/  IMAD.HI.U32 R27, R24.reuse, R14, RZ ;  /* 0x0000000e181b7227 */ /* 0x040fe200078e00ff */
[----:B------:R0:W-:Y:S03]  /*6c20*/  STL [R1+0xb1c], R13 ;  /* 0x000b1c0d01007387 */ /* 0x0001e60000100800 */
[----:B------:R-:W-:-:S04]  /*6c30*/  IMAD.HI.U32 R25, R24, R11, RZ ;  /* 0x0000000b18197227 */ /* 0x000fc800078e00ff */
[----:B------:R-:W-:Y:S02]  /*6c40*/  IMAD.MOV R25, RZ, RZ, -R25 ;  /* 0x000000ffff197224 */ /* 0x000fe400078e0a19 */
[----:B------:R-:W-:Y:S01]  /*6c50*/  @!P0 IMAD.IADD R2, R2, 0x1, -R22 ;  /* 0x0000000102028824 */ /* 0x000fe200078e0a16 */
[----:B------:R-:W-:Y:S01]  /*6c60*/  ISETP.GE.AND P0, PT, R26, RZ, PT ;  /* 0x000000ff1a00720c */ /* 0x000fe20003f06270 */
[----:B------:R-:W-:-:S04]  /*6c70*/  IMAD.HI.U32 R5, R24, R17, RZ ;  /* 0x0000001118057227 */ /* 0x000fc800078e00ff */
[----:B------:R-:W-:-:S04]  /*6c80*/  IMAD.HI.U32 R26, R24, R9, RZ ;  /* 0x00000009181a7227 */ /* 0x000fc800078e00ff */
[----:B------:R-:W-:Y:S02]  /*6c90*/  IMAD R11, R22, R25, R11 ;  /* 0x00000019160b7224 */ /* 0x000fe400078e020b */
[----:B------:R-:W-:Y:S02]  /*6ca0*/  IMAD.MOV R25, RZ, RZ, -R27 ;  /* 0x000000ffff197224 */ /* 0x000fe400078e0a1b */
[----:B------:R-:W-:Y:S01]  /*6cb0*/  IMAD.MOV R27, RZ, RZ, -R5 ;  /* 0x000000ffff1b7224 */ /* 0x000fe200078e0a05 */
[----:B------:R-:W-:Y:S01]  /*6cc0*/  LOP3.LUT R5, R0, 0x4, RZ, 0xfc, !PT ;  /* 0x0000000400057812 */ /* 0x000fe200078efcff */
[----:B------:R-:W-:Y:S02]  /*6cd0*/  IMAD.MOV R26, RZ, RZ, -R26 ;  /* 0x000000ffff1a7224 */ /* 0x000fe400078e0a1a */
[----:B------:R-:W-:Y:S01]  /*6ce0*/  @!P1 IMAD.IADD R7, R7, 0x1, -R22 ;  /* 0x0000000107079824 */ /* 0x000fe200078e0a16 */
[----:B------:R-:W-:Y:S01]  /*6cf0*/  ISETP.GE.AND P1, PT, R3, RZ, PT ;  /* 0x000000ff0300720c */ /* 0x000fe20003f26270 */
[----:B------:R-:W-:Y:S01]  /*6d00*/  IMAD R17, R22, R27, R17 ;  /* 0x0000001b16117224 */ /* 0x000fe200078e0211 */
[----:B------:R-:W-:Y:S01]  /*6d10*/  LOP3.LUT R3, R0, 0x2, RZ, 0xfc, !PT ;  /* 0x0000000200037812 */ /* 0x000fe200078efcff */
[C---:B------:R-:W-:Y:S01]  /*6d20*/  IMAD R9, R22.reuse, R26, R9 ;  /* 0x0000001a16097224 */ /* 0x040fe200078e0209 */
[----:B------:R-:W-:Y:S01]  /*6d30*/  IABS R0, R10 ;  /* 0x0000000a00007213 */ /* 0x000fe20000000000 */
[----:B------:R-:W-:Y:S01]  /*6d40*/  IMAD R14, R22, R25, R14 ;  /* 0x00000019160e7224 */ /* 0x000fe200078e020e */
[----:B------:R-:W-:Y:S01]  /*6d50*/  IABS R27, R8 ;  /* 0x00000008001b7213 */ /* 0x000fe20000000000 */
[----:B------:R-:W-:Y:S01]  /*6d60*/  @!P5 IMAD.IADD R20, R20, 0x1, -R22 ;  /* 0x000000011414d824 */ /* 0x000fe200078e0a16 */
[----:B------:R-:W-:Y:S01]  /*6d70*/  IABS R26, R6 ;  /* 0x00000006001a7213 */ /* 0x000fe20000000000 */
[----:B0-----:R-:W-:Y:S01]  /*6d80*/  IMAD.HI.U32 R13, R24, R0, RZ ;  /* 0x00000000180d7227 */ /* 0x001fe200078e00ff */
[----:B------:R-:W-:-:S02]  /*6d90*/  IABS R25, R5 ;  /* 0x0000000500197213 */ /* 0x000fc40000000000 */
[----:B------:R-:W-:Y:S01]  /*6da0*/  IABS R23, R3 ;  /* 0x0000000300177213 */ /* 0x000fe20000000000 */
[----:B------:R-:W-:Y:S01]  /*6db0*/  IMAD.HI.U32 R18, R24, R27, RZ ;  /* 0x0000001b18127227 */ /* 0x000fe200078e00ff */
[----:B------:R-:W-:-:S03]  /*6dc0*/  ISETP.GT.U32.AND P5, PT, R22, R4, PT ;  /* 0x000000041600720c */ /* 0x000fc60003fa4070 */
[----:B------:R-:W-:-:S04]  /*6dd0*/  IMAD.HI.U32 R16, R24, R26, RZ ;  /* 0x0000001a18107227 */ /* 0x000fc800078e00ff */
[----:B------:R-:W-:-:S04]  /*6de0*/  IMAD.HI.U32 R15, R24, R25, RZ ;  /* 0x00000019180f7227 */ /* 0x000fc800078e00ff */
[----:B------:R-:W-:Y:S02]  /*6df0*/  IMAD.MOV R13, RZ, RZ, -R13 ;  /* 0x000000ffff0d7224 */ /* 0x000fe400078e0a0d */
[----:B------:R-:W-:Y:S02]  /*6e00*/  IMAD.MOV R18, RZ, RZ, -R18 ;  /* 0x000000ffff127224 */ /* 0x000fe400078e0a12 */
[----:B------:R-:W-:Y:S02]  /*6e10*/  IMAD.MOV R16, RZ, RZ, -R16 ;  /* 0x000000ffff107224 */ /* 0x000fe400078e0a10 */
[----:B------:R-:W-:Y:S02]  /*6e20*/  IMAD.MOV R15, RZ, RZ, -R15 ;  /* 0x000000ffff0f7224 */ /* 0x000fe400078e0a0f */
[C---:B------:R-:W-:Y:S02]  /*6e30*/  IMAD R0, R22.reuse, R13, R0 ;  /* 0x0000000d16007224 */ /* 0x040fe400078e0200 */
[----:B------:R-:W2:Y:S01]  /*6e40*/  LDL.LU R13, [R1+0xb1c] ;  /* 0x000b1c00010d7983 */ /* 0x000ea20000300800 */
[----:B------:R-:W-:-:S02]  /*6e50*/  IMAD R27, R22, R18, R27 ;  /* 0x00000012161b7224 */ /* 0x000fc400078e021b */
[C---:B------:R-:W-:Y:S01]  /*6e60*/  IMAD R26, R22.reuse, R16, R26 ;  /* 0x00000010161a7224 */ /* 0x040fe200078e021a */
[----:B------:R-:W3:Y:S01]  /*6e70*/  LDL.LU R18, [R1+0xb18] ;  /* 0x000b180001127983 */ /* 0x000ee20000300800 */
[----:B------:R-:W-:Y:S02]  /*6e80*/  IMAD R25, R22, R15, R25 ;  /* 0x0000000f16197224 */ /* 0x000fe400078e0219 */
[----:B------:R-:W-:Y:S01]  /*6e90*/  @!P4 IMAD.MOV R19, RZ, RZ, -R19 ;  /* 0x000000ffff13c224 */ /* 0x000fe200078e0a13 */
[----:B------:R-:W4:Y:S01]  /*6ea0*/  LDL.LU R16, [R1+0xb14] ;  /* 0x000b140001107983 */ /* 0x000f220000300800 */
[----:B------:R-:W-:Y:S02]  /*6eb0*/  @!P0 IMAD.MOV R20, RZ, RZ, -R20 ;  /* 0x000000ffff148224 */ /* 0x000fe400078e0a14 */
[----:B------:R-:W-:Y:S01]  /*6ec0*/  @!P5 IMAD.IADD R4, R4, 0x1, -R22 ;  /* 0x000000010404d824 */ /* 0x000fe200078e0a16 */
[----:B------:R-:W2:Y:S01]  /*6ed0*/  LDL.LU R15, [R1+0xb10] ;  /* 0x000b1000010f7983 */ /* 0x000ea20000300800 */
[----:B------:R-:W-:Y:S01]  /*6ee0*/  IMAD.HI.U32 R24, R24, R23, RZ ;  /* 0x0000001718187227 */ /* 0x000fe200078e00ff */
[----:B------:R-:W-:-:S03]  /*6ef0*/  ISETP.GT.U32.AND P5, PT, R22, R11, PT ;  /* 0x0000000b1600720c */ /* 0x000fc60003fa4070 */
[----:B------:R-:W-:-:S04]  /*6f00*/  IMAD.MOV R24, RZ, RZ, -R24 ;  /* 0x000000ffff187224 */ /* 0x000fc800078e0a18 */
[----:B------:R-:W-:-:S06]  /*6f10*/  IMAD R24, R22, R24, R23 ;  /* 0x0000001816187224 */ /* 0x000fcc00078e0217 */
[----:B------:R-:W-:Y:S01]  /*6f20*/  @!P5 IMAD.IADD R11, R11, 0x1, -R22 ;  /* 0x000000010b0bd824 */ /* 0x000fe200078e0a16 */
[----:B------:R-:W-:-:S13]  /*6f30*/  ISETP.GT.U32.AND P5, PT, R22, R14, PT ;  /* 0x0000000e1600720c */ /* 0x000fda0003fa4070 */
[----:B------:R-:W-:Y:S01]  /*6f40*/  @!P5 IMAD.IADD R14, R14, 0x1, -R22 ;  /* 0x000000010e0ed824 */ /* 0x000fe200078e0a16 */
[----:B------:R-:W-:Y:S01]  /*6f50*/  ISETP.GT.U32.AND P5, PT, R22, R17, PT ;  /* 0x000000111600720c */ /* 0x000fe20003fa4070 */
[----:B---3--:R-:W-:Y:S02]  /*6f60*/  @!P6 IMAD.MOV R18, RZ, RZ, -R18 ;  /* 0x000000ffff12e224 */ /* 0x008fe400078e0a12 */
[----:B----4-:R-:W-:Y:S02]  /*6f70*/  @!P3 IMAD.MOV R16, RZ, RZ, -R16 ;  /* 0x000000ffff10b224 */ /* 0x010fe400078e0a10 */
[----:B--2---:R-:W-:-:S05]  /*6f80*/  @!P2 IMAD.MOV R15, RZ, RZ, -R15 ;  /* 0x000000ffff0fa224 */ /* 0x004fca00078e0a0f */
[----:B------:R0:W-:Y:S04]  /*6f90*/  STL [R1+0xa9c], R15 ;  /* 0x000a9c0f01007387 */ /* 0x0001e80000100800 */
[----:B0-----:R-:W2:Y:S04]  /*6fa0*/  LDL.LU R15, [R1+0xa8] ;  /* 0x0000a800010f7983 */ /* 0x001ea80000300800 */
[----:B------:R0:W-:Y:S04]  /*6fb0*/  STL [R1+0xaa0], R16 ;  /* 0x000aa01001007387 */ /* 0x0001e80000100800 */
[----:B0-----:R-:W3:Y:S04]  /*6fc0*/  LDL.LU R16, [R1+0xac] ;  /* 0x0000ac0001107983 */ /* 0x001ee80000300800 */
[----:B------:R-:W-:Y:S04]  /*6fd0*/  STL [R1+0xaa4], R18 ;  /* 0x000aa41201007387 */ /* 0x000fe80000100800 */
[----:B------:R-:W-:Y:S04]  /*6fe0*/  STL [R1+0xaa8], R19 ;  /* 0x000aa81301007387 */ /* 0x000fe80000100800 */
[----:B------:R-:W-:Y:S04]  /*6ff0*/  STL [R1+0xaac], R20 ;  /* 0x000aac1401007387 */ /* 0x000fe80000100800 */
[----:B------:R-:W4:Y:S01]  /*7000*/  LDL.LU R23, [R1+0xb0c] ;  /* 0x000b0c0001177983 */ /* 0x000f220000300800 */
[C---:B------:R-:W-:Y:S01]  /*7010*/  ISETP.GT.U32.AND P2, PT, R22.reuse, R2, PT ;  /* 0x000000021600720c */ /* 0x040fe20003f44070 */
[----:B------:R-:W-:Y:S01]  /*7020*/  @!P5 IMAD.IADD R17, R17, 0x1, -R22 ;  /* 0x000000011111d824 */ /* 0x000fe200078e0a16 */
[----:B------:R-:W-:-:S02]  /*7030*/  ISETP.GT.U32.AND P3, PT, R22, R4, PT ;  /* 0x000000041600720c */ /* 0x000fc40003f64070 */
[C---:B------:R-:W-:Y:S02]  /*7040*/  ISETP.GT.U32.AND P5, PT, R22.reuse, R7, PT ;  /* 0x000000071600720c */ /* 0x040fe40003fa4070 */
[C---:B------:R-:W-:Y:S02]  /*7050*/  ISETP.GT.U32.AND P4, PT, R22.reuse, R11, PT ;  /* 0x0000000b1600720c */ /* 0x040fe40003f84070 */
[C---:B------:R-:W-:Y:S01]  /*7060*/  ISETP.GT.U32.AND P0, PT, R22.reuse, R17, PT ;  /* 0x000000111600720c */ /* 0x040fe20003f04070 */
[----:B------:R-:W-:Y:S01]  /*7070*/  @!P1 IMAD.MOV R21, RZ, RZ, -R21 ;  /* 0x000000ffff159224 */ /* 0x000fe200078e0a15 */
[----:B------:R-:W-:-:S03]  /*7080*/  ISETP.GT.U32.AND P1, PT, R22, R9, PT ;  /* 0x000000091600720c */ /* 0x000fc60003f24070 */
[--C-:B------:R-:W-:Y:S01]  /*7090*/  @!P2 IMAD.IADD R2, R2, 0x1, -R22.reuse ;  /* 0x000000010202a824 */ /* 0x100fe200078e0a16 */
[----:B------:R-:W-:Y:S01]  /*70a0*/  ISETP.GT.U32.AND P2, PT, R22, R0, PT ;  /* 0x000000001600720c */ /* 0x000fe20003f44070 */
[--C-:B------:R-:W-:Y:S01]  /*70b0*/  @!P3 IMAD.IADD R4, R4, 0x1, -R22.reuse ;  /* 0x000000010404b824 */ /* 0x100fe200078e0a16 */
[C---:B------:R-:W-:Y:S01]  /*70c0*/  ISETP.GT.U32.AND P3, PT, R22.reuse, R27, PT ;  /* 0x0000001b1600720c */ /* 0x040fe20003f64070 */
[--C-:B------:R-:W-:Y:S01]  /*70d0*/  @!P5 IMAD.IADD R7, R7, 0x1, -R22.reuse ;  /* 0x000000010707d824 */ /* 0x100fe200078e0a16 */
[C---:B------:R-:W-:Y:S01]  /*70e0*/  ISETP.GT.U32.AND P5, PT, R22.reuse, R26, PT ;  /* 0x0000001a1600720c */ /* 0x040fe20003fa4070 */
[--C-:B------:R-:W-:Y:S01]  /*70f0*/  @!P4 IMAD.IADD R11, R11, 0x1, -R22.reuse ;  /* 0x000000010b0bc824 */ /* 0x100fe200078e0a16 */
[C---:B------:R-:W-:Y:S01]  /*7100*/  ISETP.GT.U32.AND P4, PT, R22.reuse, R25, PT ;  /* 0x000000191600720c */ /* 0x040fe20003f84070 */
[--C-:B------:R-:W-:Y:S01]  /*7110*/  @!P0 IMAD.IADD R17, R17, 0x1, -R22.reuse ;  /* 0x0000000111118824 */ /* 0x100fe200078e0a16 */
[----:B------:R-:W-:Y:S01]  /*7120*/  ISETP.GT.U32.AND P6, PT, R22, R14, PT ;  /* 0x0000000e1600720c */ /* 0x000fe20003fc4070 */
[----:B------:R-:W-:-:S04]  /*7130*/  @!P1 IMAD.IADD R9, R9, 0x1, -R22 ;  /* 0x0000000109099824 */ /* 0x000fc800078e0a16 */
[--C-:B------:R-:W-:Y:S02]  /*7140*/  @!P2 IMAD.IADD R0, R0, 0x1, -R22.reuse ;  /* 0x000000010000a824 */ /* 0x100fe400078e0a16 */
[--C-:B------:R-:W-:Y:S01]  /*7150*/  @!P3 IMAD.IADD R27, R27, 0x1, -R22.reuse ;  /* 0x000000011b1bb824 */ /* 0x100fe200078e0a16 */
[----:B------:R-:W-:Y:S01]  /*7160*/  ISETP.GE.AND P3, PT, R13, RZ, PT ;  /* 0x000000ff0d00720c */ /* 0x000fe20003f66270 */
[--C-:B------:R-:W-:Y:S01]  /*7170*/  @!P5 IMAD.IADD R26, R26, 0x1, -R22.reuse ;  /* 0x000000011a1ad824 */ /* 0x100fe200078e0a16 */
[----:B------:R-:W-:Y:S01]  /*7180*/  ISETP.GE.AND P5, PT, R12, RZ, PT ;  /* 0x000000ff0c00720c */ /* 0x000fe20003fa6270 */
[--C-:B------:R-:W-:Y:S01]  /*7190*/  @!P4 IMAD.IADD R25, R25, 0x1, -R22.reuse ;  /* 0x000000011919c824 */ /* 0x100fe200078e0a16 */
[----:B------:R-:W-:Y:S01]  /*71a0*/  ISETP.GE.AND P4, PT, R28, RZ, PT ;  /* 0x000000ff1c00720c */ /* 0x000fe20003f86270 */
[----:B------:R-:W-:Y:S01]  /*71b0*/  @!P6 IMAD.IADD R14, R14, 0x1, -R22 ;  /* 0x000000010e0ee824 */ /* 0x000fe200078e0a16 */
[----:B------:R-:W-:Y:S07]  /*71c0*/  STL [R1+0xab0], R21 ;  /* 0x000ab01501007387 */ /* 0x000fee0000100800 */
[----:B------:R-:W-:Y:S01]  /*71d0*/  @!P3 IMAD.MOV R11, RZ, RZ, -R11 ;  /* 0x000000ffff0bb224 */ /* 0x000fe200078e0a0b */
[C---:B------:R-:W-:Y:S01]  /*71e0*/  ISETP.GT.U32.AND P3, PT, R22.reuse, R26, PT ;  /* 0x0000001a1600720c */ /* 0x040fe20003f64070 */
[----:B------:R-:W-:Y:S01]  /*71f0*/  @!P5 IMAD.MOV R14, RZ, RZ, -R14 ;  /* 0x000000ffff0ed224 */ /* 0x000fe200078e0a0e */
[----:B------:R-:W-:Y:S01]  /*7200*/  ISETP.GT.U32.AND P5, PT, R22, R25, PT ;  /* 0x000000191600720c */ /* 0x000fe20003fa4070 */
[----:B------:R-:W-:-:S10]  /*7210*/  @!P4 IMAD.MOV R17, RZ, RZ, -R17 ;  /* 0x000000ffff11c224 */ /* 0x000fd400078e0a11 */
[--C-:B------:R-:W-:Y:S01]  /*7220*/  @!P3 IMAD.IADD R26, R26, 0x1, -R22.reuse ;  /* 0x000000011a1ab824 */ /* 0x100fe200078e0a16 */
[----:B------:R-:W-:Y:S01]  /*7230*/  ISETP.GE.AND P3, PT, R5, RZ, PT ;  /* 0x000000ff0500720c */ /* 0x000fe20003f66270 */
[----:B------:R-:W-:Y:S01]  /*7240*/  @!P5 IMAD.IADD R25, R25, 0x1, -R22 ;  /* 0x000000011919d824 */ /* 0x000fe200078e0a16 */
[----:B------:R-:W-:Y:S02]  /*7250*/  ISETP.GE.AND P5, PT, R3, RZ, PT ;  /* 0x000000ff0300720c */ /* 0x000fe40003fa6270 */
[----:B--2---:R-:W-:Y:S02]  /*7260*/  ISETP.GE.AND P1, PT, R15, RZ, PT ;  /* 0x000000ff0f00720c */ /* 0x004fe40003f26270 */
[----:B---3--:R-:W-:-:S11]  /*7270*/  ISETP.GE.AND P0, PT, R16, RZ, PT ;  /* 0x000000ff1000720c */ /* 0x008fd60003f06270 */
[----:B------:R-:W-:Y:S01]  /*7280*/  @!P1 IMAD.MOV R4, RZ, RZ, -R4 ;  /* 0x000000ffff049224 */ /* 0x000fe200078e0a04 */
[C---:B------:R-:W-:Y:S02]  /*7290*/  ISETP.GT.U32.AND P1, PT, R22.reuse, R0, PT ;  /* 0x000000001600720c */ /* 0x040fe40003f24070 */
[----:B----4-:R-:W-:Y:S01]  /*72a0*/  ISETP.GE.AND P2, PT, R23, RZ, PT ;  /* 0x000000ff1700720c */ /* 0x010fe20003f46270 */
[----:B------:R-:W-:Y:S01]  /*72b0*/  @!P0 IMAD.MOV R2, RZ, RZ, -R2 ;  /* 0x000000ffff028224 */ /* 0x000fe200078e0a02 */
[C---:B------:R-:W-:Y:S01]  /*72c0*/  ISETP.GT.U32.AND P0, PT, R22.reuse, R9, PT ;  /* 0x000000091600720c */ /* 0x040fe20003f04070 */
[----:B------:R-:W2:Y:S04]  /*72d0*/  LDL.LU R23, [R1+0xb08] ;  /* 0x000b080001177983 */ /* 0x000ea80000300800 */
[----:B------:R-:W3:Y:S06]  /*72e0*/  LDL.LU R12, [R1+0x158] ;  /* 0x00015800010c7983 */ /* 0x000eec0000300800 */
[----:B------:R-:W-:Y:S01]  /*72f0*/  @!P2 IMAD.MOV R7, RZ, RZ, -R7 ;  /* 0x000000ffff07a224 */ /* 0x000fe200078e0a07 */
[----:B------:R-:W-:Y:S01]  /*7300*/  ISETP.GT.U32.AND P2, PT, R22, R27, PT ;  /* 0x0000001b1600720c */ /* 0x000fe20003f44070 */
[----:B------:R0:W-:Y:S01]  /*7310*/  STL [R1+0xab4], R2 ;  /* 0x000ab40201007387 */ /* 0x0001e20000100800 */
[----:B------:R-:W-:-:S03]  /*7320*/  @!P0 IMAD.IADD R9, R9, 0x1, -R22 ;  /* 0x0000000109098824 */ /* 0x000fc600078e0a16 */
[----:B------:R-:W-:Y:S01]  /*7330*/  STL [R1+0xab8], R4 ;  /* 0x000ab80401007387 */ /* 0x000fe20000100800 */
[----:B------:R-:W-:-:S03]  /*7340*/  ISETP.GE.AND P0, PT, R10, RZ, PT ;  /* 0x000000ff0a00720c */ /* 0x000fc60003f06270 */
[----:B------:R-:W-:Y:S04]  /*7350*/  STL [R1+0xabc], R7 ;  /* 0x000abc0701007387 */ /* 0x000fe80000100800 */
[----:B------:R-:W-:Y:S04]  /*7360*/  STL [R1+0xac0], R11 ;  /* 0x000ac00b01007387 */ /* 0x000fe80000100800 */
[----:B------:R-:W-:Y:S01]  /*7370*/  STL [R1+0xac4], R14 ;  /* 0x000ac40e01007387 */ /* 0x000fe20000100800 */
[----:B------:R-:W-:-:S03]  /*7380*/  @!P1 IMAD.IADD R0, R0, 0x1, -R22 ;  /* 0x0000000100009824 */ /* 0x000fc600078e0a16 */
[----:B------:R-:W-:Y:S01]  /*7390*/  STL [R1+0xac8], R17 ;  /* 0x000ac81101007387 */ /* 0x000fe20000100800 */
[----:B------:R-:W-:-:S03]  /*73a0*/  ISETP.GE.AND P1, PT, R8, RZ, PT ;  /* 0x000000ff0800720c */ /* 0x000fc60003f26270 */
[----:B------:R-:W4:Y:S01]  /*73b0*/  LDL.LU R10, [R1+0x1dc] ;  /* 0x0001dc00010a7983 */ /* 0x000f220000300800 */
[----:B------:R-:W-:Y:S01]  /*73c0*/  @!P2 IMAD.IADD R27, R27, 0x1, -R22 ;  /* 0x000000011b1ba824 */ /* 0x000fe200078e0a16 */
[----:B------:R-:W-:Y:S02]  /*73d0*/  ISETP.GE.AND P2, PT, R6, RZ, PT ;  /* 0x000000ff0600720c */ /* 0x000fe40003f46270 */
[----:B------:R-:W4:Y:S04]  /*73e0*/  LDL.LU R8, [R1+0x1d8] ;  /* 0x0001d80001087983 */ /* 0x000f280000300800 */
[----:B------:R-:W4:Y:S04]  /*73f0*/  LDL.LU R6, [R1+0x1d4] ;  /* 0x0001d40001067983 */ /* 0x000f280000300800 */
[----:B------:R-:W4:Y:S04]  /*7400*/  LDL.LU R5, [R1+0x1d0] ;  /* 0x0001d00001057983 */ /* 0x000f280000300800 */
[----:B------:R-:W4:Y:S01]  /*7410*/  LDL.LU R3, [R1+0x1cc] ;  /* 0x0001cc0001037983 */ /* 0x000f220000300800 */
[----:B------:R-:W-:-:S02]  /*7420*/  ISETP.GE.AND P4, PT, R29, RZ, PT ;  /* 0x000000ff1d00720c */ /* 0x000fc40003f86270 */
[----:B------:R-:W-:Y:S01]  /*7430*/  ISETP.GT.U32.AND P6, PT, R22, R24, PT ;  /* 0x000000181600720c */ /* 0x000fe20003fc4070 */
[----:B------:R-:W0:Y:S01]  /*7440*/  S2R R29, SR_TID.X ;  /* 0x00000000001d7919 */ /* 0x000e220000002100 */
[----:B------:R-:W-:Y:S02]  /*7450*/  @!P0 IMAD.MOV R0, RZ, RZ, -R0 ;  /* 0x000000ffff008224 */ /* 0x000fe400078e0a00 */
[----:B------:R-:W-:Y:S01]  /*7460*/  @!P1 IMAD.MOV R27, RZ, RZ, -R27 ;  /* 0x000000ffff1b9224 */ /* 0x000fe200078e0a1b */
[----:B------:R-:W4:Y:S08]  /*7470*/  LDL.LU R28, [R1+0x1c8] ;  /* 0x0001c800011c7983 */ /* 0x000f300000300800 */
[----:B------:R-:W-:-:S05]  /*7480*/  @!P6 IMAD.IADD R24, R24, 0x1, -R22 ;  /* 0x000000011818e824 */ /* 0x000fca00078e0a16 */
[----:B------:R-:W-:Y:S01]  /*7490*/  ISETP.GT.U32.AND P6, PT, R22, R24, PT ;  /* 0x000000181600720c */ /* 0x000fe20003fc4070 */
[----:B------:R-:W-:Y:S01]  /*74a0*/  @!P4 IMAD.MOV R9, RZ, RZ, -R9 ;  /* 0x000000ffff09c224 */ /* 0x000fe200078e0a09 */
[----:B0-----:R-:W-:Y:S01]  /*74b0*/  LOP3.LUT R2, R29, 0x20, RZ, 0xc0, !PT ;  /* 0x000000201d027812 */ /* 0x001fe200078ec0ff */
[----:B------:R-:W-:Y:S01]  /*74c0*/  @!P2 IMAD.MOV R26, RZ, RZ, -R26 ;  /* 0x000000ffff1aa224 */ /* 0x000fe200078e0a1a */
[----:B------:R-:W4:Y:S01]  /*74d0*/  LDL.LU R29, [R1+0x1c4] ;  /* 0x0001c400011d7983 */ /* 0x000f220000300800 */
[----:B------:R-:W-:-:S08]  /*74e0*/  @!P3 IMAD.MOV R25, RZ, RZ, -R25 ;  /* 0x000000ffff19b224 */ /* 0x000fd000078e0a19 */
[----:B------:R-:W-:Y:S01]  /*74f0*/  @!P6 IMAD.IADD R24, R24, 0x1, -R22 ;  /* 0x000000011818e824 */ /* 0x000fe200078e0a16 */
[----:B------:R-:W-:Y:S02]  /*7500*/  ISETP.NE.AND P6, PT, RZ, c[0x0][0x17c], PT ;  /* 0x00005f00ff007a0c */ /* 0x000fe40003fc5270 */
[----:B------:R-:W-:Y:S01]  /*7510*/  LOP3.LUT R22, RZ, c[0x0][0x17c], RZ, 0x33, !PT ;  /* 0x00005f00ff167a12 */ /* 0x000fe200078e33ff */
[----:B------:R-:W-:Y:S02]  /*7520*/  @!P5 IMAD.MOV R24, RZ, RZ, -R24 ;  /* 0x000000ffff18d224 */ /* 0x000fe400078e0a18 */
[----:B---3--:R-:W-:-:S05]  /*7530*/  IMAD R2, R2, 0x10, R12 ;  /* 0x0000001002027824 */ /* 0x008fca00078e020c */
[----:B------:R2:W-:Y:S04]  /*7540*/  STL [R1+0x158], R2 ;  /* 0x0001580201007387 */ /* 0x0005e80000100800 */
[----:B------:R-:W-:Y:S04]  /*7550*/  STL [R1+0xacc], R9 ;  /* 0x000acc0901007387 */ /* 0x000fe80000100800 */
[----:B------:R4:W-:Y:S01]  /*7560*/  STL [R1+0xad0], R0 ;  /* 0x000ad00001007387 */ /* 0x0009e20000100800 */
[----:B--2---:R-:W-:-:S03]  /*7570*/  SEL R2, R22, R23, !P6 ;  /* 0x0000001716027207 */ /* 0x004fc60007000000 */
[----:B------:R-:W-:Y:S04]  /*7580*/  STL [R1+0xad4], R27 ;  /* 0x000ad41b01007387 */ /* 0x000fe80000100800 */
[----:B------:R-:W-:Y:S04]  /*7590*/  STL [R1+0xad8], R26 ;  /* 0x000ad81a01007387 */ /* 0x000fe80000100800 */
[----:B------:R-:W-:Y:S04]  /*75a0*/  STL [R1+0xadc], R25 ;  /* 0x000adc1901007387 */ /* 0x000fe80000100800 */
[----:B------:R-:W-:Y:S01]  /*75b0*/  STL [R1+0xae0], R24 ;  /* 0x000ae01801007387 */ /* 0x000fe20000100800 */
[----:B----4-:R-:W-:-:S03]  /*75c0*/  SEL R0, R22, R10, !P6 ;  /* 0x0000000a16007207 */ /* 0x010fc60007000000 */
[----:B------:R0:W-:Y:S01]  /*75d0*/  STL [R1+0x594], R2 ;  /* 0x0005940201007387 */ /* 0x0001e20000100800 */
[----:B------:R-:W-:-:S03]  /*75e0*/  SEL R4, R22, R8, !P6 ;  /* 0x0000000816047207 */ /* 0x000fc60007000000 */
[----:B------:R1:W-:Y:S01]  /*75f0*/  STL [R1+0x590], R0 ;  /* 0x0005900001007387 */ /* 0x0003e20000100800 */
[----:B0-----:R-:W-:-:S03]  /*7600*/  SEL R2, R22, R6, !P6 ;  /* 0x0000000616027207 */ /* 0x001fc60007000000 */
[----:B------:R-:W-:Y:S01]  /*7610*/  STL [R1+0x58c], R4 ;  /* 0x00058c0401007387 */ /* 0x000fe20000100800 */
[C---:B-1----:R-:W-:Y:S02]  /*7620*/  SEL R0, R22.reuse, R5, !P6 ;  /* 0x0000000516007207 */ /* 0x042fe40007000000 */
[C---:B------:R-:W-:Y:S01]  /*7630*/  SEL R3, R22.reuse, R3, !P6 ;  /* 0x0000000316037207 */ /* 0x040fe20007000000 */
[----:B------:R0:W-:Y:S04]  /*7640*/  STL [R1+0x588], R2 ;  /* 0x0005880201007387 */ /* 0x0001e80000100800 */
[----:B------:R1:W-:Y:S04]  /*7650*/  STL [R1+0x584], R0 ;  /* 0x0005840001007387 */ /* 0x0003e80000100800 */
[----:B------:R-:W-:Y:S04]  /*7660*/  STL [R1+0x580], R3 ;  /* 0x0005800301007387 */ /* 0x000fe80000100800 */
[----:B------:R-:W2:Y:S01]  /*7670*/  LDL.LU R23, [R1+0x1b4] ;  /* 0x0001b40001177983 */ /* 0x000ea20000300800 */
[----:B0-----:R-:W-:-:S05]  /*7680*/  SEL R2, R22, R28, !P6 ;  /* 0x0000001c16027207 */ /* 0x001fca0007000000 */
[----:B------:R-:W-:Y:S01]  /*7690*/  STL [R1+0x57c], R2 ;  /* 0x00057c0201007387 */ /* 0x000fe20000100800 */
[----:B-1----:R-:W-:-:S03]  /*76a0*/  SEL R0, R22, R29, !P6 ;  /* 0x0000001d16007207 */ /* 0x002fc60007000000 */
[----:B--2---:R0:W-:Y:S04]  /*76b0*/  STL [R1+0xafc], R23 ;  /* 0x000afc1701007387 */ /* 0x0041e80000100800 */
[----:B------:R-:W-:Y:S04]  /*76c0*/  STL [R1+0x578], R0 ;  /* 0x0005780001007387 */ /* 0x000fe80000100800 */
[----:B0-----:R-:W2:Y:S04]  /*76d0*/  LDL.LU R23, [R1+0x1b8] ;  /* 0x0001b80001177983 */ /* 0x001ea80000300800 */
[----:B--2---:R0:W-:Y:S04]  /*76e0*/  STL [R1+0xb00], R23 ;  /* 0x000b001701007387 */ /* 0x0041e80000100800 */
[----:B0-----:R-:W2:Y:S04]  /*76f0*/  LDL.LU R23, [R1+0x1bc] ;  /* 0x0001bc0001177983 */ /* 0x001ea80000300800 */
[----:B--2---:R0:W-:Y:S04]  /*7700*/  STL [R1+0xb04], R23 ;  /* 0x000b041701007387 */ /* 0x0041e80000100800 */
[----:B0-----:R-:W2:Y:S04]  /*7710*/  LDL.LU R23, [R1+0x1c0] ;  /* 0x0001c00001177983 */ /* 0x001ea80000300800 */
[----:B------:R-:W3:Y:S04]  /*7720*/  LDL.LU R24, [R1+0x1b0] ;  /* 0x0001b00001187983 */ /* 0x000ee80000300800 */
[----:B------:R-:W4:Y:S04]  /*7730*/  LDL.LU R25, [R1+0x1ac] ;  /* 0x0001ac0001197983 */ /* 0x000f280000300800 */
[----:B------:R-:W3:Y:S04]  /*7740*/  LDL.LU R26, [R1+0x1a8] ;  /* 0x0001a800011a7983 */ /* 0x000ee80000300800 */
        /* <DEDUP_REMOVED lines=23> */
[----:B------:R-:W3:Y:S01]  /*78c0*/  LDL.LU R29, [R1+0x140] ;  /* 0x00014000011d7983 */ /* 0x000ee20000300800 */
[----:B--2---:R-:W-:-:S05]  /*78d0*/  SEL R23, R22, R23, !P6 ;  /* 0x0000001716177207 */ /* 0x004fca0007000000 */
[----:B------:R0:W-:Y:S04]  /*78e0*/  STL [R1+0x574], R23 ;  /* 0x0005741701007387 */ /* 0x0001e80000100800 */
[----:B0-----:R-:W2:Y:S02]  /*78f0*/  LDL.LU R23, [R1+0xb04] ;  /* 0x000b040001177983 */ /* 0x001ea40000300800 */
[----:B--2---:R-:W-:-:S05]  /*7900*/  SEL R23, R22, R23, !P6 ;  /* 0x0000001716177207 */ /* 0x004fca0007000000 */
[----:B------:R0:W-:Y:S04]  /*7910*/  STL [R1+0x570], R23 ;  /* 0x0005701701007387 */ /* 0x0001e80000100800 */
[----:B0-----:R-:W2:Y:S02]  /*7920*/  LDL.LU R23, [R1+0xb00] ;  /* 0x000b000001177983 */ /* 0x001ea40000300800 */
[----:B--2---:R-:W-:-:S05]  /*7930*/  SEL R23, R22, R23, !P6 ;  /* 0x0000001716177207 */ /* 0x004fca0007000000 */
[----:B------:R0:W-:Y:S04]  /*7940*/  STL [R1+0x56c], R23 ;  /* 0x00056c1701007387 */ /* 0x0001e80000100800 */
[----:B0-----:R-:W2:Y:S01]  /*7950*/  LDL.LU R23, [R1+0xafc] ;  /* 0x000afc0001177983 */ /* 0x001ea20000300800 */
[C---:B---3--:R-:W-:Y:S02]  /*7960*/  SEL R24, R22.reuse, R24, !P6 ;  /* 0x0000001816187207 */ /* 0x048fe40007000000 */
[C---:B------:R-:W-:Y:S02]  /*7970*/  SEL R14, R22.reuse, R14, !P6 ;  /* 0x0000000e160e7207 */ /* 0x040fe40007000000 */
[C---:B------:R-:W-:Y:S02]  /*7980*/  SEL R3, R22.reuse, R3, !P6 ;  /* 0x0000000316037207 */ /* 0x040fe40007000000 */
[----:B--2---:R-:W-:-:S05]  /*7990*/  SEL R23, R22, R23, !P6 ;  /* 0x0000001716177207 */ /* 0x004fca0007000000 */
[----:B------:R4:W-:Y:S04]  /*79a0*/  STL [R1+0x568], R23 ;  /* 0x0005681701007387 */ /* 0x0009e80000100800 */
[----:B------:R0:W-:Y:S01]  /*79b0*/  STL [R1+0x27c], R24 ;  /* 0x00027c1801007387 */ /* 0x0001e20000100800 */
[C---:B----4-:R-:W-:Y:S02]  /*79c0*/  SEL R23, R22.reuse, R25, !P6 ;  /* 0x0000001916177207 */ /* 0x050fe40007000000 */
[C---:B------:R-:W-:Y:S02]  /*79d0*/  SEL R25, R22.reuse, R26, !P6 ;  /* 0x0000001a16197207 */ /* 0x040fe40007000000 */
[C---:B0-----:R-:W-:Y:S01]  /*79e0*/  SEL R24, R22.reuse, R27, !P6 ;  /* 0x0000001b16187207 */ /* 0x041fe20007000000 */
[----:B------:R0:W-:Y:S04]  /*79f0*/  STL [R1+0x278], R23 ;  /* 0x0002781701007387 */ /* 0x0001e80000100800 */
[----:B------:R-:W-:Y:S01]  /*7a00*/  STL [R1+0x274], R25 ;  /* 0x0002741901007387 */ /* 0x000fe20000100800 */
[----:B0-----:R-:W-:-:S02]  /*7a10*/  SEL R23, R22, R0, !P6 ;  /* 0x0000000016177207 */ /* 0x001fc40007000000 */
[C---:B------:R-:W-:Y:S01]  /*7a20*/  SEL R0, R22.reuse, R9, !P6 ;  /* 0x0000000916007207 */ /* 0x040fe20007000000 */
[----:B------:R-:W-:Y:S01]  /*7a30*/  STL [R1+0x26c], R24 ;  /* 0x00026c1801007387 */ /* 0x000fe20000100800 */
[----:B------:R-:W-:-:S03]  /*7a40*/  SEL R9, R22, R17, !P6 ;  /* 0x0000001116097207 */ /* 0x000fc60007000000 */
[----:B------:R-:W-:Y:S04]  /*7a50*/  STL [R1+0x268], R23 ;  /* 0x0002681701007387 */ /* 0x000fe80000100800 */
[----:B------:R0:W-:Y:S04]  /*7a60*/  STL [R1+0x264], R0 ;  /* 0x0002640001007387 */ /* 0x0001e80000100800 */
[----:B------:R1:W-:Y:S01]  /*7a70*/  STL [R1+0x260], R9 ;  /* 0x0002600901007387 */ /* 0x0003e20000100800 */
[----:B0-----:R-:W-:-:S03]  /*7a80*/  SEL R0, R22, R11, !P6 ;  /* 0x0000000b16007207 */ /* 0x001fc60007000000 */
[----:B------:R-:W-:Y:S01]  /*7a90*/  STL [R1+0x1dc], R14 ;  /* 0x0001dc0e01007387 */ /* 0x000fe20000100800 */
[----:B-1----:R-:W-:-:S03]  /*7aa0*/  SEL R9, R22, R7, !P6 ;  /* 0x0000000716097207 */ /* 0x002fc60007000000 */
[----:B------:R0:W-:Y:S01]  /*7ab0*/  STL [R1+0x1d8], R0 ;  /* 0x0001d80001007387 */ /* 0x0001e20000100800 */
[C---:B------:R-:W-:Y:S02]  /*7ac0*/  SEL R7, R22.reuse, R4, !P6 ;  /* 0x0000000416077207 */ /* 0x040fe40007000000 */
[C---:B------:R-:W-:Y:S01]  /*7ad0*/  SEL R4, R22.reuse, R21, !P6 ;  /* 0x0000001516047207 */ /* 0x040fe20007000000 */
[----:B------:R-:W-:Y:S01]  /*7ae0*/  STL [R1+0x1d4], R9 ;  /* 0x0001d40901007387 */ /* 0x000fe20000100800 */
[----:B0-----:R-:W-:-:S03]  /*7af0*/  SEL R0, R22, R2, !P6 ;  /* 0x0000000216007207 */ /* 0x001fc60007000000 */
[----:B------:R-:W-:Y:S01]  /*7b00*/  STL [R1+0x1d0], R7 ;  /* 0x0001d00701007387 */ /* 0x000fe20000100800 */
[----:B------:R-:W-:-:S03]  /*7b10*/  SEL R2, R22, R20, !P6 ;  /* 0x0000001416027207 */ /* 0x000fc60007000000 */
[----:B------:R0:W-:Y:S04]  /*7b20*/  STL [R1+0x1cc], R0 ;  /* 0x0001cc0001007387 */ /* 0x0001e80000100800 */
[----:B------:R1:W-:Y:S01]  /*7b30*/  STL [R1+0x1c8], R4 ;  /* 0x0001c80401007387 */ /* 0x0003e20000100800 */
[----:B0-----:R-:W-:-:S03]  /*7b40*/  SEL R0, R22, R19, !P6 ;  /* 0x0000001316007207 */ /* 0x001fc60007000000 */
[----:B------:R0:W-:Y:S01]  /*7b50*/  STL [R1+0x1c4], R2 ;  /* 0x0001c40201007387 */ /* 0x0001e20000100800 */
[----:B-1----:R-:W-:-:S03]  /*7b60*/  SEL R4, R22, R18, !P6 ;  /* 0x0000001216047207 */ /* 0x002fc60007000000 */
[----:B------:R1:W-:Y:S01]  /*7b70*/  STL [R1+0x1c0], R0 ;  /* 0x0001c00001007387 */ /* 0x0003e20000100800 */
[----:B0-----:R-:W-:-:S03]  /*7b80*/  SEL R2, R22, R16, !P6 ;  /* 0x0000001016027207 */ /* 0x001fc60007000000 */
[----:B------:R0:W-:Y:S01]  /*7b90*/  STL [R1+0x18c], R4 ;  /* 0x00018c0401007387 */ /* 0x0001e20000100800 */
[----:B-1----:R-:W-:-:S03]  /*7ba0*/  SEL R0, R22, R15, !P6 ;  /* 0x0000000f16007207 */ /* 0x002fc60007000000 */
[----:B------:R1:W-:Y:S04]  /*7bb0*/  STL [R1+0x188], R2 ;  /* 0x0001880201007387 */ /* 0x0003e80000100800 */
[----:B------:R2:W-:Y:S01]  /*7bc0*/  STL [R1+0x184], R0 ;  /* 0x0001840001007387 */ /* 0x0005e20000100800 */
[C---:B0-----:R-:W-:Y:S02]  /*7bd0*/  SEL R4, R22.reuse, R13, !P6 ;  /* 0x0000000d16047207 */ /* 0x041fe40007000000 */
[----:B-1----:R-:W-:-:S03]  /*7be0*/  SEL R2, R22, R12, !P6 ;  /* 0x0000000c16027207 */ /* 0x002fc60007000000 */
[----:B------:R0:W-:Y:S01]  /*7bf0*/  STL [R1+0x180], R4 ;  /* 0x0001800401007387 */ /* 0x0001e20000100800 */
[----:B--2---:R-:W-:-:S03]  /*7c00*/  SEL R0, R22, R10, !P6 ;  /* 0x0000000a16007207 */ /* 0x004fc60007000000 */
[----:B------:R1:W-:Y:S04]  /*7c10*/  STL [R1+0x16c], R2 ;  /* 0x00016c0201007387 */ /* 0x0003e80000100800 */
[----:B------:R2:W-:Y:S01]  /*7c20*/  STL [R1+0x168], R0 ;  /* 0x0001680001007387 */ /* 0x0005e20000100800 */
[C---:B0-----:R-:W-:Y:S02]  /*7c30*/  SEL R4, R22.reuse, R8, !P6 ;  /* 0x0000000816047207 */ /* 0x041fe40007000000 */
[----:B-1----:R-:W-:-:S03]  /*7c40*/  SEL R2, R22, R6, !P6 ;  /* 0x0000000616027207 */ /* 0x002fc60007000000 */
[----:B------:R-:W-:Y:S01]  /*7c50*/  STL [R1+0x164], R4 ;  /* 0x0001640401007387 */ /* 0x000fe20000100800 */
[----:B--2---:R-:W-:-:S03]  /*7c60*/  SEL R0, R22, R5, !P6 ;  /* 0x0000000516007207 */ /* 0x004fc60007000000 */
[----:B------:R0:W-:Y:S04]  /*7c70*/  STL [R1+0x160], R2 ;  /* 0x0001600201007387 */ /* 0x0001e80000100800 */
[----:B------:R1:W-:Y:S04]  /*7c80*/  STL [R1+0x14c], R0 ;  /* 0x00014c0001007387 */ /* 0x0003e80000100800 */
[----:B------:R-:W-:Y:S04]  /*7c90*/  STL [R1+0x148], R3 ;  /* 0x0001480301007387 */ /* 0x000fe80000100800 */
[----:B------:R-:W2:Y:S01]  /*7ca0*/  LDL.LU R23, [R1+0x130] ;  /* 0x0001300001177983 */ /* 0x000ea20000300800 */
[----:B0-----:R-:W-:-:S02]  /*7cb0*/  SEL R2, R22, R28, !P6 ;  /* 0x0000001c16027207 */ /* 0x001fc40007000000 */
[----:B-1----:R-:W-:-:S03]  /*7cc0*/  SEL R0, R22, R29, !P6 ;  /* 0x0000001d16007207 */ /* 0x002fc60007000000 */
[----:B------:R-:W-:Y:S04]  /*7cd0*/  STL [R1+0x144], R2 ;  /* 0x0001440201007387 */ /* 0x000fe80000100800 */
        /* <DEDUP_REMOVED lines=132> */
[----:B------:R-:W3:Y:S01]  /*8520*/  LDL.LU R23, [R1] ;  /* 0x0000000001177983 */ /* 0x000ee20000300800 */
        /* <DEDUP_REMOVED lines=10> */
[C---:B----4-:R-:W-:Y:S02]  /*85d0*/  SEL R26, R22.reuse, R26, !P6 ;  /* 0x0000001a161a7207 */ /* 0x050fe40007000000 */
[C---:B------:R-:W-:Y:S02]  /*85e0*/  SEL R27, R22.reuse, R27, !P6 ;  /* 0x0000001b161b7207 */ /* 0x040fe40007000000 */
[----:B------:R-:W-:-:S02]  /*85f0*/  SEL R0, R22, R0, !P6 ;  /* 0x0000000016007207 */ /* 0x000fc40007000000 */
[C---:B------:R-:W-:Y:S02]  /*8600*/  SEL R9, R22.reuse, R9, !P6 ;  /* 0x0000000916097207 */ /* 0x040fe40007000000 */
[C---:B------:R-:W-:Y:S02]  /*8610*/  SEL R17, R22.reuse, R17, !P6 ;  /* 0x0000001116117207 */ /* 0x040fe40007000000 */
[C---:B------:R-:W-:Y:S02]  /*8620*/  SEL R14, R22.reuse, R14, !P6 ;  /* 0x0000000e160e7207 */ /* 0x040fe40007000000 */
[C---:B------:R-:W-:Y:S02]  /*8630*/  SEL R11, R22.reuse, R11, !P6 ;  /* 0x0000000b160b7207 */ /* 0x040fe40007000000 */
        /* <DEDUP_REMOVED lines=18> */
[----:B--2---:R-:W-:-:S05]  /*8760*/  SEL R24, R22, R24, !P6 ;  /* 0x0000001816187207 */ /* 0x004fca0007000000 */
[----:B------:R0:W-:Y:S04]  /*8770*/  STL [R1+0xa8], R24 ;  /* 0x0000a81801007387 */ /* 0x0001e80000100800 */
[----:B0-----:R-:W2:Y:S04]  /*8780*/  LDL.LU R24, [R1+0xae0] ;  /* 0x000ae00001187983 */ /* 0x001ea80000300800 */
[----:B------:R0:W-:Y:S04]  /*8790*/  STL [R1+0xa4], R25 ;  /* 0x0000a41901007387 */ /* 0x0001e80000100800 */
[----:B0-----:R-:W3:Y:S04]  /*87a0*/  LDL.LU R25, [R1+0xadc] ;  /* 0x000adc0001197983 */ /* 0x001ee80000300800 */
[----:B------:R0:W-:Y:S04]  /*87b0*/  STL [R1+0xa0], R26 ;  /* 0x0000a01a01007387 */ /* 0x0001e80000100800 */
[----:B0-----:R-:W4:Y:S04]  /*87c0*/  LDL.LU R26, [R1+0xad8] ;  /* 0x000ad800011a7983 */ /* 0x001f280000300800 */
[----:B------:R0:W-:Y:S04]  /*87d0*/  STL [R1+0x9c], R27 ;  /* 0x00009c1b01007387 */ /* 0x0001e80000100800 */
[----:B0-----:R-:W2:Y:S04]  /*87e0*/  LDL.LU R27, [R1+0xad4] ;  /* 0x000ad400011b7983 */ /* 0x001ea80000300800 */
[----:B------:R0:W-:Y:S04]  /*87f0*/  STL [R1+0x98], R0 ;  /* 0x0000980001007387 */ /* 0x0001e80000100800 */
[----:B0-----:R-:W2:Y:S04]  /*8800*/  LDL.LU R0, [R1+0xad0] ;  /* 0x000ad00001007983 */ /* 0x001ea80000300800 */
[----:B------:R0:W-:Y:S04]  /*8810*/  STL [R1+0x94], R9 ;  /* 0x0000940901007387 */ /* 0x0001e80000100800 */
[----:B0-----:R-:W2:Y:S04]  /*8820*/  LDL.LU R9, [R1+0xacc] ;  /* 0x000acc0001097983 */ /* 0x001ea80000300800 */
[----:B------:R0:W-:Y:S04]  /*8830*/  STL [R1+0x90], R17 ;  /* 0x0000901101007387 */ /* 0x0001e80000100800 */
[----:B0-----:R-:W3:Y:S04]  /*8840*/  LDL.LU R17, [R1+0xac8] ;  /* 0x000ac80001117983 */ /* 0x001ee80000300800 */
        /* <DEDUP_REMOVED lines=39> */
[----:B0-----:R-:W3:Y:S01]  /*8ac0*/  LDL.LU R29, [R1+0xa78] ;  /* 0x000a7800011d7983 */ /* 0x001ee20000300800 */
[----:B------:R-:W-:-:S05]  /*8ad0*/  SEL R23, R22, R23, !P6 ;  /* 0x0000001716177207 */ /* 0x000fca0007000000 */
[----:B------:R0:W-:Y:S01]  /*8ae0*/  STL [R1+0x8], R23 ;  /* 0x0000081701007387 */ /* 0x0001e20000100800 */
[C---:B--2---:R-:W-:Y:S02]  /*8af0*/  SEL R9, R22.reuse, R9, !P6 ;  /* 0x0000000916097207 */ /* 0x044fe40007000000 */
[C---:B------:R-:W-:Y:S02]  /*8b00*/  SEL R27, R22.reuse, R27, !P6 ;  /* 0x0000001b161b7207 */ /* 0x040fe40007000000 */
[C---:B----4-:R-:W-:Y:S02]  /*8b10*/  SEL R26, R22.reuse, R26, !P6 ;  /* 0x0000001a161a7207 */ /* 0x050fe40007000000 */
[C---:B---3--:R-:W-:Y:S02]  /*8b20*/  SEL R25, R22.reuse, R25, !P6 ;  /* 0x0000001916197207 */ /* 0x048fe40007000000 */
        /* <DEDUP_REMOVED lines=14> */
[C---:B0-----:R-:W-:Y:S02]  /*8c10*/  SEL R23, R22.reuse, R28, !P6 ;  /* 0x0000001c16177207 */ /* 0x041fe40007000000 */
[----:B------:R-:W-:-:S05]  /*8c20*/  SEL R29, R22, R29, !P6 ;  /* 0x0000001d161d7207 */ /* 0x000fca0007000000 */
[----:B------:R0:W-:Y:S02]  /*8c30*/  STL [R1+0x4], R29 ;  /* 0x0000041d01007387 */ /* 0x0001e40000100800 */
[----:B0-----:R-:W-:-:S05]  /*8c40*/  SEL R29, R22, R3, !P6 ;  /* 0x00000003161d7207 */ /* 0x001fca0007000000 */
[----:B------:R0:W-:Y:S04]  /*8c50*/  STL [R1+0x9f4], R29 ;  /* 0x0009f41d01007387 */ /* 0x0001e80000100800 */
[----:B------:R1:W-:Y:S04]  /*8c60*/  STL [R1], R23 ;  /* 0x0000001701007387 */ /* 0x0003e80000100800 */
[----:B0-----:R-:W2:Y:S01]  /*8c70*/  LDL R29, [R1+0x984] ;  /* 0x00098400011d7983 */ /* 0x001ea20000100800 */
[C---:B------:R-:W-:Y:S02]  /*8c80*/  SEL R28, R22.reuse, R5, !P6 ;  /* 0x00000005161c7207 */ /* 0x040fe40007000000 */
[----:B-1----:R-:W-:-:S03]  /*8c90*/  SEL R23, R22, R6, !P6 ;  /* 0x0000000616177207 */ /* 0x002fc60007000000 */
[----:B------:R-:W-:Y:S04]  /*8ca0*/  STL [R1+0x9f8], R28 ;  /* 0x0009f81c01007387 */ /* 0x000fe80000100800 */
[----:B------:R-:W-:Y:S04]  /*8cb0*/  STL [R1+0x9fc], R23 ;  /* 0x0009fc1701007387 */ /* 0x000fe80000100800 */
[----:B------:R-:W-:Y:S04]  /*8cc0*/  STL [R1+0xa00], R8 ;  /* 0x000a000801007387 */ /* 0x000fe80000100800 */
[----:B------:R-:W-:Y:S01]  /*8cd0*/  STL [R1+0xa04], R10 ;  /* 0x000a040a01007387 */ /* 0x000fe20000100800 */
[----:B------:R-:W-:-:S03]  /*8ce0*/  SEL R6, R22, R2, !P6 ;  /* 0x0000000216067207 */ /* 0x000fc60007000000 */
[----:B------:R-:W-:Y:S01]  /*8cf0*/  STL [R1+0xa08], R12 ;  /* 0x000a080c01007387 */ /* 0x000fe20000100800 */
[----:B------:R-:W-:-:S03]  /*8d00*/  SEL R5, R22, R4, !P6 ;  /* 0x0000000416057207 */ /* 0x000fc60007000000 */
[----:B------:R-:W-:Y:S04]  /*8d10*/  STL [R1+0xa0c], R13 ;  /* 0x000a0c0d01007387 */ /* 0x000fe80000100800 */
[----:B------:R-:W-:Y:S04]  /*8d20*/  STL [R1+0xa10], R15 ;  /* 0x000a100f01007387 */ /* 0x000fe80000100800 */
[----:B------:R-:W-:Y:S04]  /*8d30*/  STL [R1+0xa14], R16 ;  /* 0x000a141001007387 */ /* 0x000fe80000100800 */
[----:B------:R0:W-:Y:S04]  /*8d40*/  STL [R1+0xa18], R18 ;  /* 0x000a181201007387 */ /* 0x0001e80000100800 */
[----:B------:R-:W-:Y:S04]  /*8d50*/  STL [R1+0xa1c], R19 ;  /* 0x000a1c1301007387 */ /* 0x000fe80000100800 */
[----:B------:R-:W-:Y:S01]  /*8d60*/  STL [R1+0xa20], R20 ;  /* 0x000a201401007387 */ /* 0x000fe20000100800 */
[----:B------:R-:W-:-:S03]  /*8d70*/  SEL R4, R22, R0, !P6 ;  /* 0x0000000016047207 */ /* 0x000fc60007000000 */
[----:B------:R-:W-:Y:S04]  /*8d80*/  STL [R1+0xa24], R21 ;  /* 0x000a241501007387 */ /* 0x000fe80000100800 */
[----:B------:R-:W-:Y:S04]  /*8d90*/  STL [R1+0xa28], R6 ;  /* 0x000a280601007387 */ /* 0x000fe80000100800 */
[----:B------:R-:W-:Y:S04]  /*8da0*/  STL [R1+0xa2c], R5 ;  /* 0x000a2c0501007387 */ /* 0x000fe80000100800 */
[----:B------:R-:W-:Y:S01]  /*8db0*/  STL [R1+0xa30], R7 ;  /* 0x000a300701007387 */ /* 0x000fe20000100800 */
[----:B------:R-:W-:-:S03]  /*8dc0*/  SEL R22, R22, R24, !P6 ;  /* 0x0000001816167207 */ /* 0x000fc60007000000 */
[----:B------:R-:W-:Y:S04]  /*8dd0*/  STL [R1+0xa34], R11 ;  /* 0x000a340b01007387 */ /* 0x000fe80000100800 */
[----:B------:R-:W-:Y:S01]  /*8de0*/  STL [R1+0xa38], R14 ;  /* 0x000a380e01007387 */ /* 0x000fe20000100800 */
[----:B------:R-:W-:-:S03]  /*8df0*/  IMAD.MOV.U32 R2, RZ, RZ, c[0x0][0x180] ;  /* 0x00006000ff027624 */ /* 0x000fc600078e00ff */
[----:B------:R-:W-:Y:S04]  /*8e00*/  STL [R1+0xa3c], R17 ;  /* 0x000a3c1101007387 */ /* 0x000fe80000100800 */
[----:B------:R-:W-:Y:S04]  /*8e10*/  STL [R1+0xa40], R9 ;  /* 0x000a400901007387 */ /* 0x000fe80000100800 */
[----:B------:R-:W-:Y:S04]  /*8e20*/  STL [R1+0xa44], R4 ;  /* 0x000a440401007387 */ /* 0x000fe80000100800 */
[----:B------:R-:W-:Y:S04]  /*8e30*/  STL [R1+0xa48], R27 ;  /* 0x000a481b01007387 */ /* 0x000fe80000100800 */
[----:B------:R-:W-:Y:S04]  /*8e40*/  STL [R1+0xa4c], R26 ;  /* 0x000a4c1a01007387 */ /* 0x000fe80000100800 */
[----:B------:R-:W-:Y:S04]  /*8e50*/  STL [R1+0xa50], R25 ;  /* 0x000a501901007387 */ /* 0x000fe80000100800 */
[----:B------:R-:W-:Y:S04]  /*8e60*/  STL [R1+0xa54], R22 ;  /* 0x000a541601007387 */ /* 0x000fe80000100800 */
[----:B------:R-:W-:Y:S04]  /*8e70*/  STL [R1+0x550], RZ ;  /* 0x000550ff01007387 */ /* 0x000fe80000100800 */
[----:B------:R1:W-:Y:S04]  /*8e80*/  STL [R1+0x150], R2 ;  /* 0x0001500201007387 */ /* 0x0003e80000100800 */
[----:B------:R-:W-:Y:S04]  /*8e90*/  STL [R1+0x554], RZ ;  /* 0x000554ff01007387 */ /* 0x000fe80000100800 */
        /* <DEDUP_REMOVED lines=216> */
[----:B------:R-:W3:Y:S04]  /*9c20*/  S2R R3, SR_TID.X ;  /* 0x0000000000037919 */ /* 0x000ee80000002100 */
        /* <DEDUP_REMOVED lines=10> */
[----:B0-----:R-:W4:Y:S04]  /*9cd0*/  LDL.LU R18, [R1+0x594] ;  /* 0x0005940001127983 */ /* 0x001f280000300800 */
[----:B------:R-:W4:Y:S04]  /*9ce0*/  LDL.LU R16, [R1+0x590] ;  /* 0x0005900001107983 */ /* 0x000f280000300800 */
[----:B------:R-:W4:Y:S04]  /*9cf0*/  LDL.LU R15, [R1+0x58c] ;  /* 0x00058c00010f7983 */ /* 0x000f280000300800 */
[----:B------:R-:W4:Y:S04]  /*9d00*/  LDL.LU R13, [R1+0x588] ;  /* 0x00058800010d7983 */ /* 0x000f280000300800 */
[----:B------:R-:W4:Y:S01]  /*9d10*/  LDL.LU R12, [R1+0x584] ;  /* 0x00058400010c7983 */ /* 0x000f220000300800 */
[----:B--2---:R-:W-:-:S03]  /*9d20*/  ISETP.GE.AND P1, PT, R29, RZ, PT ;  /* 0x000000ff1d00720c */ /* 0x004fc60003f26270 */
[----:B------:R-:W2:Y:S04]  /*9d30*/  LDL.LU R10, [R1+0x580] ;  /* 0x00058000010a7983 */ /* 0x000ea80000300800 */
[----:B------:R-:W2:Y:S04]  /*9d40*/  LDL.LU R8, [R1+0x57c] ;  /* 0x00057c0001087983 */ /* 0x000ea80000300800 */
[----:B------:R-:W2:Y:S04]  /*9d50*/  LDL.LU R23, [R1+0x578] ;  /* 0x0005780001177983 */ /* 0x000ea80000300800 */
[----:B------:R-:W2:Y:S04]  /*9d60*/  LDL.LU R28, [R1+0x574] ;  /* 0x00057400011c7983 */ /* 0x000ea80000300800 */
[----:B------:R-:W2:Y:S04]  /*9d70*/  LDL.LU R29, [R1+0x570] ;  /* 0x00057000011d7983 */ /* 0x000ea80000300800 */
[----:B------:R-:W-:Y:S01]  /*9d80*/  STL [R1+0x280], RZ ;  /* 0x000280ff01007387 */ /* 0x000fe20000100800 */
[----:B---3--:R-:W-:-:S03]  /*9d90*/  LOP3.LUT R0, R3, 0x1f, RZ, 0xc0, !PT ;  /* 0x0000001f03007812 */ /* 0x008fc600078ec0ff */
[----:B------:R-:W-:Y:S04]  /*9da0*/  STL [R1+0x284], RZ ;  /* 0x000284ff01007387 */ /* 0x000fe80000100800 */
[----:B------:R-:W-:Y:S04]  /*9db0*/  STL [R1+0x288], RZ ;  /* 0x000288ff01007387 */ /* 0x000fe80000100800 */
[----:B------:R-:W-:Y:S04]  /*9dc0*/  STL [R1+0x28c], RZ ;  /* 0x00028cff01007387 */ /* 0x000fe80000100800 */
[----:B------:R-:W-:Y:S04]  /*9dd0*/  STL [R1+0x270], RZ ;  /* 0x000270ff01007387 */ /* 0x000fe80000100800 */
[----:B------:R-:W3:Y:S01]  /*9de0*/  LDL.LU R3, [R1+0x70] ;  /* 0x0000700001037983 */ /* 0x000ee20000300800 */
[----:B------:R-:W-:Y:S01]  /*9df0*/  ISETP.NE.AND P0, PT, RZ, c[0x0][0x178], PT ;  /* 0x00005e00ff007a0c */ /* 0x000fe20003f05270 */
[----:B-1----:R-:W-:-:S05]  /*9e00*/  IMAD R2, R0, c[0x0][0x18c], RZ ;  /* 0x0000630000027a24 */ /* 0x002fca00078e02ff */
[----:B------:R-:W-:-:S04]  /*9e10*/  SHF.R.S32.HI R0, RZ, 0x1f, R2 ;  /* 0x0000001fff007819 */ /* 0x000fc80000011402 */
[C---:B------:R-:W-:Y:S01]  /*9e20*/  SHF.L.U64.HI R0, R2.reuse, 0x1, R0 ;  /* 0x0000000102007819 */ /* 0x040fe20000010200 */
[----:B------:R-:W-:-:S04]  /*9e30*/  IMAD.SHL.U32 R2, R2, 0x2, RZ ;  /* 0x0000000202027824 */ /* 0x000fc800078e00ff */
[----:B------:R4:W-:Y:S04]  /*9e40*/  STL [R1+0x994], R0 ;  /* 0x0009940001007387 */ /* 0x0009e80000100800 */
[----:B------:R0:W-:Y:S01]  /*9e50*/  STL [R1+0x998], R2 ;  /* 0x0009980201007387 */ /* 0x0001e20000100800 */
[----:B----4-:R-:W-:Y:S02]  /*9e60*/  IMAD R0, R18, c[0x0][0x190], RZ ;  /* 0x0000640012007a24 */ /* 0x010fe400078e02ff */
[----:B------:R-:W-:Y:S02]  /*9e70*/  IMAD R24, R16, c[0x0][0x190], RZ ;  /* 0x0000640010187a24 */ /* 0x000fe400078e02ff */
[----:B0-----:R-:W-:Y:S02]  /*9e80*/  IMAD R2, R15, c[0x0][0x190], RZ ;  /* 0x000064000f027a24 */ /* 0x001fe400078e02ff */
[----:B---3--:R-:W-:Y:S01]  /*9e90*/  @!P1 IMAD.MOV R3, RZ, RZ, -R3 ;  /* 0x000000ffff039224 */ /* 0x008fe200078e0a03 */
[----:B------:R-:W-:-:S05]  /*9ea0*/  @!P0 LOP3.LUT R3, RZ, c[0x0][0x178], RZ, 0x33, !PT ;  /* 0x00005e00ff038a12 */ /* 0x000fca00078e33ff */
[----:B------:R0:W-:Y:S04]  /*9eb0*/  STL [R1+0xa58], R3 ;  /* 0x000a580301007387 */ /* 0x0001e80000100800 */
[----:B------:R-:W-:Y:S04]  /*9ec0*/  STL [R1+0xa5c], R24 ;  /* 0x000a5c1801007387 */ /* 0x000fe80000100800 */
[----:B------:R1:W-:Y:S01]  /*9ed0*/  STL [R1+0x768], R0 ;  /* 0x0007680001007387 */ /* 0x0003e20000100800 */
[----:B0-----:R-:W-:-:S03]  /*9ee0*/  IMAD R3, R12, c[0x0][0x190], RZ ;  /* 0x000064000c037a24 */ /* 0x001fc600078e02ff */
[----:B------:R2:W-:Y:S01]  /*9ef0*/  STL [R1+0x1c], R2 ;  /* 0x00001c0201007387 */ /* 0x0005e20000100800 */
[----:B-1----:R-:W-:Y:S02]  /*9f00*/  IMAD R0, R13, c[0x0][0x190], RZ ;  /* 0x000064000d007a24 */ /* 0x002fe400078e02ff */
[----:B--2---:R-:W-:-:S03]  /*9f10*/  IMAD R2, R10, c[0x0][0x190], RZ ;  /* 0x000064000a027a24 */ /* 0x004fc600078e02ff */
[----:B------:R0:W-:Y:S04]  /*9f20*/  STL [R1+0x24], R0 ;  /* 0x0000240001007387 */ /* 0x0001e80000100800 */
[----:B------:R1:W-:Y:S01]  /*9f30*/  STL [R1+0x28], R3 ;  /* 0x0000280301007387 */ /* 0x0003e20000100800 */
[----:B0-----:R-:W-:-:S03]  /*9f40*/  IMAD R0, R8, c[0x0][0x190], RZ ;  /* 0x0000640008007a24 */ /* 0x001fc600078e02ff */
[----:B------:R0:W-:Y:S01]  /*9f50*/  STL [R1+0x50], R2 ;  /* 0x0000500201007387 */ /* 0x0001e20000100800 */
[----:B-1----:R-:W-:-:S03]  /*9f60*/  IMAD R3, R23, c[0x0][0x190], RZ ;  /* 0x0000640017037a24 */ /* 0x002fc600078e02ff */
[----:B------:R1:W-:Y:S04]  /*9f70*/  STL [R1+0x54], R0 ;  /* 0x0000540001007387 */ /* 0x0003e80000100800 */
[----:B------:R-:W-:Y:S04]  /*9f80*/  STL [R1+0x58], R3 ;  /* 0x0000580301007387 */ /* 0x000fe80000100800 */
[----:B------:R-:W2:Y:S01]  /*9f90*/  LDL.LU R24, [R1+0x27c] ;  /* 0x00027c0001187983 */ /* 0x000ea20000300800 */
[----:B0-----:R-:W-:Y:S02]  /*9fa0*/  IMAD R2, R28, c[0x0][0x190], RZ ;  /* 0x000064001c027a24 */ /* 0x001fe400078e02ff */
[----:B-1----:R-:W-:-:S03]  /*9fb0*/  IMAD R0, R29, c[0x0][0x190], RZ ;  /* 0x000064001d007a24 */ /* 0x002fc600078e02ff */
[----:B------:R-:W-:Y:S04]  /*9fc0*/  STL [R1+0x5c], R2 ;  /* 0x00005c0201007387 */ /* 0x000fe80000100800 */
[----:B--2---:R0:W-:Y:S04]  /*9fd0*/  STL [R1+0xa70], R24 ;  /* 0x000a701801007387 */ /* 0x0041e80000100800 */
[----:B------:R-:W-:Y:S04]  /*9fe0*/  STL [R1+0x60], R0 ;  /* 0x0000600001007387 */ /* 0x000fe80000100800 */
        /* <DEDUP_REMOVED lines=31> */
[----:B--2---:R-:W-:-:S05]  /*a1e0*/  IMAD R24, R24, c[0x0][0x190], RZ ;  /* 0x0000640018187a24 */ /* 0x004fca00078e02ff */
[----:B------:R0:W-:Y:S04]  /*a1f0*/  STL [R1+0x70], R24 ;  /* 0x0000701801007387 */ /* 0x0001e80000100800 */
[----:B0-----:R-:W2:Y:S02]  /*a200*/  LDL.LU R24, [R1+0xa74] ;  /* 0x000a740001187983 */ /* 0x001ea40000300800 */
[----:B--2---:R-:W-:-:S05]  /*a210*/  IMAD R24, R24, c[0x0][0x190], RZ ;  /* 0x0000640018187a24 */ /* 0x004fca00078e02ff */
[----:B------:R0:W-:Y:S04]  /*a220*/  STL [R1+0x7c], R24 ;  /* 0x00007c1801007387 */ /* 0x0001e80000100800 */
[----:B0-----:R-:W2:Y:S02]  /*a230*/  LDL.LU R24, [R1+0xa70] ;  /* 0x000a700001187983 */ /* 0x001ea40000300800 */
[----:B--2---:R-:W-:-:S05]  /*a240*/  IMAD R24, R24, c[0x0][0x190], RZ ;  /* 0x0000640018187a24 */ /* 0x004fca00078e02ff */
[----:B------:R3:W-:Y:S02]  /*a250*/  STL [R1+0x84], R24 ;  /* 0x0000841801007387 */ /* 0x0007e40000100800 */
[----:B---3--:R-:W-:Y:S02]  /*a260*/  IMAD R24, R3, c[0x0][0x190], RZ ;  /* 0x0000640003187a24 */ /* 0x008fe400078e02ff */
[----:B----4-:R-:W-:Y:S02]  /*a270*/  IMAD R3, R2, c[0x0][0x190], RZ ;  /* 0x0000640002037a24 */ /* 0x010fe400078e02ff */
[----:B------:R-:W-:Y:S01]  /*a280*/  IMAD R2, R0, c[0x0][0x190], RZ ;  /* 0x0000640000027a24 */ /* 0x000fe200078e02ff */
[----:B------:R-:W-:Y:S01]  /*a290*/  STL [R1+0x88], R24 ;  /* 0x0000881801007387 */ /* 0x000fe20000100800 */
[----:B------:R-:W-:-:S03]  /*a2a0*/  IMAD R0, R22, c[0x0][0x190], RZ ;  /* 0x0000640016007a24 */ /* 0x000fc600078e02ff */
[----:B------:R0:W-:Y:S04]  /*a2b0*/  STL [R1+0x8c], R3 ;  /* 0x00008c0301007387 */ /* 0x0001e80000100800 */
[----:B------:R1:W-:Y:S01]  /*a2c0*/  STL [R1+0xb0], R2 ;  /* 0x0000b00201007387 */ /* 0x0003e20000100800 */
[----:B0-----:R-:W-:-:S03]  /*a2d0*/  IMAD R3, R25, c[0x0][0x190], RZ ;  /* 0x0000640019037a24 */ /* 0x001fc600078e02ff */
[----:B------:R0:W-:Y:S01]  /*a2e0*/  STL [R1+0xb4], R0 ;  /* 0x0000b40001007387 */ /* 0x0001e20000100800 */
[----:B-1----:R-:W-:-:S03]  /*a2f0*/  IMAD R2, R26, c[0x0][0x190], RZ ;  /* 0x000064001a027a24 */ /* 0x002fc600078e02ff */
[----:B------:R1:W-:Y:S01]  /*a300*/  STL [R1+0xb8], R3 ;  /* 0x0000b80301007387 */ /* 0x0003e20000100800 */
[----:B0-----:R-:W-:-:S03]  /*a310*/  IMAD R0, R27, c[0x0][0x190], RZ ;  /* 0x000064001b007a24 */ /* 0x001fc600078e02ff */
[----:B------:R0:W-:Y:S01]  /*a320*/  STL [R1+0x260], R2 ;  /* 0x0002600201007387 */ /* 0x0001e20000100800 */
[----:B-1----:R-:W-:-:S03]  /*a330*/  IMAD R3, R4, c[0x0][0x190], RZ ;  /* 0x0000640004037a24 */ /* 0x002fc600078e02ff */
[----:B------:R1:W-:Y:S04]  /*a340*/  STL [R1+0x1dc], R0 ;  /* 0x0001dc0001007387 */ /* 0x0003e80000100800 */
[----:B------:R2:W-:Y:S01]  /*a350*/  STL [R1+0x1d8], R3 ;  /* 0x0001d80301007387 */ /* 0x0005e20000100800 */
[----:B0-----:R-:W-:Y:S02]  /*a360*/  IMAD R2, R9, c[0x0][0x190], RZ ;  /* 0x0000640009027a24 */ /* 0x001fe400078e02ff */
[----:B-1----:R-:W-:-:S03]  /*a370*/  IMAD R0, R17, c[0x0][0x190], RZ ;  /* 0x0000640011007a24 */ /* 0x002fc600078e02ff */
[----:B------:R0:W-:Y:S01]  /*a380*/  STL [R1+0x1d4], R2 ;  /* 0x0001d40201007387 */ /* 0x0001e20000100800 */
[----:B--2---:R-:W-:-:S03]  /*a390*/  IMAD R3, R14, c[0x0][0x190], RZ ;  /* 0x000064000e037a24 */ /* 0x004fc600078e02ff */
        /* <DEDUP_REMOVED lines=166> */
[----:B--2---:R-:W-:-:S05]  /*ae00*/  IMAD R24, R24, c[0x0][0x190], RZ ;  /* 0x0000640018187a24 */ /* 0x004fca00078e02ff */
[----:B------:R0:W-:Y:S04]  /*ae10*/  STL [R1+0xac], R24 ;  /* 0x0000ac1801007387 */ /* 0x0001e80000100800 */
[----:B0-----:R-:W2:Y:S02]  /*ae20*/  LDL.LU R24, [R1+0xa64] ;  /* 0x000a640001187983 */ /* 0x001ea40000300800 */
[----:B--2---:R-:W-:-:S05]  /*ae30*/  IMAD R24, R24, c[0x0][0x190], RZ ;  /* 0x0000640018187a24 */ /* 0x004fca00078e02ff */
[----:B------:R0:W-:Y:S04]  /*ae40*/  STL [R1+0xa8], R24 ;  /* 0x0000a81801007387 */ /* 0x0001e80000100800 */
[----:B0-----:R-:W2:Y:S01]  /*ae50*/  LDL.LU R24, [R1+0xa60] ;  /* 0x000a600001187983 */ /* 0x001ea20000300800 */
[----:B---3--:R-:W-:Y:S02]  /*ae60*/  IMAD R3, R3, c[0x0][0x190], RZ ;  /* 0x0000640003037a24 */ /* 0x008fe400078e02ff */
[----:B----4-:R-:W-:Y:S02]  /*ae70*/  IMAD R22, R22, c[0x0][0x190], RZ ;  /* 0x0000640016167a24 */ /* 0x010fe400078e02ff */
[----:B------:R-:W-:Y:S02]  /*ae80*/  IMAD R25, R25, c[0x0][0x190], RZ ;  /* 0x0000640019197a24 */ /* 0x000fe400078e02ff */
[----:B------:R-:W-:-:S02]  /*ae90*/  IMAD R26, R26, c[0x0][0x190], RZ ;  /* 0x000064001a1a7a24 */ /* 0x000fc400078e02ff */
[----:B------:R-:W-:Y:S02]  /*aea0*/  IMAD R27, R27, c[0x0][0x190], RZ ;  /* 0x000064001b1b7a24 */ /* 0x000fe400078e02ff */
[----:B------:R-:W-:Y:S02]  /*aeb0*/  IMAD R4, R4, c[0x0][0x190], RZ ;  /* 0x0000640004047a24 */ /* 0x000fe400078e02ff */
[----:B------:R-:W-:Y:S02]  /*aec0*/  IMAD R9, R9, c[0x0][0x190], RZ ;  /* 0x0000640009097a24 */ /* 0x000fe400078e02ff */
[----:B------:R-:W-:Y:S02]  /*aed0*/  IMAD R17, R17, c[0x0][0x190], RZ ;  /* 0x0000640011117a24 */ /* 0x000fe400078e02ff */
        /* <DEDUP_REMOVED lines=18> */
[----:B--2---:R-:W-:-:S05]  /*b000*/  IMAD R24, R24, c[0x0][0x190], RZ ;  /* 0x0000640018187a24 */ /* 0x004fca00078e02ff */
        /* <DEDUP_REMOVED lines=27> */
[----:B0-----:R-:W4:Y:S04]  /*b1c0*/  LDL.LU R6, [R1+0xa28] ;  /* 0x000a280001067983 */ /* 0x001f280000300800 */
        /* <DEDUP_REMOVED lines=25> */
[----:B0-----:R-:W4:Y:S01]  /*b360*/  LDL.LU R29, [R1+0x9f4] ;  /* 0x0009f400011d7983 */ /* 0x001f220000300800 */
[----:B------:R-:W-:-:S05]  /*b370*/  IMAD R2, R2, c[0x0][0x190], RZ ;  /* 0x0000640002027a24 */ /* 0x000fca00078e02ff */
[----:B------:R0:W-:Y:S02]  /*b380*/  STL [R1+0x4], R2 ;  /* 0x0000040201007387 */ /* 0x0001e40000100800 */
[----:B0-----:R-:W-:-:S05]  /*b390*/  IMAD R2, R0, c[0x0][0x190], RZ ;  /* 0x0000640000027a24 */ /* 0x001fca00078e02ff */
[----:B------:R0:W-:Y:S04]  /*b3a0*/  STL [R1+0x9b4], R2 ;  /* 0x0009b40201007387 */ /* 0x0001e80000100800 */
[----:B0-----:R-:W4:Y:S01]  /*b3b0*/  LDL.LU R2, [R1+0x50] ;  /* 0x0000500001027983 */ /* 0x001f220000300800 */
[----:B--2---:R-:W-:Y:S02]  /*b3c0*/  IMAD R7, R7, c[0x0][0x190], RZ ;  /* 0x0000640007077a24 */ /* 0x004fe400078e02ff */
[----:B---3--:R-:W-:Y:S02]  /*b3d0*/  IMAD R5, R5, c[0x0][0x190], RZ ;  /* 0x0000640005057a24 */ /* 0x008fe400078e02ff */
[----:B----4-:R-:W-:Y:S02]  /*b3e0*/  IMAD R6, R6, c[0x0][0x190], RZ ;  /* 0x0000640006067a24 */ /* 0x010fe400078e02ff */
        /* <DEDUP_REMOVED lines=11> */
[----:B------:R-:W-:-:S05]  /*b4a0*/  IMAD R29, R29, c[0x0][0x190], RZ ;  /* 0x000064001d1d7a24 */ /* 0x000fca00078e02ff */
        /* <DEDUP_REMOVED lines=9> */
[----:B0-----:R-:W3:Y:S01]  /*b540*/  LDL.LU R10, [R1+0x1c] ;  /* 0x00001c00010a7983 */ /* 0x001ee20000300800 */
[----:B------:R-:W-:-:S05]  /*b550*/  IMAD R12, R12, c[0x0][0x190], RZ ;  /* 0x000064000c0c7a24 */ /* 0x000fca00078e02ff */
[----:B------:R-:W-:Y:S04]  /*b560*/  STL [R1+0x99c], R12 ;  /* 0x00099c0c01007387 */ /* 0x000fe80000100800 */
[----:B------:R-:W-:Y:S04]  /*b570*/  STL [R1+0x9b8], R13 ;  /* 0x0009b80d01007387 */ /* 0x000fe80000100800 */
[----:B------:R-:W-:Y:S04]  /*b580*/  STL [R1+0x9bc], R15 ;  /* 0x0009bc0f01007387 */ /* 0x000fe80000100800 */
[----:B------:R-:W-:Y:S04]  /*b590*/  STL [R1+0x9c0], R16 ;  /* 0x0009c01001007387 */ /* 0x000fe80000100800 */
[----:B------:R-:W-:Y:S04]  /*b5a0*/  STL [R1+0x9c4], R18 ;  /* 0x0009c41201007387 */ /* 0x000fe80000100800 */
        /* <DEDUP_REMOVED lines=12> */
[----:B------:R-:W-:-:S02]  /*b670*/  IMAD R11, R11, c[0x0][0x190], RZ ;  /* 0x000064000b0b7a24 */ /* 0x000fc400078e02ff */
[----:B------:R-:W-:Y:S02]  /*b680*/  IMAD R14, R14, c[0x0][0x190], RZ ;  /* 0x000064000e0e7a24 */ /* 0x000fe400078e02ff */
[----:B------:R-:W-:Y:S02]  /*b690*/  IMAD R17, R17, c[0x0][0x190], RZ ;  /* 0x0000640011117a24 */ /* 0x000fe400078e02ff */
[----:B------:R-:W-:Y:S01]  /*b6a0*/  IMAD R0, R9, c[0x0][0x190], RZ ;  /* 0x0000640009007a24 */ /* 0x000fe200078e02ff */
[----:B------:R-:W-:Y:S01]  /*b6b0*/  STL [R1+0x9e0], R11 ;  /* 0x0009e00b01007387 */ /* 0x000fe20000100800 */
[----:B------:R-:W-:-:S03]  /*b6c0*/  IMAD R9, R4, c[0x0][0x190], RZ ;  /* 0x0000640004097a24 */ /* 0x000fc600078e02ff */
[----:B------:R-:W-:Y:S04]  /*b6d0*/  STL [R1+0x9e4], R14 ;  /* 0x0009e40e01007387 */ /* 0x000fe80000100800 */
[----:B------:R-:W-:Y:S04]  /*b6e0*/  STL [R1+0x9e8], R17 ;  /* 0x0009e81101007387 */ /* 0x000fe80000100800 */
[----:B------:R-:W-:Y:S04]  /*b6f0*/  STL [R1+0x9ec], R0 ;  /* 0x0009ec0001007387 */ /* 0x000fe80000100800 */
[----:B------:R0:W-:Y:S04]  /*b700*/  STL [R1+0x9f0], R9 ;  /* 0x0009f00901007387 */ /* 0x0001e80000100800 */
[----:B------:R-:W4:Y:S01]  /*b710*/  LDL.LU R18, [R1+0x8c] ;  /* 0x00008c0001127983 */ /* 0x000f220000300800 */
[----:B0-----:R-:W-:-:S05]  /*b720*/  LEA R9, P3, R24, c[0x0][0x168], 0x1 ;  /* 0x00005a0018097a11 */ /* 0x001fca00078608ff */
[----:B------:R2:W-:Y:S04]  /*b730*/  STL [R1+0x76c], R9 ;  /* 0x00076c0901007387 */ /* 0x0005e80000100800 */
[----:B------:R-:W4:Y:S01]  /*b740*/  LDL.LU R16, [R1+0xb0] ;  /* 0x0000b00001107983 */ /* 0x000f220000300800 */
[----:B------:R-:W-:-:S05]  /*b750*/  IMAD R4, R3, c[0x0][0x184], RZ ;  /* 0x0000610003047a24 */ /* 0x000fca00078e02ff */
[----:B------:R-:W-:-:S04]  /*b760*/  LEA R3, P2, R4, c[0x0][0x160], 0x1 ;  /* 0x0000580004037a11 */ /* 0x000fc800078408ff */
[----:B------:R-:W-:Y:S02]  /*b770*/  LEA.HI.X.SX32 R4, R4, c[0x0][0x164], 0x1, P2 ;  /* 0x0000590004047a11 */ /* 0x000fe400010f0eff */
[----:B--2---:R-:W-:Y:S02]  /*b780*/  LEA R9, P5, R8, c[0x0][0x168], 0x1 ;  /* 0x00005a0008097a11 */ /* 0x004fe400078a08ff */
[----:B---3--:R-:W-:-:S05]  /*b790*/  LEA R0, P4, R10, c[0x0][0x168], 0x1 ;  /* 0x00005a000a007a11 */ /* 0x008fca00078808ff */
[----:B------:R0:W-:Y:S04]  /*b7a0*/  STL [R1+0x8c0], R0 ;  /* 0x0008c00001007387 */ /* 0x0001e80000100800 */
[----:B------:R1:W-:Y:S04]  /*b7b0*/  STL [R1+0x618], R9 ;  /* 0x0006180901007387 */ /* 0x0003e80000100800 */
[----:B------:R-:W2:Y:S01]  /*b7c0*/  LDL.LU R15, [R1+0xb4] ;  /* 0x0000b400010f7983 */ /* 0x000ea20000300800 */
[----:B0-----:R-:W-:Y:S02]  /*b7d0*/  LEA R0, P6, R28, c[0x0][0x168], 0x1 ;  /* 0x00005a001c007a11 */ /* 0x001fe400078c08ff */
[----:B-1----:R-:W-:-:S03]  /*b7e0*/  LEA R9, P0, R2, c[0x0][0x168], 0x1 ;  /* 0x00005a0002097a11 */ /* 0x002fc600078008ff */
[----:B------:R0:W-:Y:S04]  /*b7f0*/  STL [R1+0x774], R0 ;  /* 0x0007740001007387 */ /* 0x0001e80000100800 */
[----:B------:R1:W-:Y:S04]  /*b800*/  STL [R1+0x8c4], R9 ;  /* 0x0008c40901007387 */ /* 0x0003e80000100800 */
[----:B------:R-:W3:Y:S01]  /*b810*/  LDL.LU R13, [R1+0xb8] ;  /* 0x0000b800010d7983 */ /* 0x000ee20000300800 */
[----:B0-----:R-:W-:-:S05]  /*b820*/  LEA R0, P1, R29, c[0x0][0x168], 0x1 ;  /* 0x00005a001d007a11 */ /* 0x001fca00078208ff */
[----:B------:R4:W-:Y:S04]  /*b830*/  STL [R1+0x620], R0 ;  /* 0x0006200001007387 */ /* 0x0009e80000100800 */
[----:B------:R-:W3:Y:S01]  /*b840*/  LDL.LU R12, [R1+0x260] ;  /* 0x00026000010c7983 */ /* 0x000ee20000300800 */
[----:B-1----:R-:W-:Y:S02]  /*b850*/  LEA.HI.X.SX32 R9, R24, c[0x0][0x16c], 0x1, P3 ;  /* 0x00005b0018097a11 */ /* 0x002fe400018f0eff */
[----:B----4-:R-:W-:-:S05]  /*b860*/  LEA R0, P2, R7, c[0x0][0x168], 0x1 ;  /* 0x00005a0007007a11 */ /* 0x010fca00078408ff */
[----:B------:R0:W-:Y:S04]  /*b870*/  STL [R1+0x77c], R0 ;  /* 0x00077c0001007387 */ /* 0x0001e80000100800 */
[----:B------:R1:W-:Y:S01]  /*b880*/  STL [R1+0x614], R9 ;  /* 0x0006140901007387 */ /* 0x0003e20000100800 */
[----:B0-----:R-:W-:Y:S02]  /*b890*/  LEA R0, P3, R23, c[0x0][0x168], 0x1 ;  /* 0x00005a0017007a11 */ /* 0x001fe400078608ff */
[----:B-1----:R-:W-:Y:S02]  /*b8a0*/  LEA.HI.X.SX32 R9, R10, c[0x0][0x16c], 0x1, P4 ;  /* 0x00005b000a097a11 */ /* 0x002fe400020f0eff */
[----:B------:R-:W4:Y:S04]  /*b8b0*/  LDL.LU R10, [R1+0x1dc] ;  /* 0x0001dc00010a7983 */ /* 0x000f280000300800 */
[----:B------:R0:W-:Y:S04]  /*b8c0*/  STL [R1+0x8c8], R0 ;  /* 0x0008c80001007387 */ /* 0x0001e80000100800 */
[----:B------:R1:W-:Y:S01]  /*b8d0*/  STL [R1+0x770], R9 ;  /* 0x0007700901007387 */ /* 0x0003e20000100800 */
[----:B0-----:R-:W-:-:S02]  /*b8e0*/  LEA R0, P4, R5, c[0x0][0x168], 0x1 ;  /* 0x00005a0005007a11 */ /* 0x001fc400078808ff */
[----:B-1----:R-:W-:Y:S02]  /*b8f0*/  LEA.HI.X.SX32 R9, R8, c[0x0][0x16c], 0x1, P5 ;  /* 0x00005b0008097a11 */ /* 0x002fe400028f0eff */
[----:B------:R-:W4:Y:S04]  /*b900*/  LDL.LU R8, [R1+0x1d8] ;  /* 0x0001d80001087983 */ /* 0x000f280000300800 */
[----:B------:R-:W-:Y:S04]  /*b910*/  STL [R1+0x628], R0 ;  /* 0x0006280001007387 */ /* 0x000fe80000100800 */
[----:B------:R0:W-:Y:S02]  /*b920*/  STL [R1+0x568], R9 ;  /* 0x0005680901007387 */ /* 0x0001e40000100800 */
[----:B0-----:R-:W-:-:S02]  /*b930*/  LEA.HI.X.SX32 R9, R28, c[0x0][0x16c], 0x1, P6 ;  /* 0x00005b001c097a11 */ /* 0x001fc400030f0eff */
[----:B------:R-:W4:Y:S01]  /*b940*/  LDL.LU R28, [R1+0x1d4] ;  /* 0x0001d400011c7983 */ /* 0x000f220000300800 */
[----:B------:R-:W-:-:S05]  /*b950*/  LEA R0, P5, R6, c[0x0][0x168], 0x1 ;  /* 0x00005a0006007a11 */ /* 0x000fca00078a08ff */
[----:B------:R-:W-:Y:S04]  /*b960*/  STL [R1+0x784], R0 ;  /* 0x0007840001007387 */ /* 0x000fe80000100800 */
[----:B------:R0:W-:Y:S02]  /*b970*/  STL [R1+0x61c], R9 ;  /* 0x00061c0901007387 */ /* 0x0001e40000100800 */
[----:B0-----:R-:W-:Y:S02]  /*b980*/  LEA.HI.X.SX32 R9, R2, c[0x0][0x16c], 0x1, P0 ;  /* 0x00005b0002097a11 */ /* 0x001fe400000f0eff */
        /* <DEDUP_REMOVED lines=12> */
[----:B------:R0:W-:Y:S04]  /*ba50*/  STL [R1+0x78c], R0 ;  /* 0x00078c0001007387 */ /* 0x0001e80000100800 */
[----:B------:R1:W-:Y:S01]  /*ba60*/  STL [R1+0x624], R9 ;  /* 0x0006240901007387 */ /* 0x0003e20000100800 */
[----:B0-----:R-:W-:Y:S02]  /*ba70*/  LEA R0, P2, R18, c[0x0][0x168], 0x1 ;  /* 0x00005a0012007a11 */ /* 0x001fe400078408ff */
        /* <DEDUP_REMOVED lines=11> */
[----:B--2---:R-:W-:-:S05]  /*bb30*/  LEA R0, P4, R15, c[0x0][0x168], 0x1 ;  /* 0x00005a000f007a11 */ /* 0x004fca00078808ff */
[----:B------:R3:W-:Y:S04]  /*bb40*/  STL [R1+0x794], R0 ;  /* 0x0007940001007387 */ /* 0x0007e80000100800 */
[----:B------:R0:W-:Y:S01]  /*bb50*/  STL [R1+0x62c], R9 ;  /* 0x00062c0901007387 */ /* 0x0001e20000100800 */
[----:B---3--:R-:W-:Y:S02]  /*bb60*/  LEA R0, P5, R13, c[0x0][0x168], 0x1 ;  /* 0x00005a000d007a11 */ /* 0x008fe400078a08ff */
[----:B0-----:R-:W-:Y:S02]  /*bb70*/  LEA.HI.X.SX32 R9, R21, c[0x0][0x16c], 0x1, P6 ;  /* 0x00005b0015097a11 */ /* 0x001fe400030f0eff */
[----:B------:R-:W2:Y:S04]  /*bb80*/  LDL.LU R21, [R1+0x188] ;  /* 0x0001880001157983 */ /* 0x000ea80000300800 */
[----:B------:R0:W-:Y:S04]  /*bb90*/  STL [R1+0x8d4], R0 ;  /* 0x0008d40001007387 */ /* 0x0001e80000100800 */
[----:B------:R1:W-:Y:S01]  /*bba0*/  STL [R1+0x788], R9 ;  /* 0x0007880901007387 */ /* 0x0003e20000100800 */
[----:B0-----:R-:W-:-:S02]  /*bbb0*/  LEA R0, P6, R12, c[0x0][0x168], 0x1 ;  /* 0x00005a000c007a11 */ /* 0x001fc400078c08ff */
[----:B-1----:R-:W-:Y:S02]  /*bbc0*/  LEA.HI.X.SX32 R9, R20, c[0x0][0x16c], 0x1, P0 ;  /* 0x00005b0014097a11 */ /* 0x002fe400000f0eff */
[----:B------:R-:W3:Y:S04]  /*bbd0*/  LDL.LU R20, [R1+0x184] ;  /* 0x0001840001147983 */ /* 0x000ee80000300800 */
[----:B------:R-:W-:Y:S04]  /*bbe0*/  STL [R1+0x640], R0 ;  /* 0x0006400001007387 */ /* 0x000fe80000100800 */
[----:B------:R0:W-:Y:S02]  /*bbf0*/  STL [R1+0x574], R9 ;  /* 0x0005740901007387 */ /* 0x0001e40000100800 */
[----:B0-----:R-:W-:-:S02]  /*bc00*/  LEA.HI.X.SX32 R9, R19, c[0x0][0x16c], 0x1, P1 ;  /* 0x00005b0013097a11 */ /* 0x001fc400008f0eff */
[----:B------:R-:W3:Y:S01]  /*bc10*/  LDL.LU R19, [R1+0x180] ;  /* 0x0001800001137983 */ /* 0x000ee20000300800 */
[----:B----4-:R-:W-:-:S05]  /*bc20*/  LEA R0, P0, R10, c[0x0][0x168], 0x1 ;  /* 0x00005a000a007a11 */ /* 0x010fca00078008ff */
        /* <DEDUP_REMOVED lines=45> */
[----:B------:R-:W-:Y:S04]  /*bf00*/  STL [R1+0x7b4], R0 ;  /* 0x0007b40001007387 */ /* 0x000fe80000100800 */
[----:B------:R0:W-:Y:S01]  /*bf10*/  STL [R1+0x64c], R9 ;  /* 0x00064c0901007387 */ /* 0x0001e20000100800 */
[----:B------:R-:W-:Y:S02]  /*bf20*/  LEA.HI.X.SX32 R7, R7, c[0x0][0x16c], 0x1, P5 ;  /* 0x00005b0007077a11 */ /* 0x000fe400028f0eff */
[----:B0-----:R-:W-:Y:S02]  /*bf30*/  LEA.HI.X.SX32 R9, R29, c[0x0][0x16c], 0x1, P4 ;  /* 0x00005b001d097a11 */ /* 0x001fe400020f0eff */
[----:B---3--:R-:W-:Y:S01]  /*bf40*/  LEA R0, P3, R20, c[0x0][0x168], 0x1 ;  /* 0x00005a0014007a11 */ /* 0x008fe200078608ff */
[----:B------:R-:W2:Y:S04]  /*bf50*/  LDL.LU R29, [R1+0x138] ;  /* 0x00013800011d7983 */ /* 0x000ea80000300800 */
[----:B------:R0:W-:Y:S04]  /*bf60*/  STL [R1+0x8e4], R0 ;  /* 0x0008e40001007387 */ /* 0x0001e80000100800 */
[----:B------:R-:W-:Y:S04]  /*bf70*/  STL [R1+0x7a8], R9 ;  /* 0x0007a80901007387 */ /* 0x000fe80000100800 */
[----:B------:R-:W3:Y:S01]  /*bf80*/  LDL.LU R11, [R1+0x134] ;  /* 0x00013400010b7983 */ /* 0x000ee20000300800 */
[----:B0-----:R-:W-:-:S05]  /*bf90*/  LEA R0, P4, R19, c[0x0][0x168], 0x1 ;  /* 0x00005a0013007a11 */ /* 0x001fca00078808ff */
[----:B------:R-:W-:Y:S04]  /*bfa0*/  STL [R1+0x660], R0 ;  /* 0x0006600001007387 */ /* 0x000fe80000100800 */
[----:B------:R0:W-:Y:S02]  /*bfb0*/  STL [R1+0x584], R7 ;  /* 0x0005840701007387 */ /* 0x0001e40000100800 */
[----:B0-----:R-:W-:Y:S02]  /*bfc0*/  LEA.HI.X.SX32 R7, R23, c[0x0][0x16c], 0x1, P6 ;  /* 0x00005b0017077a11 */ /* 0x001fe400030f0eff */
[----:B------:R-:W3:Y:S01]  /*bfd0*/  LDL.LU R23, [R1+0x130] ;  /* 0x0001300001177983 */ /* 0x000ee20000300800 */
[----:B------:R-:W-:Y:S02]  /*bfe0*/  LEA.HI.X.SX32 R5, R5, c[0x0][0x16c], 0x1, P0 ;  /* 0x00005b0005057a11 */ /* 0x000fe400000f0eff */
[----:B------:R-:W-:-:S02]  /*bff0*/  LEA.HI.X.SX32 R6, R6, c[0x0][0x16c], 0x1, P1 ;  /* 0x00005b0006067a11 */ /* 0x000fc400008f0eff */
[----:B------:R-:W-:Y:S02]  /*c000*/  LEA.HI.X.SX32 R9, R21, c[0x0][0x16c], 0x1, P2 ;  /* 0x00005b0015097a11 */ /* 0x000fe400010f0eff */
[----:B----4-:R-:W-:-:S05]  /*c010*/  LEA R0, P5, R18, c[0x0][0x168], 0x1 ;  /* 0x00005a0012007a11 */ /* 0x010fca00078a08ff */
[----:B------:R-:W-:Y:S04]  /*c020*/  STL [R1+0x7bc], R0 ;  /* 0x0007bc0001007387 */ /* 0x000fe80000100800 */
[----:B------:R0:W-:Y:S04]  /*c030*/  STL [R1+0x654], R7 ;  /* 0x0006540701007387 */ /* 0x0001e80000100800 */
[----:B0-----:R-:W4:Y:S01]  /*c040*/  LDL.LU R7, [R1+0x12c] ;  /* 0x00012c0001077983 */ /* 0x001f220000300800 */
[----:B------:R-:W-:-:S05]  /*c050*/  LEA R0, P6, R16, c[0x0][0x168], 0x1 ;  /* 0x00005a0010007a11 */ /* 0x000fca00078c08ff */
        /* <DEDUP_REMOVED lines=10> */
[----:B------:R-:W4:Y:S01]  /*c100*/  LDL.LU R21, [R1+0x120] ;  /* 0x0001200001157983 */ /* 0x000f220000300800 */
[----:B0-----:R-:W-:Y:S02]  /*c110*/  LEA.HI.X.SX32 R9, R20, c[0x0][0x16c], 0x1, P3 ;  /* 0x00005b0014097a11 */ /* 0x001fe400018f0eff */
        /* <DEDUP_REMOVED lines=25> */
[----:B--2---:R-:W-:-:S05]  /*c2b0*/  LEA R0, P0, R29, c[0x0][0x168], 0x1 ;  /* 0x00005a001d007a11 */ /* 0x004fca00078008ff */
[----:B------:R3:W-:Y:S04]  /*c2c0*/  STL [R1+0x7d4], R0 ;  /* 0x0007d40001007387 */ /* 0x0007e80000100800 */
[----:B------:R0:W-:Y:S04]  /*c2d0*/  STL [R1+0x66c], R9 ;  /* 0x00066c0901007387 */ /* 0x0001e80000100800 */
[----:B------:R-:W2:Y:S01]  /*c2e0*/  LDL.LU R13, [R1+0x108] ;  /* 0x00010800010d7983 */ /* 0x000ea20000300800 */
[----:B---3--:R-:W-:Y:S02]  /*c2f0*/  LEA R0, P1, R11, c[0x0][0x168], 0x1 ;  /* 0x00005a000b007a11 */ /* 0x008fe400078208ff */
[----:B0-----:R-:W-:-:S03]  /*c300*/  LEA.HI.X.SX32 R9, R12, c[0x0][0x16c], 0x1, P2 ;  /* 0x00005b000c097a11 */ /* 0x001fc600010f0eff */
[----:B------:R-:W-:Y:S04]  /*c310*/  STL [R1+0x8f4], R0 ;  /* 0x0008f40001007387 */ /* 0x000fe80000100800 */
[----:B------:R0:W-:Y:S04]  /*c320*/  STL [R1+0x7c8], R9 ;  /* 0x0007c80901007387 */ /* 0x0001e80000100800 */
[----:B------:R-:W3:Y:S01]  /*c330*/  LDL.LU R12, [R1+0x104] ;  /* 0x00010400010c7983 */ /* 0x000ee20000300800 */
[----:B0-----:R-:W-:Y:S02]  /*c340*/  LEA.HI.X.SX32 R9, R10, c[0x0][0x16c], 0x1, P3 ;  /* 0x00005b000a097a11 */ /* 0x001fe400018f0eff */
[----:B------:R-:W-:-:S05]  /*c350*/  LEA R0, P2, R23, c[0x0][0x168], 0x1 ;  /* 0x00005a0017007a11 */ /* 0x000fca00078408ff */
[----:B------:R-:W-:Y:S04]  /*c360*/  STL [R1+0x680], R0 ;  /* 0x0006800001007387 */ /* 0x000fe80000100800 */
[----:B------:R0:W-:Y:S04]  /*c370*/  STL [R1+0x594], R9 ;  /* 0x0005940901007387 */ /* 0x0001e80000100800 */
[----:B------:R-:W3:Y:S01]  /*c380*/  LDL.LU R10, [R1+0x100] ;  /* 0x00010000010a7983 */ /* 0x000ee20000300800 */
[----:B0-----:R-:W-:Y:S02]  /*c390*/  LEA.HI.X.SX32 R9, R8, c[0x0][0x16c], 0x1, P4 ;  /* 0x00005b0008097a11 */ /* 0x001fe400020f0eff */
[----:B------:R-:W-:-:S02]  /*c3a0*/  LEA.HI.X.SX32 R11, R11, c[0x0][0x16c], 0x1, P1 ;  /* 0x00005b000b0b7a11 */ /* 0x000fc400008f0eff */
[----:B----4-:R-:W-:-:S05]  /*c3b0*/  LEA R0, P3, R7, c[0x0][0x168], 0x1 ;  /* 0x00005a0007007a11 */ /* 0x010fca00078608ff */
[----:B------:R0:W-:Y:S04]  /*c3c0*/  STL [R1+0x7dc], R0 ;  /* 0x0007dc0001007387 */ /* 0x0001e80000100800 */
[----:B------:R-:W4:Y:S04]  /*c3d0*/  LDL.LU R8, [R1+0xfc] ;  /* 0x0000fc0001087983 */ /* 0x000f280000300800 */
[----:B------:R1:W-:Y:S01]  /*c3e0*/  STL [R1+0x674], R9 ;  /* 0x0006740901007387 */ /* 0x0003e20000100800 */
[----:B0-----:R-:W-:Y:S02]  /*c3f0*/  LEA R0, P4, R5, c[0x0][0x168], 0x1 ;  /* 0x00005a0005007a11 */ /* 0x001fe400078808ff */
[----:B-1----:R-:W-:-:S03]  /*c400*/  LEA.HI.X.SX32 R9, R28, c[0x0][0x16c], 0x1, P5 ;  /* 0x00005b001c097a11 */ /* 0x002fc600028f0eff */
[----:B------:R0:W-:Y:S04]  /*c410*/  STL [R1+0x8f8], R0 ;  /* 0x0008f80001007387 */ /* 0x0001e80000100800 */
[----:B------:R-:W4:Y:S04]  /*c420*/  LDL.LU R28, [R1+0xf8] ;  /* 0x0000f800011c7983 */ /* 0x000f280000300800 */
[----:B------:R1:W-:Y:S01]  /*c430*/  STL [R1+0x7d0], R9 ;  /* 0x0007d00901007387 */ /* 0x0003e20000100800 */
[----:B0-----:R-:W-:Y:S02]  /*c440*/  LEA R0, P5, R6, c[0x0][0x168], 0x1 ;  /* 0x00005a0006007a11 */ /* 0x001fe400078a08ff */
[----:B-1----:R-:W-:-:S03]  /*c450*/  LEA.HI.X.SX32 R9, R2, c[0x0][0x16c], 0x1, P6 ;  /* 0x00005b0002097a11 */ /* 0x002fc600030f0eff */
[----:B------:R0:W-:Y:S04]  /*c460*/  STL [R1+0x688], R0 ;  /* 0x0006880001007387 */ /* 0x0001e80000100800 */
[----:B------:R-:W4:Y:S01]  /*c470*/  LDL.LU R2, [R1+0xf4] ;  /* 0x0000f40001027983 */ /* 0x000f220000300800 */
[----:B0-----:R-:W-:-:S03]  /*c480*/  LEA R0, P6, R21, c[0x0][0x168], 0x1 ;  /* 0x00005a0015007a11 */ /* 0x001fc600078c08ff */
[----:B------:R0:W-:Y:S04]  /*c490*/  STL [R1+0x598], R9 ;  /* 0x0005980901007387 */ /* 0x0001e80000100800 */
[----:B------:R1:W-:Y:S01]  /*c4a0*/  STL [R1+0x7e4], R0 ;  /* 0x0007e40001007387 */ /* 0x0003e20000100800 */
[----:B0-----:R-:W-:-:S03]  /*c4b0*/  LEA.HI.X.SX32 R9, R29, c[0x0][0x16c], 0x1, P0 ;  /* 0x00005b001d097a11 */ /* 0x001fc600000f0eff */
[----:B------:R-:W4:Y:S04]  /*c4c0*/  LDL.LU R29, [R1+0xf0] ;  /* 0x0000f000011d7983 */ /* 0x000f280000300800 */
[----:B------:R-:W-:Y:S01]  /*c4d0*/  STL [R1+0x67c], R9 ;  /* 0x00067c0901007387 */ /* 0x000fe20000100800 */
[----:B-1----:R-:W-:-:S05]  /*c4e0*/  LEA R0, P0, R20, c[0x0][0x168], 0x1 ;  /* 0x00005a0014007a11 */ /* 0x002fca00078008ff */
[----:B------:R0:W-:Y:S04]  /*c4f0*/  STL [R1+0x8fc], R0 ;  /* 0x0008fc0001007387 */ /* 0x0001e80000100800 */
[----:B------:R-:W-:Y:S01]  /*c500*/  STL [R1+0x7d8], R11 ;  /* 0x0007d80b01007387 */ /* 0x000fe20000100800 */
[----:B0-----:R-:W-:-:S03]  /*c510*/  LEA.HI.X.SX32 R0, R23, c[0x0][0x16c], 0x1, P2 ;  /* 0x00005b0017007a11 */ /* 0x001fc600010f0eff */
[----:B------:R-:W4:Y:S01]  /*c520*/  LDL.LU R23, [R1+0xec] ;  /* 0x0000ec0001177983 */ /* 0x000f220000300800 */
        /* <DEDUP_REMOVED lines=11> */
[----:B------:R0:W-:Y:S04]  /*c5e0*/  STL [R1+0x900], R7 ;  /* 0x0009000701007387 */ /* 0x0001e80000100800 */
[----:B------:R1:W-:Y:S04]  /*c5f0*/  STL [R1+0x7e0], R0 ;  /* 0x0007e00001007387 */ /* 0x0003e80000100800 */
[----:B0-----:R-:W4:Y:S01]  /*c600*/  LDL.LU R7, [R1+0xe0] ;  /* 0x0000e00001077983 */ /* 0x001f220000300800 */
[----:B-1----:R-:W-:Y:S02]  /*c610*/  LEA.HI.X.SX32 R0, R6, c[0x0][0x16c], 0x1, P5 ;  /* 0x00005b0006007a11 */ /* 0x002fe400028f0eff */
[----:B------:R-:W-:-:S05]  /*c620*/  LEA R5, P4, R15, c[0x0][0x168], 0x1 ;  /* 0x00005a000f057a11 */ /* 0x000fca00078808ff */
[----:B------:R0:W-:Y:S04]  /*c630*/  STL [R1+0x698], R5 ;  /* 0x0006980501007387 */ /* 0x0001e80000100800 */
[----:B------:R1:W-:Y:S04]  /*c640*/  STL [R1+0x5a0], R0 ;  /* 0x0005a00001007387 */ /* 0x0003e80000100800 */
[----:B0-----:R-:W4:Y:S01]  /*c650*/  LDL.LU R5, [R1+0xdc] ;  /* 0x0000dc0001057983 */ /* 0x001f220000300800 */
[----:B-1----:R-:W-:Y:S02]  /*c660*/  LEA.HI.X.SX32 R0, R21, c[0x0][0x16c], 0x1, P6 ;  /* 0x00005b0015007a11 */ /* 0x002fe400030f0eff */
[----:B------:R-:W-:-:S02]  /*c670*/  LEA.HI.X.SX32 R9, R20, c[0x0][0x16c], 0x1, P0 ;  /* 0x00005b0014097a11 */ /* 0x000fc400000f0eff */
[----:B--2---:R-:W-:-:S05]  /*c680*/  LEA R6, P5, R13, c[0x0][0x168], 0x1 ;  /* 0x00005a000d067a11 */ /* 0x004fca00078a08ff */
[----:B------:R3:W-:Y:S04]  /*c690*/  STL [R1+0x7f4], R6 ;  /* 0x0007f40601007387 */ /* 0x0007e80000100800 */
[----:B------:R-:W-:Y:S01]  /*c6a0*/  STL [R1+0x68c], R0 ;  /* 0x00068c0001007387 */ /* 0x000fe20000100800 */
[----:B---3--:R-:W-:-:S05]  /*c6b0*/  LEA R6, P6, R12, c[0x0][0x168], 0x1 ;  /* 0x00005a000c067a11 */ /* 0x008fca00078c08ff */
[----:B------:R0:W-:Y:S04]  /*c6c0*/  STL [R1+0x904], R6 ;  /* 0x0009040601007387 */ /* 0x0001e80000100800 */
[----:B0-----:R-:W2:Y:S04]  /*c6d0*/  LDL.LU R6, [R1+0xd8] ;  /* 0x0000d80001067983 */ /* 0x001ea80000300800 */
[----:B------:R0:W-:Y:S01]  /*c6e0*/  STL [R1+0x7e8], R9 ;  /* 0x0007e80901007387 */ /* 0x0001e20000100800 */
[----:B------:R-:W-:-:S05]  /*c6f0*/  LEA R0, P0, R10, c[0x0][0x168], 0x1 ;  /* 0x00005a000a007a11 */ /* 0x000fca00078008ff */
[----:B------:R-:W-:Y:S04]  /*c700*/  STL [R1+0x6a0], R0 ;  /* 0x0006a00001007387 */ /* 0x000fe80000100800 */
[----:B------:R-:W3:Y:S01]  /*c710*/  LDL.LU R21, [R1+0xd4] ;  /* 0x0000d40001157983 */ /* 0x000ee20000300800 */
[----:B0-----:R-:W-:-:S05]  /*c720*/  LEA.HI.X.SX32 R9, R19, c[0x0][0x16c], 0x1, P1 ;  /* 0x00005b0013097a11 */ /* 0x001fca00008f0eff */
[----:B------:R0:W-:Y:S02]  /*c730*/  STL [R1+0x5a4], R9 ;  /* 0x0005a40901007387 */ /* 0x0001e40000100800 */
[----:B0-----:R-:W-:Y:S02]  /*c740*/  LEA.HI.X.SX32 R9, R18, c[0x0][0x16c], 0x1, P2 ;  /* 0x00005b0012097a11 */ /* 0x001fe400010f0eff */
        /* <DEDUP_REMOVED lines=9> */
[----:B0-----:R-:W-:-:S05]  /*c7e0*/  LEA R0, P3, R2, c[0x0][0x168], 0x1 ;  /* 0x00005a0002007a11 */ /* 0x001fca00078608ff */
[----:B------:R0:W-:Y:S04]  /*c7f0*/  STL [R1+0x6a8], R0 ;  /* 0x0006a80001007387 */ /* 0x0001e80000100800 */
[----:B------:R-:W4:Y:S01]  /*c800*/  LDL.LU R18, [R1+0xc8] ;  /* 0x0000c80001127983 */ /* 0x000f220000300800 */
[----:B-1----:R-:W-:-:S05]  /*c810*/  LEA.HI.X.SX32 R9, R15, c[0x0][0x16c], 0x1, P4 ;  /* 0x00005b000f097a11 */ /* 0x002fca00020f0eff */
[----:B------:R1:W-:Y:S01]  /*c820*/  STL [R1+0x5a8], R9 ;  /* 0x0005a80901007387 */ /* 0x0003e20000100800 */
[----:B0-----:R-:W-:-:S05]  /*c830*/  LEA R0, P4, R29, c[0x0][0x168], 0x1 ;  /* 0x00005a001d007a11 */ /* 0x001fca00078808ff */
[----:B------:R-:W-:Y:S04]  /*c840*/  STL [R1+0x804], R0 ;  /* 0x0008040001007387 */ /* 0x000fe80000100800 */
[----:B------:R-:W4:Y:S01]  /*c850*/  LDL.LU R16, [R1+0xc4] ;  /* 0x0000c40001107983 */ /* 0x000f220000300800 */
[----:B-1----:R-:W-:-:S05]  /*c860*/  LEA.HI.X.SX32 R9, R13, c[0x0][0x16c], 0x1, P5 ;  /* 0x00005b000d097a11 */ /* 0x002fca00028f0eff */
[----:B------:R0:W-:Y:S04]  /*c870*/  STL [R1+0x69c], R9 ;  /* 0x00069c0901007387 */ /* 0x0001e80000100800 */
[----:B------:R-:W4:Y:S01]  /*c880*/  LDL.LU R15, [R1+0xc0] ;  /* 0x0000c000010f7983 */ /* 0x000f220000300800 */
[----:B0-----:R-:W-:Y:S02]  /*c890*/  LEA.HI.X.SX32 R9, R12, c[0x0][0x16c], 0x1, P6 ;  /* 0x00005b000c097a11 */ /* 0x001fe400030f0eff */
[----:B------:R-:W-:-:S05]  /*c8a0*/  LEA R0, P5, R23, c[0x0][0x168], 0x1 ;  /* 0x00005a0017007a11 */ /* 0x000fca00078a08ff */
[----:B------:R0:W-:Y:S04]  /*c8b0*/  STL [R1+0x90c], R0 ;  /* 0x00090c0001007387 */ /* 0x0001e80000100800 */
[----:B------:R1:W-:Y:S04]  /*c8c0*/  STL [R1+0x7f8], R9 ;  /* 0x0007f80901007387 */ /* 0x0003e80000100800 */
[----:B------:R-:W4:Y:S01]  /*c8d0*/  LDL.LU R13, [R1+0xbc] ;  /* 0x0000bc00010d7983 */ /* 0x000f220000300800 */
[----:B0-----:R-:W-:Y:S02]  /*c8e0*/  LEA R0, P6, R14, c[0x0][0x168], 0x1 ;  /* 0x00005a000e007a11 */ /* 0x001fe400078c08ff */
[----:B-1----:R-:W-:-:S03]  /*c8f0*/  LEA.HI.X.SX32 R9, R10, c[0x0][0x16c], 0x1, P0 ;  /* 0x00005b000a097a11 */ /* 0x002fc600000f0eff */
[----:B------:R0:W-:Y:S04]  /*c900*/  STL [R1+0x6b0], R0 ;  /* 0x0006b00001007387 */ /* 0x0001e80000100800 */
[----:B------:R1:W-:Y:S04]  /*c910*/  STL [R1+0x5ac], R9 ;  /* 0x0005ac0901007387 */ /* 0x0003e80000100800 */
[----:B------:R-:W4:Y:S01]  /*c920*/  LDL.LU R12, [R1+0xac] ;  /* 0x0000ac00010c7983 */ /* 0x000f220000300800 */
        /* <DEDUP_REMOVED lines=12> */
[----:B------:R-:W-:Y:S04]  /*c9f0*/  STL [R1+0x6b8], R0 ;  /* 0x0006b80001007387 */ /* 0x000fe80000100800 */
[----:B------:R-:W4:Y:S04]  /*ca00*/  LDL.LU R2, [R1+0xa0] ;  /* 0x0000a00001027983 */ /* 0x000f280000300800 */
[----:B------:R0:W-:Y:S02]  /*ca10*/  STL [R1+0x5b0], R9 ;  /* 0x0005b00901007387 */ /* 0x0001e40000100800 */
[----:B0-----:R-:W-:-:S02]  /*ca20*/  LEA.HI.X.SX32 R9, R29, c[0x0][0x16c], 0x1, P4 ;  /* 0x00005b001d097a11 */ /* 0x001fc400020f0eff */
[----:B------:R-:W4:Y:S01]  /*ca30*/  LDL.LU R29, [R1+0x9c] ;  /* 0x00009c00011d7983 */ /* 0x000f220000300800 */
[----:B--2---:R-:W-:-:S05]  /*ca40*/  LEA R0, P3, R6, c[0x0][0x168], 0x1 ;  /* 0x00005a0006007a11 */ /* 0x004fca00078608ff */
[----:B------:R-:W-:Y:S04]  /*ca50*/  STL [R1+0x814], R0 ;  /* 0x0008140001007387 */ /* 0x000fe80000100800 */
[----:B------:R0:W-:Y:S02]  /*ca60*/  STL [R1+0x6ac], R9 ;  /* 0x0006ac0901007387 */ /* 0x0001e40000100800 */
[----:B0-----:R-:W-:Y:S02]  /*ca70*/  LEA.HI.X.SX32 R9, R23, c[0x0][0x16c], 0x1, P5 ;  /* 0x00005b0017097a11 */ /* 0x001fe400028f0eff */
[----:B------:R-:W2:Y:S01]  /*ca80*/  LDL.LU R23, [R1+0x98] ;  /* 0x0000980001177983 */ /* 0x000ea20000300800 */
[----:B---3--:R-:W-:-:S05]  /*ca90*/  LEA R0, P4, R21, c[0x0][0x168], 0x1 ;  /* 0x00005a0015007a11 */ /* 0x008fca00078808ff */
[----:B------:R-:W-:Y:S04]  /*caa0*/  STL [R1+0x914], R0 ;  /* 0x0009140001007387 */ /* 0x000fe80000100800 */
[----:B------:R0:W-:Y:S04]  /*cab0*/  STL [R1+0x808], R9 ;  /* 0x0008080901007387 */ /* 0x0001e80000100800 */
[----:B------:R-:W3:Y:S01]  /*cac0*/  LDL.LU R10, [R1+0x94] ;  /* 0x00009400010a7983 */ /* 0x000ee20000300800 */
[----:B0-----:R-:W-:Y:S02]  /*cad0*/  LEA.HI.X.SX32 R9, R14, c[0x0][0x16c], 0x1, P6 ;  /* 0x00005b000e097a11 */ /* 0x001fe400030f0eff */
[----:B------:R-:W-:-:S02]  /*cae0*/  LEA.HI.X.SX32 R11, R11, c[0x0][0x16c], 0x1, P0 ;  /* 0x00005b000b0b7a11 */ /* 0x000fc400000f0eff */
[----:B----4-:R-:W-:-:S05]  /*caf0*/  LEA R0, P5, R20, c[0x0][0x168], 0x1 ;  /* 0x00005a0014007a11 */ /* 0x010fca00078a08ff */
[----:B------:R-:W-:Y:S04]  /*cb00*/  STL [R1+0x6c0], R0 ;  /* 0x0006c00001007387 */ /* 0x000fe80000100800 */
[----:B------:R0:W-:Y:S04]  /*cb10*/  STL [R1+0x5b4], R9 ;  /* 0x0005b40901007387 */ /* 0x0001e80000100800 */
[----:B0-----:R-:W4:Y:S01]  /*cb20*/  LDL.LU R9, [R1+0x90] ;  /* 0x0000900001097983 */ /* 0x001f220000300800 */
[----:B------:R-:W-:-:S05]  /*cb30*/  LEA R0, P6, R19, c[0x0][0x168], 0x1 ;  /* 0x00005a0013007a11 */ /* 0x000fca00078c08ff */
[----:B------:R0:W-:Y:S04]  /*cb40*/  STL [R1+0x81c], R0 ;  /* 0x00081c0001007387 */ /* 0x0001e80000100800 */
[----:B------:R1:W-:Y:S01]  /*cb50*/  STL [R1+0x6b4], R11 ;  /* 0x0006b40b01007387 */ /* 0x0003e20000100800 */
[----:B0-----:R-:W-:-:S05]  /*cb60*/  LEA R0, P0, R18, c[0x0][0x168], 0x1 ;  /* 0x00005a0012007a11 */ /* 0x001fca00078008ff */
[----:B------:R0:W-:Y:S01]  /*cb70*/  STL [R1+0x918], R0 ;  /* 0x0009180001007387 */ /* 0x0001e20000100800 */
[----:B-1----:R-:W-:-:S03]  /*cb80*/  LEA.HI.X.SX32 R11, R7, c[0x0][0x16c], 0x1, P1 ;  /* 0x00005b00070b7a11 */ /* 0x002fc600008f0eff */
[----:B0-----:R-:W4:Y:S04]  /*cb90*/  LDL.LU R0, [R1+0x80] ;  /* 0x0000800001007983 */ /* 0x001f280000300800 */
[----:B------:R0:W-:Y:S01]  /*cba0*/  STL [R1+0x810], R11 ;  /* 0x0008100b01007387 */ /* 0x0001e20000100800 */
[----:B------:R-:W-:-:S05]  /*cbb0*/  LEA R7, P1, R16, c[0x0][0x168], 0x1 ;  /* 0x00005a0010077a11 */ /* 0x000fca00078208ff */
[----:B------:R1:W-:Y:S01]  /*cbc0*/  STL [R1+0x6c8], R7 ;  /* 0x0006c80701007387 */ /* 0x0003e20000100800 */
[----:B0-----:R-:W-:-:S05]  /*cbd0*/  LEA.HI.X.SX32 R11, R5, c[0x0][0x16c], 0x1, P2 ;  /* 0x00005b00050b7a11 */ /* 0x001fca00010f0eff */
[----:B------:R-:W-:Y:S04]  /*cbe0*/  STL [R1+0x5b8], R11 ;  /* 0x0005b80b01007387 */ /* 0x000fe80000100800 */
[----:B------:R-:W4:Y:S01]  /*cbf0*/  LDL.LU R17, [R1+0x78] ;  /* 0x0000780001117983 */ /* 0x000f220000300800 */
[----:B-1----:R-:W-:Y:S02]  /*cc00*/  LEA R7, P2, R15, c[0x0][0x168], 0x1 ;  /* 0x00005a000f077a11 */ /* 0x002fe400078408ff */
[----:B------:R-:W-:-:S03]  /*cc10*/  LEA.HI.X.SX32 R5, R6, c[0x0][0x16c], 0x1, P3 ;  /* 0x00005b0006057a11 */ /* 0x000fc600018f0eff */
[----:B------:R0:W-:Y:S04]  /*cc20*/  STL [R1+0x824], R7 ;  /* 0x0008240701007387 */ /* 0x0001e80000100800 */
[----:B------:R1:W-:Y:S01]  /*cc30*/  STL [R1+0x6bc], R5 ;  /* 0x0006bc0501007387 */ /* 0x0003e20000100800 */
[----:B0-----:R-:W-:-:S05]  /*cc40*/  LEA R7, P3, R13, c[0x0][0x168], 0x1 ;  /* 0x00005a000d077a11 */ /* 0x001fca00078608ff */
[----:B------:R0:W-:Y:S04]  /*cc50*/  STL [R1+0x91c], R7 ;  /* 0x00091c0701007387 */ /* 0x0001e80000100800 */
[----:B------:R-:W4:Y:S01]  /*cc60*/  LDL.LU R14, [R1+0x74] ;  /* 0x00007400010e7983 */ /* 0x000f220000300800 */
[----:B------:R-:W-:Y:S02]  /*cc70*/  LEA.HI.X.SX32 R6, R21, c[0x0][0x16c], 0x1, P4 ;  /* 0x00005b0015067a11 */ /* 0x000fe400020f0eff */
[----:B-1----:R-:W-:Y:S02]  /*cc80*/  LEA R5, P4, R12, c[0x0][0x168], 0x1 ;  /* 0x00005a000c057a11 */ /* 0x002fe400078808ff */
[----:B0-----:R-:W-:Y:S01]  /*cc90*/  LEA.HI.X.SX32 R7, R20, c[0x0][0x16c], 0x1, P5 ;  /* 0x00005b0014077a11 */ /* 0x001fe200028f0eff */
[----:B------:R-:W-:Y:S04]  /*cca0*/  STL [R1+0x818], R6 ;  /* 0x0008180601007387 */ /* 0x000fe80000100800 */
[----:B------:R0:W-:Y:S04]  /*ccb0*/  STL [R1+0x6d0], R5 ;  /* 0x0006d00501007387 */ /* 0x0001e80000100800 */
[----:B------:R1:W-:Y:S04]  /*ccc0*/  STL [R1+0x5bc], R7 ;  /* 0x0005bc0701007387 */ /* 0x0003e80000100800 */
[----:B------:R-:W4:Y:S01]  /*ccd0*/  LDL.LU R11, [R1+0x6c] ;  /* 0x00006c00010b7983 */ /* 0x000f220000300800 */
[----:B0-----:R-:W-:-:S02]  /*cce0*/  LEA.HI.X.SX32 R5, R19, c[0x0][0x16c], 0x1, P6 ;  /* 0x00005b0013057a11 */ /* 0x001fc400030f0eff */
[----:B------:R-:W-:-:S05]  /*ccf0*/  LEA R6, P5, R8, c[0x0][0x168], 0x1 ;  /* 0x00005a0008067a11 */ /* 0x000fca00078a08ff */
[----:B------:R-:W-:Y:S04]  /*cd00*/  STL [R1+0x82c], R6 ;  /* 0x00082c0601007387 */ /* 0x000fe80000100800 */
[----:B------:R0:W-:Y:S01]  /*cd10*/  STL [R1+0x6c4], R5 ;  /* 0x0006c40501007387 */ /* 0x0001e20000100800 */
[----:B-1----:R-:W-:-:S05]  /*cd20*/  LEA R7, P6, R28, c[0x0][0x168], 0x1 ;  /* 0x00005a001c077a11 */ /* 0x002fca00078c08ff */
[----:B------:R1:W-:Y:S01]  /*cd30*/  STL [R1+0x920], R7 ;  /* 0x0009200701007387 */ /* 0x0003e20000100800 */
[----:B0-----:R-:W-:-:S03]  /*cd40*/  LEA.HI.X.SX32 R5, R18, c[0x0][0x16c], 0x1, P0 ;  /* 0x00005b0012057a11 */ /* 0x001fc600000f0eff */
[----:B-1----:R-:W4:Y:S04]  /*cd50*/  LDL.LU R7, [R1+0x68] ;  /* 0x0000680001077983 */ /* 0x002f280000300800 */
[----:B------:R0:W-:Y:S01]  /*cd60*/  STL [R1+0x820], R5 ;  /* 0x0008200501007387 */ /* 0x0001e20000100800 */
[----:B------:R-:W-:Y:S02]  /*cd70*/  LEA R6, P0, R2, c[0x0][0x168], 0x1 ;  /* 0x00005a0002067a11 */ /* 0x000fe400078008ff */
[----:B0-----:R-:W-:-:S03]  /*cd80*/  LEA.HI.X.SX32 R5, R16, c[0x0][0x16c], 0x1, P1 ;  /* 0x00005b0010057a11 */ /* 0x001fc600008f0eff */
[----:B------:R-:W-:Y:S04]  /*cd90*/  STL [R1+0x6d8], R6 ;  /* 0x0006d80601007387 */ /* 0x000fe80000100800 */
[----:B------:R0:W-:Y:S04]  /*cda0*/  STL [R1+0x5c0], R5 ;  /* 0x0005c00501007387 */ /* 0x0001e80000100800 */
[----:B0-----:R-:W4:Y:S01]  /*cdb0*/  LDL.LU R5, [R1+0x64] ;  /* 0x0000640001057983 */ /* 0x001f220000300800 */
[----:B------:R-:W-:Y:S02]  /*cdc0*/  LEA R6, P1, R29, c[0x0][0x168], 0x1 ;  /* 0x00005a001d067a11 */ /* 0x000fe400078208ff */
[----:B------:R-:W-:-:S03]  /*cdd0*/  LEA.HI.X.SX32 R15, R15, c[0x0][0x16c], 0x1, P2 ;  /* 0x00005b000f0f7a11 */ /* 0x000fc600010f0eff */
[----:B------:R-:W-:Y:S04]  /*cde0*/  STL [R1+0x834], R6 ;  /* 0x0008340601007387 */ /* 0x000fe80000100800 */
[----:B------:R0:W-:Y:S01]  /*cdf0*/  STL [R1+0x6cc], R15 ;  /* 0x0006cc0f01007387 */ /* 0x0001e20000100800 */
[----:B------:R-:W-:Y:S02]  /*ce00*/  LEA.HI.X.SX32 R12, R12, c[0x0][0x16c], 0x1, P4 ;  /* 0x00005b000c0c7a11 */ /* 0x000fe400020f0eff */
[----:B0-----:R-:W-:Y:S02]  /*ce10*/  LEA.HI.X.SX32 R15, R13, c[0x0][0x16c], 0x1, P3 ;  /* 0x00005b000d0f7a11 */ /* 0x001fe400018f0eff */
[----:B--2---:R-:W-:-:S05]  /*ce20*/  LEA R6, P2, R23, c[0x0][0x168], 0x1 ;  /* 0x00005a0017067a11 */ /* 0x004fca00078408ff */
[----:B------:R0:W-:Y:S04]  /*ce30*/  STL [R1+0x924], R6 ;  /* 0x0009240601007387 */ /* 0x0001e80000100800 */
[----:B0-----:R-:W2:Y:S01]  /*ce40*/  LDL.LU R6, [R1+0x4c] ;  /* 0x00004c0001067983 */ /* 0x001ea20000300800 */
[----:B---3--:R-:W-:-:S03]  /*ce50*/  LEA R13, P3, R10, c[0x0][0x168], 0x1 ;  /* 0x00005a000a0d7a11 */ /* 0x008fc600078608ff */
[----:B------:R-:W-:Y:S04]  /*ce60*/  STL [R1+0x828], R15 ;  /* 0x0008280f01007387 */ /* 0x000fe80000100800 */
[----:B------:R-:W-:Y:S04]  /*ce70*/  STL [R1+0x6e0], R13 ;  /* 0x0006e00d01007387 */ /* 0x000fe80000100800 */
[----:B------:R-:W3:Y:S04]  /*ce80*/  LDL.LU R21, [R1+0x48] ;  /* 0x0000480001157983 */ /* 0x000ee80000300800 */
[----:B------:R0:W-:Y:S04]  /*ce90*/  STL [R1+0x5c4], R12 ;  /* 0x0005c40c01007387 */ /* 0x0001e80000100800 */
[----:B------:R-:W3:Y:S01]  /*cea0*/  LDL.LU R20, [R1+0x44] ;  /* 0x0000440001147983 */ /* 0x000ee20000300800 */
[----:B0-----:R-:W-:-:S02]  /*ceb0*/  LEA.HI.X.SX32 R12, R8, c[0x0][0x16c], 0x1, P5 ;  /* 0x00005b00080c7a11 */ /* 0x001fc400028f0eff */
[----:B------:R-:W-:Y:S02]  /*cec0*/  LEA.HI.X.SX32 R2, R2, c[0x0][0x16c], 0x1, P0 ;  /* 0x00005b0002027a11 */ /* 0x000fe400000f0eff */
[----:B----4-:R-:W-:-:S05]  /*ced0*/  LEA R13, P4, R9, c[0x0][0x168], 0x1 ;  /* 0x00005a00090d7a11 */ /* 0x010fca00078808ff */
[----:B------:R-:W-:Y:S04]  /*cee0*/  STL [R1+0x83c], R13 ;  /* 0x00083c0d01007387 */ /* 0x000fe80000100800 */
[----:B------:R-:W4:Y:S04]  /*cef0*/  LDL.LU R19, [R1+0x40] ;  /* 0x0000400001137983 */ /* 0x000f280000300800 */
[----:B------:R0:W-:Y:S04]  /*cf00*/  STL [R1+0x6d4], R12 ;  /* 0x0006d40c01007387 */ /* 0x0001e80000100800 */
[----:B------:R-:W4:Y:S01]  /*cf10*/  LDL.LU R18, [R1+0x3c] ;  /* 0x00003c0001127983 */ /* 0x000f220000300800 */
[----:B0-----:R-:W-:-:S02]  /*cf20*/  LEA.HI.X.SX32 R12, R28, c[0x0][0x16c], 0x1, P6 ;  /* 0x00005b001c0c7a11 */ /* 0x001fc400030f0eff */
[----:B------:R-:W-:-:S05]  /*cf30*/  LEA R8, P5, R0, c[0x0][0x168], 0x1 ;  /* 0x00005a0000087a11 */ /* 0x000fca00078a08ff */
[----:B------:R0:W-:Y:S04]  /*cf40*/  STL [R1+0x928], R8 ;  /* 0x0009280801007387 */ /* 0x0001e80000100800 */
[----:B------:R-:W4:Y:S04]  /*cf50*/  LDL.LU R16, [R1+0x38] ;  /* 0x0000380001107983 */ /* 0x000f280000300800 */
[----:B------:R-:W-:Y:S04]  /*cf60*/  STL [R1+0x830], R12 ;  /* 0x0008300c01007387 */ /* 0x000fe80000100800 */
[----:B------:R-:W4:Y:S01]  /*cf70*/  LDL.LU R15, [R1+0x34] ;  /* 0x00003400010f7983 */ /* 0x000f220000300800 */
[----:B0-----:R-:W-:-:S05]  /*cf80*/  LEA R8, P6, R17, c[0x0][0x168], 0x1 ;  /* 0x00005a0011087a11 */ /* 0x001fca00078c08ff */
[----:B------:R0:W-:Y:S04]  /*cf90*/  STL [R1+0x6e8], R8 ;  /* 0x0006e80801007387 */ /* 0x0001e80000100800 */
[----:B------:R-:W4:Y:S04]  /*cfa0*/  LDL.LU R13, [R1+0x30] ;  /* 0x00003000010d7983 */ /* 0x000f280000300800 */
[----:B------:R1:W-:Y:S01]  /*cfb0*/  STL [R1+0x5c8], R2 ;  /* 0x0005c80201007387 */ /* 0x0003e20000100800 */
[----:B0-----:R-:W-:-:S03]  /*cfc0*/  LEA.HI.X.SX32 R8, R29, c[0x0][0x16c], 0x1, P1 ;  /* 0x00005b001d087a11 */ /* 0x001fc600008f0eff */
[----:B-1----:R-:W4:Y:S01]  /*cfd0*/  LDL.LU R2, [R1+0x2c] ;  /* 0x00002c0001027983 */ /* 0x002f220000300800 */
[----:B------:R-:W-:-:S05]  /*cfe0*/  LEA R12, P0, R14, c[0x0][0x168], 0x1 ;  /* 0x00005a000e0c7a11 */ /* 0x000fca00078008ff */
[----:B------:R0:W-:Y:S04]  /*cff0*/  STL [R1+0x844], R12 ;  /* 0x0008440c01007387 */ /* 0x0001e80000100800 */
[----:B------:R-:W4:Y:S04]  /*d000*/  LDL.LU R29, [R1+0x20] ;  /* 0x00002000011d7983 */ /* 0x000f280000300800 */
[----:B------:R1:W-:Y:S04]  /*d010*/  STL [R1+0x6dc], R8 ;  /* 0x0006dc0801007387 */ /* 0x0003e80000100800 */
[----:B------:R-:W4:Y:S01]  /*d020*/  LDL.LU R28, [R1+0x18] ;  /* 0x00001800011c7983 */ /* 0x000f220000300800 */
[----:B0-----:R-:W-:-:S02]  /*d030*/  LEA R12, P1, R11, c[0x0][0x168], 0x1 ;  /* 0x00005a000b0c7a11 */ /* 0x001fc400078208ff */
[----:B-1----:R-:W-:-:S03]  /*d040*/  LEA.HI.X.SX32 R8, R23, c[0x0][0x16c], 0x1, P2 ;  /* 0x00005b0017087a11 */ /* 0x002fc600010f0eff */
[----:B------:R0:W-:Y:S04]  /*d050*/  STL [R1+0x92c], R12 ;  /* 0x00092c0c01007387 */ /* 0x0001e80000100800 */
[----:B------:R-:W4:Y:S04]  /*d060*/  LDL.LU R23, [R1+0x14] ;  /* 0x0000140001177983 */ /* 0x000f280000300800 */
[----:B------:R1:W-:Y:S01]  /*d070*/  STL [R1+0x838], R8 ;  /* 0x0008380801007387 */ /* 0x0003e20000100800 */
[----:B0-----:R-:W-:-:S03]  /*d080*/  LEA.HI.X.SX32 R12, R10, c[0x0][0x16c], 0x1, P3 ;  /* 0x00005b000a0c7a11 */ /* 0x001fc600018f0eff */
[----:B-1----:R-:W4:Y:S01]  /*d090*/  LDL.LU R8, [R1+0x10] ;  /* 0x0000100001087983 */ /* 0x002f220000300800 */
[----:B------:R-:W-:-:S05]  /*d0a0*/  LEA R24, P2, R7, c[0x0][0x168], 0x1 ;  /* 0x00005a0007187a11 */ /* 0x000fca00078408ff */
[----:B------:R-:W-:Y:S04]  /*d0b0*/  STL [R1+0x6f0], R24 ;  /* 0x0006f01801007387 */ /* 0x000fe80000100800 */
[----:B------:R-:W4:Y:S04]  /*d0c0*/  LDL.LU R10, [R1+0xc] ;  /* 0x00000c00010a7983 */ /* 0x000f280000300800 */
[----:B------:R0:W-:Y:S04]  /*d0d0*/  STL [R1+0x5cc], R12 ;  /* 0x0005cc0c01007387 */ /* 0x0001e80000100800 */
[----:B0-----:R-:W4:Y:S01]  /*d0e0*/  LDL.LU R12, [R1+0x8] ;  /* 0x00000800010c7983 */ /* 0x001f220000300800 */
[----:B------:R-:W-:-:S05]  /*d0f0*/  LEA R24, P3, R5, c[0x0][0x168], 0x1 ;  /* 0x00005a0005187a11 */ /* 0x000fca00078608ff */
[----:B------:R0:W-:Y:S04]  /*d100*/  STL [R1+0x84c], R24 ;  /* 0x00084c1801007387 */ /* 0x0001e80000100800 */
[----:B0-----:R-:W4:Y:S01]  /*d110*/  LDL.LU R24, [R1+0x4] ;  /* 0x0000040001187983 */ /* 0x001f220000300800 */
[----:B------:R-:W-:Y:S02]  /*d120*/  LEA.HI.X.SX32 R9, R9, c[0x0][0x16c], 0x1, P4 ;  /* 0x00005b0009097a11 */ /* 0x000fe400020f0eff */
[----:B------:R-:W-:-:S03]  /*d130*/  LEA.HI.X.SX32 R0, R0, c[0x0][0x16c], 0x1, P5 ;  /* 0x00005b0000007a11 */ /* 0x000fc600028f0eff */
[----:B------:R2:W-:Y:S01]  /*d140*/  STL [R1+0x6e4], R9 ;  /* 0x0006e40901007387 */ /* 0x0005e20000100800 */
[----:B------:R-:W-:Y:S02]  /*d150*/  LEA.HI.X.SX32 R17, R17, c[0x0][0x16c], 0x1, P6 ;  /* 0x00005b0011117a11 */ /* 0x000fe400030f0eff */
[----:B------:R-:W-:Y:S02]  /*d160*/  LEA.HI.X.SX32 R14, R14, c[0x0][0x16c], 0x1, P0 ;  /* 0x00005b000e0e7a11 */ /* 0x000fe400000f0eff */
[----:B------:R-:W-:Y:S02]  /*d170*/  LEA.HI.X.SX32 R11, R11, c[0x0][0x16c], 0x1, P1 ;  /* 0x00005b000b0b7a11 */ /* 0x000fe400008f0eff */
[----:B--2---:R-:W-:-:S05]  /*d180*/  LEA R9, P4, R6, c[0x0][0x168], 0x1 ;  /* 0x00005a0006097a11 */ /* 0x004fca00078808ff */
[----:B------:R0:W-:Y:S04]  /*d190*/  STL [R1+0x930], R9 ;  /* 0x0009300901007387 */ /* 0x0001e80000100800 */
[----:B0-----:R-:W2:Y:S04]  /*d1a0*/  LDL.LU R9, [R1+0x9f0] ;  /* 0x0009f00001097983 */ /* 0x001ea80000300800 */
[----:B------:R3:W-:Y:S02]  /*d1b0*/  STL [R1+0x840], R0 ;  /* 0x0008400001007387 */ /* 0x0007e40000100800 */
[----:B---3--:R-:W-:-:S05]  /*d1c0*/  LEA R0, P5, R21, c[0x0][0x168], 0x1 ;  /* 0x00005a0015007a11 */ /* 0x008fca00078a08ff */
[----:B------:R0:W-:Y:S04]  /*d1d0*/  STL [R1+0x6f8], R0 ;  /* 0x0006f80001007387 */ /* 0x0001e80000100800 */
[----:B0-----:R-:W3:Y:S04]  /*d1e0*/  LDL.LU R0, [R1+0x9ec] ;  /* 0x0009ec0001007983 */ /* 0x001ee80000300800 */
[----:B------:R0:W-:Y:S02]  /*d1f0*/  STL [R1+0x5d0], R17 ;  /* 0x0005d01101007387 */ /* 0x0001e40000100800 */
[----:B0-----:R-:W-:-:S05]  /*d200*/  LEA R17, P6, R20, c[0x0][0x168], 0x1 ;  /* 0x00005a0014117a11 */ /* 0x001fca00078c08ff */
[----:B------:R0:W-:Y:S04]  /*d210*/  STL [R1+0x854], R17 ;  /* 0x0008541101007387 */ /* 0x0001e80000100800 */
[----:B0-----:R-:W2:Y:S04]  /*d220*/  LDL.LU R17, [R1+0x9e8] ;  /* 0x0009e80001117983 */ /* 0x001ea80000300800 */
[----:B------:R4:W-:Y:S02]  /*d230*/  STL [R1+0x6ec], R14 ;  /* 0x0006ec0e01007387 */ /* 0x0009e40000100800 */
[----:B----4-:R-:W-:-:S05]  /*d240*/  LEA R14, P0, R19, c[0x0][0x168], 0x1 ;  /* 0x00005a00130e7a11 */ /* 0x010fca00078008ff */
[----:B------:R0:W-:Y:S01]  /*d250*/  STL [R1+0x934], R14 ;  /* 0x0009340e01007387 */ /* 0x0001e20000100800 */
[----:B------:R-:W-:-:S03]  /*d260*/  LEA.HI.X.SX32 R7, R7, c[0x0][0x16c], 0x1, P2 ;  /* 0x00005b0007077a11 */ /* 0x000fc600010f0eff */
[----:B0-----:R-:W4:Y:S04]  /*d270*/  LDL.LU R14, [R1+0x9e4] ;  /* 0x0009e400010e7983 */ /* 0x001f280000300800 */
[----:B------:R0:W-:Y:S02]  /*d280*/  STL [R1+0x848], R11 ;  /* 0x0008480b01007387 */ /* 0x0001e40000100800 */
[----:B0-----:R-:W-:-:S05]  /*d290*/  LEA R11, P1, R18, c[0x0][0x168], 0x1 ;  /* 0x00005a00120b7a11 */ /* 0x001fca00078208ff */
[----:B------:R0:W-:Y:S01]  /*d2a0*/  STL [R1+0x700], R11 ;  /* 0x0007000b01007387 */ /* 0x0001e20000100800 */
[----:B------:R-:W-:-:S03]  /*d2b0*/  LEA.HI.X.SX32 R5, R5, c[0x0][0x16c], 0x1, P3 ;  /* 0x00005b0005057a11 */ /* 0x000fc600018f0eff */
[----:B0-----:R-:W2:Y:S04]  /*d2c0*/  LDL.LU R11, [R1+0x9e0] ;  /* 0x0009e000010b7983 */ /* 0x001ea80000300800 */
        /* <DEDUP_REMOVED lines=47> */
[----:B------:R0:W-:Y:S04]  /*d5c0*/  STL [R1+0x874], R13 ;  /* 0x0008740d01007387 */ /* 0x0001e80000100800 */
[----:B0-----:R-:W2:Y:S04]  /*d5d0*/  LDL.LU R13, [R1+0x9b8] ;  /* 0x0009b800010d7983 */ /* 0x001ea80000300800 */
[----:B------:R0:W-:Y:S02]  /*d5e0*/  STL [R1+0x70c], R2 ;  /* 0x00070c0201007387 */ /* 0x0001e40000100800 */
[----:B0-----:R-:W-:-:S05]  /*d5f0*/  LEA R2, P5, R24, c[0x0][0x168], 0x1 ;  /* 0x00005a0018027a11 */ /* 0x001fca00078a08ff */
[----:B------:R0:W-:Y:S04]  /*d600*/  STL [R1+0x944], R2 ;  /* 0x0009440201007387 */ /* 0x0001e80000100800 */
[----:B0-----:R-:W2:Y:S01]  /*d610*/  LDL.LU R2, [R1+0x9b4] ;  /* 0x0009b40001027983 */ /* 0x001ea20000300800 */
[----:B------:R-:W-:-:S05]  /*d620*/  LEA.HI.X.SX32 R29, R29, c[0x0][0x16c], 0x1, P6 ;  /* 0x00005b001d1d7a11 */ /* 0x000fca00030f0eff */
[----:B------:R2:W-:Y:S02]  /*d630*/  STL [R1+0x868], R29 ;  /* 0x0008681d01007387 */ /* 0x0005e40000100800 */
[----:B--2---:R-:W-:-:S05]  /*d640*/  LEA R29, P6, R2, c[0x0][0x168], 0x1 ;  /* 0x00005a00021d7a11 */ /* 0x004fca00078c08ff */
        /* <DEDUP_REMOVED lines=28> */
[----:B------:R2:W-:Y:S01]  /*d810*/  STL [R1+0x878], R24 ;  /* 0x0008781801007387 */ /* 0x0005e20000100800 */
[----:B------:R-:W-:Y:S02]  /*d820*/  LEA.HI.X.SX32 R29, R29, c[0x0][0x16c], 0x1, P0 ;  /* 0x00005b001d1d7a11 */ /* 0x000fe400000f0eff */
[----:B------:R-:W-:Y:S02]  /*d830*/  LEA.HI.X.SX32 R8, R8, c[0x0][0x16c], 0x1, P3 ;  /* 0x00005b0008087a11 */ /* 0x000fe400018f0eff */
[----:B------:R-:W-:Y:S02]  /*d840*/  LEA.HI.X.SX32 R10, R10, c[0x0][0x16c], 0x1, P4 ;  /* 0x00005b000a0a7a11 */ /* 0x000fe400020f0eff */
[----:B--2---:R-:W-:-:S05]  /*d850*/  LEA R24, P5, R12, c[0x0][0x168], 0x1 ;  /* 0x00005a000c187a11 */ /* 0x004fca00078a08ff */
[----:B------:R0:W-:Y:S02]  /*d860*/  STL [R1+0x730], R24 ;  /* 0x0007301801007387 */ /* 0x0001e40000100800 */
[----:B0-----:R-:W-:Y:S02]  /*d870*/  LEA.HI.X.SX32 R24, R2, c[0x0][0x16c], 0x1, P6 ;  /* 0x00005b0002187a11 */ /* 0x001fe400030f0eff */
[----:B------:R0:W5:Y:S04]  /*d880*/  LDL.LU R2, [R1+0x998] ;  /* 0x0009980001027983 */ /* 0x0001680000300800 */
[----:B------:R1:W-:Y:S02]  /*d890*/  STL [R1+0x5ec], R24 ;  /* 0x0005ec1801007387 */ /* 0x0003e40000100800 */
[----:B-1----:R-:W-:-:S05]  /*d8a0*/  LEA R24, P6, R13, c[0x0][0x168], 0x1 ;  /* 0x00005a000d187a11 */ /* 0x002fca00078c08ff */
[----:B------:R1:W-:Y:S04]  /*d8b0*/  STL [R1+0x88c], R24 ;  /* 0x00088c1801007387 */ /* 0x0003e80000100800 */
[----:B------:R2:W-:Y:S01]  /*d8c0*/  STL [R1+0x724], R29 ;  /* 0x0007241d01007387 */ /* 0x0005e20000100800 */
[----:B-1----:R-:W-:Y:S02]  /*d8d0*/  LEA R24, P0, R15, c[0x0][0x168], 0x1 ;  /* 0x00005a000f187a11 */ /* 0x002fe400078008ff */
[----:B--2---:R-:W-:-:S03]  /*d8e0*/  LEA.HI.X.SX32 R29, R28, c[0x0][0x16c], 0x1, P1 ;  /* 0x00005b001c1d7a11 */ /* 0x004fc600008f0eff */
[----:B------:R1:W-:Y:S01]  /*d8f0*/  STL [R1+0x950], R24 ;  /* 0x0009501801007387 */ /* 0x0003e20000100800 */
[----:B------:R-:W-:-:S03]  /*d900*/  LEA R28, P1, R16, c[0x0][0x168], 0x1 ;  /* 0x00005a00101c7a11 */ /* 0x000fc600078208ff */
[----:B------:R-:W-:Y:S01]  /*d910*/  STL [R1+0x880], R29 ;  /* 0x0008801d01007387 */ /* 0x000fe20000100800 */
[----:B-1----:R-:W-:-:S03]  /*d920*/  LEA.HI.X.SX32 R24, R23, c[0x0][0x16c], 0x1, P2 ;  /* 0x00005b0017187a11 */ /* 0x002fc600010f0eff */
[----:B------:R-:W-:Y:S04]  /*d930*/  STL [R1+0x738], R28 ;  /* 0x0007381c01007387 */ /* 0x000fe80000100800 */
[----:B------:R1:W-:Y:S04]  /*d940*/  STL [R1+0x5f0], R24 ;  /* 0x0005f01801007387 */ /* 0x0003e80000100800 */
[----:B-1----:R-:W2:Y:S01]  /*d950*/  LDL.LU R24, [R1+0x768] ;  /* 0x0007680001187983 */ /* 0x002ea20000300800 */
[----:B------:R-:W-:-:S05]  /*d960*/  LEA R23, P2, R18, c[0x0][0x168], 0x1 ;  /* 0x00005a0012177a11 */ /* 0x000fca00078408ff */
[----:B------:R1:W-:Y:S04]  /*d970*/  STL [R1+0x894], R23 ;  /* 0x0008941701007387 */ /* 0x0003e80000100800 */
[----:B------:R0:W-:Y:S01]  /*d980*/  STL [R1+0x72c], R8 ;  /* 0x00072c0801007387 */ /* 0x0001e20000100800 */
[----:B-1----:R-:W-:Y:S02]  /*d990*/  LEA R23, P3, R19, c[0x0][0x168], 0x1 ;  /* 0x00005a0013177a11 */ /* 0x002fe400078608ff */
[----:B0-----:R-:W-:-:S03]  /*d9a0*/  LEA R8, P4, R20, c[0x0][0x168], 0x1 ;  /* 0x00005a0014087a11 */ /* 0x001fc600078808ff */
[----:B------:R-:W-:Y:S01]  /*d9b0*/  STL [R1+0x954], R23 ;  /* 0x0009541701007387 */ /* 0x000fe20000100800 */
[----:B------:R-:W-:-:S03]  /*d9c0*/  LEA.HI.X.SX32 R12, R12, c[0x0][0x16c], 0x1, P5 ;  /* 0x00005b000c0c7a11 */ /* 0x000fc600028f0eff */
[----:B------:R0:W-:Y:S04]  /*d9d0*/  STL [R1+0x888], R10 ;  /* 0x0008880a01007387 */ /* 0x0001e80000100800 */
[----:B------:R1:W-:Y:S01]  /*d9e0*/  STL [R1+0x740], R8 ;  /* 0x0007400801007387 */ /* 0x0003e20000100800 */
[----:B0-----:R-:W-:-:S03]  /*d9f0*/  LEA R10, P5, R21, c[0x0][0x168], 0x1 ;  /* 0x00005a00150a7a11 */ /* 0x001fc600078a08ff */
[----:B------:R0:W-:Y:S01]  /*da00*/  STL [R1+0x5f4], R12 ;  /* 0x0005f40c01007387 */ /* 0x0001e20000100800 */
[----:B-1----:R-:W-:-:S03]  /*da10*/  LEA.HI.X.SX32 R8, R13, c[0x0][0x16c], 0x1, P6 ;  /* 0x00005b000d087a11 */ /* 0x002fc600030f0eff */
[----:B------:R1:W-:Y:S04]  /*da20*/  STL [R1+0x89c], R10 ;  /* 0x00089c0a01007387 */ /* 0x0003e80000100800 */
[----:B------:R3:W-:Y:S01]  /*da30*/  STL [R1+0x734], R8 ;  /* 0x0007340801007387 */ /* 0x0007e20000100800 */
[----:B0-----:R-:W-:Y:S02]  /*da40*/  LEA R12, P6, R6, c[0x0][0x168], 0x1 ;  /* 0x00005a00060c7a11 */ /* 0x001fe400078c08ff */
[----:B-1----:R-:W-:-:S03]  /*da50*/  LEA.HI.X.SX32 R10, R15, c[0x0][0x16c], 0x1, P0 ;  /* 0x00005b000f0a7a11 */ /* 0x002fc600000f0eff */
[----:B------:R0:W-:Y:S01]  /*da60*/  STL [R1+0x958], R12 ;  /* 0x0009580c01007387 */ /* 0x0001e20000100800 */
[----:B---3--:R-:W-:-:S03]  /*da70*/  LEA R8, P0, R5, c[0x0][0x168], 0x1 ;  /* 0x00005a0005087a11 */ /* 0x008fc600078008ff */
[----:B------:R1:W-:Y:S04]  /*da80*/  STL [R1+0x890], R10 ;  /* 0x0008900a01007387 */ /* 0x0003e80000100800 */
[----:B------:R3:W-:Y:S01]  /*da90*/  STL [R1+0x748], R8 ;  /* 0x0007480801007387 */ /* 0x0007e20000100800 */
[----:B0-----:R-:W-:Y:S02]  /*daa0*/  LEA.HI.X.SX32 R12, R16, c[0x0][0x16c], 0x1, P1 ;  /* 0x00005b00100c7a11 */ /* 0x001fe400008f0eff */
[----:B-1----:R-:W-:-:S03]  /*dab0*/  LEA R10, P1, R7, c[0x0][0x168], 0x1 ;  /* 0x00005a00070a7a11 */ /* 0x002fc600078208ff */
[----:B------:R0:W-:Y:S01]  /*dac0*/  STL [R1+0x5f8], R12 ;  /* 0x0005f80c01007387 */ /* 0x0001e20000100800 */
[----:B---3--:R-:W-:-:S03]  /*dad0*/  LEA.HI.X.SX32 R8, R18, c[0x0][0x16c], 0x1, P2 ;  /* 0x00005b0012087a11 */ /* 0x008fc600010f0eff */
[----:B------:R1:W-:Y:S04]  /*dae0*/  STL [R1+0x8a4], R10 ;  /* 0x0008a40a01007387 */ /* 0x0003e80000100800 */
[----:B------:R4:W-:Y:S01]  /*daf0*/  STL [R1+0x73c], R8 ;  /* 0x00073c0801007387 */ /* 0x0009e20000100800 */
[----:B0-----:R-:W-:Y:S02]  /*db00*/  LEA R12, P2, R11, c[0x0][0x168], 0x1 ;  /* 0x00005a000b0c7a11 */ /* 0x001fe400078408ff */
[----:B-1----:R-:W-:-:S03]  /*db10*/  LEA.HI.X.SX32 R10, R19, c[0x0][0x16c], 0x1, P3 ;  /* 0x00005b00130a7a11 */ /* 0x002fc600018f0eff */
[----:B------:R0:W-:Y:S01]  /*db20*/  STL [R1+0x95c], R12 ;  /* 0x00095c0c01007387 */ /* 0x0001e20000100800 */
[----:B----4-:R-:W-:-:S03]  /*db30*/  LEA R8, P3, R14, c[0x0][0x168], 0x1 ;  /* 0x00005a000e087a11 */ /* 0x010fc600078608ff */
[----:B------:R1:W-:Y:S04]  /*db40*/  STL [R1+0x898], R10 ;  /* 0x0008980a01007387 */ /* 0x0003e80000100800 */
[----:B------:R3:W-:Y:S01]  /*db50*/  STL [R1+0x750], R8 ;  /* 0x0007500801007387 */ /* 0x0007e20000100800 */
[----:B0-----:R-:W-:Y:S02]  /*db60*/  LEA.HI.X.SX32 R12, R20, c[0x0][0x16c], 0x1, P4 ;  /* 0x00005b00140c7a11 */ /* 0x001fe400020f0eff */
[----:B-1----:R-:W-:Y:S01]  /*db70*/  LEA R10, P4, R17, c[0x0][0x168], 0x1 ;  /* 0x00005a00110a7a11 */ /* 0x002fe200078808ff */
[----:B------:R-:W-:Y:S01]  /*db80*/  IMAD R27, R27, c[0x0][0x190], RZ ;  /* 0x000064001b1b7a24 */ /* 0x000fe200078e02ff */
[----:B---3--:R-:W-:Y:S01]  /*db90*/  LEA.HI.X.SX32 R8, R21, c[0x0][0x16c], 0x1, P5 ;  /* 0x00005b0015087a11 */ /* 0x008fe200028f0eff */
[----:B------:R0:W-:Y:S04]  /*dba0*/  STL [R1+0x5fc], R12 ;  /* 0x0005fc0c01007387 */ /* 0x0001e80000100800 */
[----:B------:R1:W-:Y:S01]  /*dbb0*/  STL [R1+0x8ac], R10 ;  /* 0x0008ac0a01007387 */ /* 0x0003e20000100800 */
[----:B------:R-:W-:-:S03]  /*dbc0*/  IMAD R26, R26, c[0x0][0x190], RZ ;  /* 0x000064001a1a7a24 */ /* 0x000fc600078e02ff */
[----:B------:R3:W-:Y:S01]  /*dbd0*/  STL [R1+0x744], R8 ;  /* 0x0007440801007387 */ /* 0x0007e20000100800 */
[----:B0-----:R-:W-:Y:S02]  /*dbe0*/  LEA R12, P5, R0, c[0x0][0x168], 0x1 ;  /* 0x00005a00000c7a11 */ /* 0x001fe400078a08ff */
[----:B-1----:R-:W-:Y:S02]  /*dbf0*/  LEA.HI.X.SX32 R10, R6, c[0x0][0x16c], 0x1, P6 ;  /* 0x00005b00060a7a11 */ /* 0x002fe400030f0eff */
[----:B------:R-:W-:Y:S02]  /*dc00*/  LEA.HI.X.SX32 R6, R5, c[0x0][0x16c], 0x1, P0 ;  /* 0x00005b0005067a11 */ /* 0x000fe400000f0eff */
[----:B---3--:R-:W-:Y:S01]  /*dc10*/  LEA R8, P6, R9, c[0x0][0x168], 0x1 ;  /* 0x00005a0009087a11 */ /* 0x008fe200078c08ff */
[----:B------:R-:W-:Y:S01]  /*dc20*/  STL [R1+0x960], R12 ;  /* 0x0009600c01007387 */ /* 0x000fe20000100800 */
[----:B------:R-:W-:Y:S01]  /*dc30*/  LEA R5, P0, R27, c[0x0][0x168], 0x1 ;  /* 0x00005a001b057a11 */ /* 0x000fe200078008ff */
[----:B------:R-:W-:Y:S01]  /*dc40*/  IMAD R25, R25, c[0x0][0x190], RZ ;  /* 0x0000640019197a24 */ /* 0x000fe200078e02ff */
[----:B------:R-:W-:Y:S01]  /*dc50*/  LEA.HI.X.SX32 R7, R7, c[0x0][0x16c], 0x1, P1 ;  /* 0x00005b0007077a11 */ /* 0x000fe200008f0eff */
[----:B------:R-:W-:Y:S04]  /*dc60*/  STL [R1+0x8a0], R10 ;  /* 0x0008a00a01007387 */ /* 0x000fe80000100800 */
[----:B------:R-:W-:Y:S01]  /*dc70*/  STL [R1+0x758], R8 ;  /* 0x0007580801007387 */ /* 0x000fe20000100800 */
[----:B------:R-:W-:-:S03]  /*dc80*/  IMAD R22, R22, c[0x0][0x190], RZ ;  /* 0x0000640016167a24 */ /* 0x000fc600078e02ff */
[----:B------:R0:W-:Y:S04]  /*dc90*/  STL [R1+0x600], R6 ;  /* 0x0006000601007387 */ /* 0x0001e80000100800 */
        /* <DEDUP_REMOVED lines=10> */
[----:B------:R-:W-:Y:S01]  /*dd40*/  STL [R1+0x604], R6 ;  /* 0x0006040601007387 */ /* 0x000fe20000100800 */
[----:B---3--:R-:W-:-:S03]  /*dd50*/  LEA.HI.X.SX32 R7, R17, c[0x0][0x16c], 0x1, P4 ;  /* 0x00005b0011077a11 */ /* 0x008fc600020f0eff */
[----:B------:R0:W-:Y:S04]  /*dd60*/  STL [R1+0x764], R5 ;  /* 0x0007640501007387 */ /* 0x0001e80000100800 */
[----:B------:R1:W-:Y:S01]  /*dd70*/  STL [R1+0x754], R7 ;  /* 0x0007540701007387 */ /* 0x0003e20000100800 */
[----:B0-----:R-:W-:-:S03]  /*dd80*/  LEA.HI.X.SX32 R5, R0, c[0x0][0x16c], 0x1, P5 ;  /* 0x00005b0000057a11 */ /* 0x001fc600028f0eff */
[----:B------:R0:W5:Y:S01]  /*dd90*/  LDL.LU R0, [R1+0x994] ;  /* 0x0009940001007983 */ /* 0x0001620000300800 */
[----:B-1----:R-:W-:Y:S02]  /*dda0*/  LEA.HI.X.SX32 R7, R9, c[0x0][0x16c], 0x1, P6 ;  /* 0x00005b0009077a11 */ /* 0x002fe400030f0eff */
[----:B--2---:R-:W-:-:S05]  /*ddb0*/  LEA R6, P4, R24, c[0x0][0x168], 0x1 ;  /* 0x00005a0018067a11 */ /* 0x004fca00078808ff */
[----:B------:R1:W-:Y:S04]  /*ddc0*/  STL [R1+0x8bc], R6 ;  /* 0x0008bc0601007387 */ /* 0x0003e80000100800 */
[----:B------:R2:W-:Y:S04]  /*ddd0*/  STL [R1+0x8b0], R5 ;  /* 0x0008b00501007387 */ /* 0x0005e80000100800 */
[----:B------:R3:W-:Y:S01]  /*dde0*/  STL [R1+0x608], R7 ;  /* 0x0006080701007387 */ /* 0x0007e20000100800 */
[----:B-1----:R-:W-:Y:S02]  /*ddf0*/  LEA.HI.X.SX32 R6, R27, c[0x0][0x16c], 0x1, P0 ;  /* 0x00005b001b067a11 */ /* 0x002fe400000f0eff */
[----:B--2---:R-:W-:-:S03]  /*de00*/  LEA.HI.X.SX32 R5, R26, c[0x0][0x16c], 0x1, P1 ;  /* 0x00005b001a057a11 */ /* 0x004fc600008f0eff */
[----:B------:R-:W-:Y:S01]  /*de10*/  STL [R1+0x75c], R6 ;  /* 0x00075c0601007387 */ /* 0x000fe20000100800 */
[----:B---3--:R-:W-:-:S03]  /*de20*/  LEA.HI.X.SX32 R7, R25, c[0x0][0x16c], 0x1, P2 ;  /* 0x00005b0019077a11 */ /* 0x008fc600010f0eff */
[----:B------:R1:W-:Y:S04]  /*de30*/  STL [R1+0x8b8], R5 ;  /* 0x0008b80501007387 */ /* 0x0003e80000100800 */
[----:B------:R-:W-:Y:S01]  /*de40*/  STL [R1+0x60c], R7 ;  /* 0x00060c0701007387 */ /* 0x000fe20000100800 */
[----:B-1----:R-:W-:-:S03]  /*de50*/  LEA.HI.X.SX32 R5, R24, c[0x0][0x16c], 0x1, P4 ;  /* 0x00005b0018057a11 */ /* 0x002fc600020f0eff */
[----:B------:R-:W2:Y:S04]  /*de60*/  LDL R24, [R1+0x564] ;  /* 0x0005640001187983 */ /* 0x000ea80000100800 */
[----:B------:R-:W1:Y:S01]  /*de70*/  S2R R29, SR_TID.X ;  /* 0x00000000001d7919 */ /* 0x000e620000002100 */
[----:B------:R-:W-:-:S05]  /*de80*/  LEA.HI.X.SX32 R6, R22, c[0x0][0x16c], 0x1, P3 ;  /* 0x00005b0016067a11 */ /* 0x000fca00018f0eff */
[----:B------:R-:W-:Y:S04]  /*de90*/  STL [R1+0x610], R6 ;  /* 0x0006100601007387 */ /* 0x000fe80000100800 */
[----:B------:R3:W-:Y:S04]  /*dea0*/  STL [R1+0x768], R5 ;  /* 0x0007680501007387 */ /* 0x0007e80000100800 */
[----:B------:R0:W-:Y:S04]  /*deb0*/  STL [R1+0x274], RZ ;  /* 0x000274ff01007387 */ /* 0x0001e80000100800 */
[----:B------:R0:W-:Y:S04]  /*dec0*/  STL [R1+0x278], RZ ;  /* 0x000278ff01007387 */ /* 0x0001e80000100800 */
[----:B------:R0:W-:Y:S04]  /*ded0*/  STL [R1+0x27c], RZ ;  /* 0x00027cff01007387 */ /* 0x0001e80000100800 */
[----:B------:R0:W-:Y:S01]  /*dee0*/  STL [R1+0x260], RZ ;  /* 0x000260ff01007387 */ /* 0x0001e20000100800 */
[----:B-1----:R-:W-:-:S03]  /*def0*/  LOP3.LUT R29, R29, 0x3f, RZ, 0xc0, !PT ;  /* 0x0000003f1d1d7812 */ /* 0x002fc600078ec0ff */
[----:B------:R0:W-:Y:S04]  /*df00*/  STL [R1+0x264], RZ ;  /* 0x000264ff01007387 */ /* 0x0001e80000100800 */
[----:B------:R0:W-:Y:S04]  /*df10*/  STL [R1+0x268], RZ ;  /* 0x000268ff01007387 */ /* 0x0001e80000100800 */
[----:B------:R0:W-:Y:S04]  /*df20*/  STL [R1+0x26c], RZ ;  /* 0x00026cff01007387 */ /* 0x0001e80000100800 */
[----:B------:R0:W-:Y:S01]  /*df30*/  STL [R1+0x1d0], RZ ;  /* 0x0001d0ff01007387 */ /* 0x0001e20000100800 */
[----:B------:R-:W-:-:S03]  /*df40*/  IMAD.SHL.U32 R29, R29, 0x2, RZ ;  /* 0x000000021d1d7824 */ /* 0x000fc600078e00ff */
[----:B------:R0:W-:Y:S04]  /*df50*/  STL [R1+0x1d4], RZ ;  /* 0x0001d4ff01007387 */ /* 0x0001e80000100800 */
[----:B------:R0:W-:Y:S04]  /*df60*/  STL [R1+0x1d8], RZ ;  /* 0x0001d8ff01007387 */ /* 0x0001e80000100800 */
[----:B------:R0:W-:Y:S04]  /*df70*/  STL [R1+0x1dc], RZ ;  /* 0x0001dcff01007387 */ /* 0x0001e80000100800 */
[----:B------:R0:W-:Y:S04]  /*df80*/  STL [R1+0x160], RZ ;  /* 0x000160ff01007387 */ /* 0x0001e80000100800 */
[----:B------:R0:W-:Y:S01]  /*df90*/  STL [R1+0x164], RZ ;  /* 0x000164ff01007387 */ /* 0x0001e20000100800 */
[----:B---3--:R-:W-:-:S03]  /*dfa0*/  LOP3.LUT R5, R29, 0x10, RZ, 0x3c, !PT ;  /* 0x000000101d057812 */ /* 0x008fc600078e3cff */
[----:B------:R0:W-:Y:S01]  /*dfb0*/  STL [R1+0x168], RZ ;  /* 0x000168ff01007387 */ /* 0x0001e20000100800 */
[----:B------:R-:W-:-:S03]  /*dfc0*/  LOP3.LUT R7, R29, 0x20, RZ, 0x3c, !PT ;  /* 0x000000201d077812 */ /* 0x000fc600078e3cff */
[----:B------:R0:W-:Y:S01]  /*dfd0*/  STL [R1+0x16c], RZ ;  /* 0x00016cff01007387 */ /* 0x0001e20000100800 */
[----:B------:R-:W-:-:S03]  /*dfe0*/  LOP3.LUT R5, R29, 0x40, RZ, 0x3c, !PT ;  /* 0x000000401d057812 */ /* 0x000fc600078e3cff */
[----:B------:R0:W-:Y:S01]  /*dff0*/  STL [R1+0x180], RZ ;  /* 0x000180ff01007387 */ /* 0x0001e20000100800 */
[----:B------:R-:W-:-:S03]  /*e000*/  LOP3.LUT R7, R29, 0x50, RZ, 0x3c, !PT ;  /* 0x000000501d077812 */ /* 0x000fc600078e3cff */
[----:B------:R0:W-:Y:S01]  /*e010*/  STL [R1+0x184], RZ ;  /* 0x000184ff01007387 */ /* 0x0001e20000100800 */
[C---:B------:R-:W-:Y:S02]  /*e020*/  LOP3.LUT R6, R29.reuse, 0x30, RZ, 0x3c, !PT ;  /* 0x000000301d067812 */ /* 0x040fe400078e3cff */
[C---:B------:R-:W-:Y:S01]  /*e030*/  LOP3.LUT R5, R29.reuse, 0x70, RZ, 0x3c, !PT ;  /* 0x000000701d057812 */ /* 0x040fe200078e3cff */
[----:B------:R0:W-:Y:S01]  /*e040*/  STL [R1+0x188], RZ ;  /* 0x000188ff01007387 */ /* 0x0001e20000100800 */
[----:B------:R-:W-:-:S03]  /*e050*/  LOP3.LUT R6, R29, 0x60, RZ, 0x3c, !PT ;  /* 0x000000601d067812 */ /* 0x000fc600078e3cff */
[----:B------:R0:W-:Y:S04]  /*e060*/  STL [R1+0x18c], RZ ;  /* 0x00018cff01007387 */ /* 0x0001e80000100800 */
[----:B------:R0:W-:Y:S04]  /*e070*/  STL [R1+0x1c0], RZ ;  /* 0x0001c0ff01007387 */ /* 0x0001e80000100800 */
[----:B------:R0:W-:Y:S04]  /*e080*/  STL [R1+0x1c4], RZ ;  /* 0x0001c4ff01007387 */ /* 0x0001e80000100800 */
[----:B------:R0:W-:Y:S04]  /*e090*/  STL [R1+0x1c8], RZ ;  /* 0x0001c8ff01007387 */ /* 0x0001e80000100800 */
[----:B------:R0:W-:Y:S01]  /*e0a0*/  STL [R1+0x1cc], RZ ;  /* 0x0001ccff01007387 */ /* 0x0001e20000100800 */
[----:B------:R-:W-:-:S02]  /*e0b0*/  USHF.R.S32.HI UR5, URZ, 0x1f, UR4 ;  /* 0x0000001f3f057899 */ /* 0x000fc40008011404 */
[----:B------:R-:W-:Y:S02]  /*e0c0*/  ULDC UR6, c[0x0][0x188] ;  /* 0x0000620000067ab9 */ /* 0x000fe40000000800 */
[----:B------:R-:W-:Y:S02]  /*e0d0*/  ULEA.HI UR5, UR5, UR4, URZ, 0x5 ;  /* 0x0000000405057291 */ /* 0x000fe4000f8f283f */
[----:B------:R-:W-:Y:S02]  /*e0e0*/  USHF.L.U32 UR38, UR6, 0x5, URZ ;  /* 0x0000000506267899 */ /* 0x000fe4000800063f */
[----:B------:R-:W-:Y:S02]  /*e0f0*/  UIMAD UR7, UR6, 0x1f, URZ ;  /* 0x0000001f060778a4 */ /* 0x000fe4000f8e023f */
[----:B------:R-:W-:Y:S02]  /*e100*/  UIMAD UR10, UR6, 0x1e, URZ ;  /* 0x0000001e060a78a4 */ /* 0x000fe4000f8e023f */
[----:B------:R-:W-:-:S02]  /*e110*/  UIMAD UR11, UR6, 0x1d, URZ ;  /* 0x0000001d060b78a4 */ /* 0x000fc4000f8e023f */
[----:B------:R-:W-:Y:S02]  /*e120*/  UIMAD UR12, UR6, 0x1c, URZ ;  /* 0x0000001c060c78a4 */ /* 0x000fe4000f8e023f */
[----:B------:R-:W-:Y:S02]  /*e130*/  UIMAD UR13, UR6, 0x1b, URZ ;  /* 0x0000001b060d78a4 */ /* 0x000fe4000f8e023f */
[----:B------:R-:W-:Y:S02]  /*e140*/  UIMAD UR14, UR6, 0x1a, URZ ;  /* 0x0000001a060e78a4 */ /* 0x000fe4000f8e023f */
        /* <DEDUP_REMOVED lines=9> */
[----:B------:R-:W-:Y:S02]  /*e1e0*/  USHF.L.U32 UR24, UR6, 0x4, URZ ;  /* 0x0000000406187899 */ /* 0x000fe4000800063f */
[----:B------:R-:W-:Y:S02]  /*e1f0*/  UIMAD UR25, UR6, 0xf, URZ ;  /* 0x0000000f061978a4 */ /* 0x000fe4000f8e023f */
[----:B------:R-:W-:Y:S02]  /*e200*/  UIMAD UR26, UR6, 0xe, URZ ;  /* 0x0000000e061a78a4 */ /* 0x000fe4000f8e023f */
[----:B------:R-:W-:Y:S02]  /*e210*/  UIMAD UR27, UR6, 0xd, URZ ;  /* 0x0000000d061b78a4 */ /* 0x000fe4000f8e023f */
[----:B------:R-:W-:Y:S02]  /*e220*/  UIMAD UR28, UR6, 0xc, URZ ;  /* 0x0000000c061c78a4 */ /* 0x000fe4000f8e023f */
[----:B------:R-:W-:-:S02]  /*e230*/  UIMAD UR29, UR6, 0xb, URZ ;  /* 0x0000000b061d78a4 */ /* 0x000fc4000f8e023f */
[----:B------:R-:W-:Y:S02]  /*e240*/  UIMAD UR30, UR6, 0xa, URZ ;  /* 0x0000000a061e78a4 */ /* 0x000fe4000f8e023f */
[----:B------:R-:W-:Y:S02]  /*e250*/  UIMAD UR31, UR6, 0x9, URZ ;  /* 0x00000009061f78a4 */ /* 0x000fe4000f8e023f */
[----:B------:R-:W-:Y:S02]  /*e260*/  USHF.L.U32 UR32, UR6, 0x3, URZ ;  /* 0x0000000306207899 */ /* 0x000fe4000800063f */
[----:B------:R-:W-:Y:S02]  /*e270*/  UIMAD UR33, UR6, 0x7, URZ ;  /* 0x00000007062178a4 */ /* 0x000fe4000f8e023f */
[----:B------:R-:W-:Y:S02]  /*e280*/  UIMAD UR34, UR6, 0x6, URZ ;  /* 0x00000006062278a4 */ /* 0x000fe4000f8e023f */
[----:B------:R-:W-:-:S02]  /*e290*/  UIMAD UR35, UR6, 0x5, URZ ;  /* 0x00000005062378a4 */ /* 0x000fc4000f8e023f */
[----:B------:R-:W-:Y:S02]  /*e2a0*/  USHF.L.U32 UR36, UR6, 0x2, URZ ;  /* 0x0000000206247899 */ /* 0x000fe4000800063f */
[----:B------:R-:W-:Y:S02]  /*e2b0*/  UIMAD UR37, UR6, 0x3, URZ ;  /* 0x00000003062578a4 */ /* 0x000fe4000f8e023f */
[----:B------:R-:W-:Y:S02]  /*e2c0*/  USHF.L.U32 UR4, UR6, 0x1, URZ ;  /* 0x0000000106047899 */ /* 0x000fe4000800063f */
[----:B------:R-:W-:Y:S01]  /*e2d0*/  USHF.R.S32.HI UR5, URZ, 0x5, UR5 ;  /* 0x000000053f057899 */ /* 0x000fe20008011405 */
[C---:B--2---:R-:W-:Y:S02]  /*e2e0*/  LOP3.LUT R7, R24.reuse, 0x20, RZ, 0x3c, !PT ;  /* 0x0000002018077812 */ /* 0x044fe400078e3cff */
[C---:B------:R-:W-:Y:S02]  /*e2f0*/  LOP3.LUT R5, R24.reuse, 0x60, RZ, 0x3c, !PT ;  /* 0x0000006018057812 */ /* 0x040fe400078e3cff */
[----:B------:R-:W-:Y:S01]  /*e300*/  LOP3.LUT R6, R24, 0x40, RZ, 0x3c, !PT ;  /* 0x0000004018067812 */ /* 0x000fe200078e3cff */
[----:B------:R0:W-:Y:S04]  /*e310*/  STL [R1+0x990], R7 ;  /* 0x0009900701007387 */ /* 0x0001e80000100800 */
[----:B------:R0:W-:Y:S04]  /*e320*/  STL [R1+0x988], R5 ;  /* 0x0009880501007387 */ /* 0x0001e80000100800 */
[----:B------:R0:W-:Y:S02]  /*e330*/  STL [R1+0x98c], R6 ;  /* 0x00098c0601007387 */ /* 0x0001e40000100800 */
.L_x_2:
[----:B------:R-:W-:Y:S04]  /*e340*/  STL [R1+0x1408], R8 ;  /* 0x0014080801007387 */ /* 0x000fe80000100800 */
[----:B------:R-:W-:Y:S04]  /*e350*/  STL [R1+0x1404], R7 ;  /* 0x0014040701007387 */ /* 0x000fe80000100800 */
[----:B------:R-:W-:Y:S04]  /*e360*/  STL [R1+0x1400], R6 ;  /* 0x0014000601007387 */ /* 0x000fe80000100800 */
[----:B------:R-:W-:Y:S04]  /*e370*/  STL [R1+0x13fc], R24 ;  /* 0x0013fc1801007387 */ /* 0x000fe80000100800 */
[----:B------:R-:W-:Y:S04]  /*e380*/  STL [R1+0x13f8], R15 ;  /* 0x0013f80f01007387 */ /* 0x000fe80000100800 */
[----:B------:R-:W-:Y:S04]  /*e390*/  STL [R1+0x13f4], R14 ;  /* 0x0013f40e01007387 */ /* 0x000fe80000100800 */
[----:B------:R-:W-:Y:S04]  /*e3a0*/  STL [R1+0x13f0], R12 ;  /* 0x0013f00c01007387 */ /* 0x000fe80000100800 */
[----:B-----5:R-:W-:Y:S04]  /*e3b0*/  STL [R1+0x13ec], R2 ;  /* 0x0013ec0201007387 */ /* 0x020fe80000100800 */
[----:B------:R1:W-:Y:S04]  /*e3c0*/  STL [R1+0x13e8], R0 ;  /* 0x0013e80001007387 */ /* 0x0003e80000100800 */
[----:B-1----:R-:W2:Y:S01]  /*e3d0*/  LDL R0, [R1+0x150] ;  /* 0x0001500001007983 */ /* 0x002ea20000100800 */
[----:B0-----:R-:W-:Y:S01]  /*e3e0*/  IMAD.MOV.U32 R5, RZ, RZ, c[0x0][0x188] ;  /* 0x00006200ff057624 */ /* 0x001fe200078e00ff */
[----:B------:R-:W-:Y:S01]  /*e3f0*/  PRMT R18, RZ, 0x7610, R18 ;  /* 0x00007610ff127816 */ /* 0x000fe20000000012 */
[----:B------:R-:W-:-:S02]  /*e400*/  IMAD.MOV.U32 R28, RZ, RZ, R3 ;  /* 0x000000ffff1c7224 */ /* 0x000fc400078e0003 */
[----:B------:R-:W-:Y:S01]  /*e410*/  IMAD.MOV.U32 R29, RZ, RZ, R4 ;  /* 0x000000ffff1d7224 */ /* 0x000fe200078e0004 */
[----:B------:R-:W-:Y:S01]  /*e420*/  PRMT R21, RZ, 0x7610, R21 ;  /* 0x00007610ff157816 */ /* 0x000fe20000000015 */
[----:B------:R-:W-:Y:S01]  /*e430*/  IMAD.U32 R3, RZ, RZ, UR4 ;  /* 0x00000004ff037e24 */ /* 0x000fe2000f8e00ff */
[----:B------:R-:W-:Y:S01]  /*e440*/  PRMT R20, RZ, 0x7610, R20 ;  /* 0x00007610ff147816 */ /* 0x000fe20000000014 */
[----:B------:R-:W-:Y:S01]  /*e450*/  IMAD.WIDE R4, R5, 0x2, R28 ;  /* 0x0000000205047825 */ /* 0x000fe200078e021c */
[----:B------:R-:W-:Y:S01]  /*e460*/  PRMT R8, RZ, 0x7610, R8 ;  /* 0x00007610ff087816 */ /* 0x000fe20000000008 */
[----:B------:R-:W-:Y:S01]  /*e470*/  STL [R1+0x13cc], R27 ;  /* 0x0013cc1b01007387 */ /* 0x000fe20000100800 */
[----:B------:R-:W-:Y:S02]  /*e480*/  PRMT R7, RZ, 0x7610, R7 ;  /* 0x00007610ff077816 */ /* 0x000fe40000000007 */
[----:B------:R-:W-:Y:S01]  /*e490*/  PRMT R6, RZ, 0x7610, R6 ;  /* 0x00007610ff067816 */ /* 0x000fe20000000006 */
[----:B------:R-:W-:Y:S01]  /*e4a0*/  STL [R1+0x13d0], R27 ;  /* 0x0013d01b01007387 */ /* 0x000fe20000100800 */
[----:B------:R-:W-:-:S02]  /*e4b0*/  PRMT R24, RZ, 0x7610, R24 ;  /* 0x00007610ff187816 */ /* 0x000fc40000000018 */
[----:B------:R-:W-:Y:S01]  /*e4c0*/  PRMT R13, RZ, 0x7610, R13 ;  /* 0x00007610ff0d7816 */ /* 0x000fe2000000000d */
[----:B------:R-:W-:Y:S01]  /*e4d0*/  STL [R1+0x13d4], R27 ;  /* 0x0013d41b01007387 */ /* 0x000fe20000100800 */
[----:B------:R-:W-:Y:S02]  /*e4e0*/  PRMT R19, RZ, 0x7610, R19 ;  /* 0x00007610ff137816 */ /* 0x000fe40000000013 */
[----:B------:R-:W-:Y:S01]  /*e4f0*/  PRMT R17, RZ, 0x7610, R17 ;  /* 0x00007610ff117816 */ /* 0x000fe20000000011 */
[----:B------:R-:W-:Y:S01]  /*e500*/  STL [R1+0x13d8], R27 ;  /* 0x0013d81b01007387 */ /* 0x000fe20000100800 */
[----:B------:R-:W-:Y:S02]  /*e510*/  PRMT R22, RZ, 0x7610, R22 ;  /* 0x00007610ff167816 */ /* 0x000fe40000000016 */
[----:B------:R-:W-:Y:S01]  /*e520*/  PRMT R15, RZ, 0x7610, R15 ;  /* 0x00007610ff0f7816 */ /* 0x000fe2000000000f */
[----:B------:R-:W-:Y:S01]  /*e530*/  STL [R1+0x13dc], R27 ;  /* 0x0013dc1b01007387 */ /* 0x000fe20000100800 */
[----:B------:R-:W-:-:S03]  /*e540*/  PRMT R14, RZ, 0x7610, R14 ;  /* 0x00007610ff0e7816 */ /* 0x000fc6000000000e */
[----:B------:R-:W-:Y:S04]  /*e550*/  STL [R1+0x13e0], R27 ;  /* 0x0013e01b01007387 */ /* 0x000fe80000100800 */
[----:B------:R-:W-:Y:S04]  /*e560*/  STL [R1+0x13e4], R27 ;  /* 0x0013e41b01007387 */ /* 0x000fe80000100800 */
[----:B------:R-:W-:Y:S04]  /*e570*/  STL [R1+0x13c8], R26 ;  /* 0x0013c81a01007387 */ /* 0x000fe80000100800 */
[----:B------:R-:W-:Y:S04]  /*e580*/  STL [R1+0x13c4], R25 ;  /* 0x0013c41901007387 */ /* 0x000fe80000100800 */
[----:B------:R-:W-:Y:S01]  /*e590*/  STL [R1+0x13c0], R23 ;  /* 0x0013c01701007387 */ /* 0x000fe20000100800 */
[----:B--2---:R-:W-:-:S02]  /*e5a0*/  ISETP.GT.AND P0, PT, R0, 0x1, PT ;  /* 0x000000010000780c */ /* 0x004fc40003f04270 */
[----:B------:R-:W-:-:S11]  /*e5b0*/  ISETP.GT.AND P1, PT, R0, 0x2, PT ;  /* 0x000000020000780c */ /* 0x000fd60003f24270 */
[----:B------:R0:W2:Y:S01]  /*e5c0*/  @P0 LDG.E.U16 R18, [R4.64] ;  /* 0x0000000804120981 */ /* 0x0000a2000c1e1500 */
[----:B------:R-:W-:Y:S01]  /*e5d0*/  ISETP.GT.AND P0, PT, R0, 0x3, PT ;  /* 0x000000030000780c */ /* 0x000fe20003f04270 */
[----:B0-----:R-:W-:-:S05]  /*e5e0*/  IMAD.WIDE R4, R3, 0x2, R28 ;  /* 0x0000000203047825 */ /* 0x001fca00078e021c */
[----:B------:R0:W3:Y:S02]  /*e5f0*/  @P1 LDG.E.U16 R21, [R4.64] ;  /* 0x0000000804151981 */ /* 0x0000e4000c1e1500 */
[----:B0-----:R-:W-:-:S04]  /*e600*/  IMAD.U32 R4, RZ, RZ, UR37 ;  /* 0x00000025ff047e24 */ /* 0x001fc8000f8e00ff */
[----:B------:R-:W-:-:S05]  /*e610*/  IMAD.WIDE R4, R4, 0x2, R28 ;  /* 0x0000000204047825 */ /* 0x000fca00078e021c */
[----:B------:R0:W4:Y:S01]  /*e620*/  @P0 LDG.E.U16 R20, [R4.64] ;  /* 0x0000000804140981 */ /* 0x000122000c1e1500 */
[----:B------:R-:W-:Y:S01]  /*e630*/  ISETP.GT.AND P0, PT, R0, 0x4, PT ;  /* 0x000000040000780c */ /* 0x000fe20003f04270 */
[----:B0-----:R-:W-:-:S04]  /*e640*/  IMAD.U32 R4, RZ, RZ, UR36 ;  /* 0x00000024ff047e24 */ /* 0x001fc8000f8e00ff */
[----:B------:R-:W-:-:S08]  /*e650*/  IMAD.WIDE R4, R4, 0x2, R28 ;  /* 0x0000000204047825 */ /* 0x000fd000078e021c */
[----:B------:R0:W2:Y:S01]  /*e660*/  @P0 LDG.E.U16 R8, [R4.64] ;  /* 0x0000000804080981 */ /* 0x0000a2000c1e1500 */
[----:B------:R-:W-:Y:S01]  /*e670*/  ISETP.GT.AND P0, PT, R0, 0x5, PT ;  /* 0x000000050000780c */ /* 0x000fe20003f04270 */
[----:B0-----:R-:W-:-:S04]  /*e680*/  IMAD.U32 R4, RZ, RZ, UR35 ;  /* 0x00000023ff047e24 */ /* 0x001fc8000f8e00ff */
[----:B------:R-:W-:-:S08]  /*e690*/  IMAD.WIDE R4, R4, 0x2, R28 ;  /* 0x0000000204047825 */ /* 0x000fd000078e021c */
[----:B------:R0:W3:Y:S01]  /*e6a0*/  @P0 LDG.E.U16 R7, [R4.64] ;  /* 0x0000000804070981 */ /* 0x0000e2000c1e1500 */
[----:B------:R-:W-:Y:S01]  /*e6b0*/  ISETP.GT.AND P0, PT, R0, 0x6, PT ;  /* 0x000000060000780c */ /* 0x000fe20003f04270 */
[----:B0-----:R-:W-:-:S04]  /*e6c0*/  IMAD.U32 R4, RZ, RZ, UR34 ;  /* 0x00000022ff047e24 */ /* 0x001fc8000f8e00ff */
[----:B------:R-:W-:-:S08]  /*e6d0*/  IMAD.WIDE R4, R4, 0x2, R28 ;  /* 0x0000000204047825 */ /* 0x000fd000078e021c */
[----:B------:R0:W4:Y:S01]  /*e6e0*/  @P0 LDG.E.U16 R6, [R4.64] ;  /* 0x0000000804060981 */ /* 0x000122000c1e1500 */
        /* <DEDUP_REMOVED lines=28> */
[C---:B------:R-:W-:Y:S02]  /*e8b0*/  ISETP.GT.AND P0, PT, R0.reuse, 0xe, PT ;  /* 0x0000000e0000780c */ /* 0x040fe40003f04270 */
[----:B------:R-:W-:Y:S01]  /*e8c0*/  PRMT R11, RZ, 0x7610, R11 ;  /* 0x00007610ff0b7816 */ /* 0x000fe2000000000b */
[----:B0-----:R-:W-:Y:S01]  /*e8d0*/  IMAD.U32 R4, RZ, RZ, UR26 ;  /* 0x0000001aff047e24 */ /* 0x001fe2000f8e00ff */
[----:B------:R-:W-:-:S03]  /*e8e0*/  ISETP.GT.AND P1, PT, R0, 0xf, PT ;  /* 0x0000000f0000780c */ /* 0x000fc60003f24270 */
[----:B------:R-:W-:Y:S01]  /*e8f0*/  IMAD.WIDE R4, R4, 0x2, R28 ;  /* 0x0000000204047825 */ /* 0x000fe200078e021c */
[----:B------:R-:W-:-:S05]  /*e900*/  PRMT R10, RZ, 0x7610, R10 ;  /* 0x00007610ff0a7816 */ /* 0x000fca000000000a */
[----:B------:R0:W4:Y:S02]  /*e910*/  @P0 LDG.E.U16 R11, [R4.64] ;  /* 0x00000008040b0981 */ /* 0x000124000c1e1500 */
[----:B0-----:R-:W-:-:S04]  /*e920*/  IMAD.U32 R4, RZ, RZ, UR25 ;  /* 0x00000019ff047e24 */ /* 0x001fc8000f8e00ff */
[----:B------:R-:W-:-:S05]  /*e930*/  IMAD.WIDE R4, R4, 0x2, R28 ;  /* 0x0000000204047825 */ /* 0x000fca00078e021c */
[----:B------:R0:W4:Y:S04]  /*e940*/  @P1 LDG.E.U16 R10, [R4.64] ;  /* 0x00000008040a1981 */ /* 0x000128000c1e1500 */
[----:B--2---:R1:W-:Y:S04]  /*e950*/  STL [R1+0x10], R8 ;  /* 0x0000100801007387 */ /* 0x0043e80000100800 */
[----:B-1----:R-:W2:Y:S04]  /*e960*/  LDL.LU R8, [R1+0x1408] ;  /* 0x0014080001087983 */ /* 0x002ea80000300800 */
[----:B---3--:R1:W-:Y:S04]  /*e970*/  STL [R1+0x40], R7 ;  /* 0x0000400701007387 */ /* 0x0083e80000100800 */
[----:B-1----:R-:W3:Y:S04]  /*e980*/  LDL.LU R7, [R1+0x1404] ;  /* 0x0014040001077983 */ /* 0x002ee80000300800 */
[----:B----4-:R1:W-:Y:S04]  /*e990*/  STL [R1+0x54], R6 ;  /* 0x0000540601007387 */ /* 0x0103e80000100800 */
[----:B-1----:R-:W4:Y:S04]  /*e9a0*/  LDL.LU R6, [R1+0x1400] ;  /* 0x0014000001067983 */ /* 0x002f280000300800 */
[----:B------:R1:W-:Y:S04]  /*e9b0*/  STL [R1+0x5c], R24 ;  /* 0x00005c1801007387 */ /* 0x0003e80000100800 */
[----:B-1----:R-:W4:Y:S01]  /*e9c0*/  LDL.LU R24, [R1+0x13fc] ;  /* 0x0013fc0001187983 */ /* 0x002f220000300800 */
[----:B------:R-:W-:-:S02]  /*e9d0*/  ISETP.GT.AND P0, PT, R0, RZ, PT ;  /* 0x000000ff0000720c */ /* 0x000fc40003f04270 */
[----:B------:R-:W-:Y:S01]  /*e9e0*/  PRMT R9, RZ, 0x7610, R9 ;  /* 0x00007610ff097816 */ /* 0x000fe20000000009 */
[----:B0-----:R-:W-:Y:S01]  /*e9f0*/  IMAD.U32 R4, RZ, RZ, UR24 ;  /* 0x00000018ff047e24 */ /* 0x001fe2000f8e00ff */
[----:B------:R-:W-:-:S09]  /*ea00*/  PRMT R16, RZ, 0x7610, R16 ;  /* 0x00007610ff107816 */ /* 0x000fd20000000010 */
[----:B------:R0:W4:Y:S01]  /*ea10*/  @P0 LDG.E.U16 R9, [R28.64] ;  /* 0x000000081c090981 */ /* 0x000122000c1e1500 */
[----:B------:R-:W-:Y:S01]  /*ea20*/  ISETP.GT.AND P0, PT, R0, 0x10, PT ;  /* 0x000000100000780c */ /* 0x000fe20003f04270 */
[----:B------:R-:W-:-:S12]  /*ea30*/  IMAD.WIDE R4, R4, 0x2, R28 ;  /* 0x0000000204047825 */ /* 0x000fd800078e021c */
[----:B------:R1:W4:Y:S01]  /*ea40*/  @P0 LDG.E.U16 R16, [R4.64] ;  /* 0x0000000804100981 */ /* 0x000322000c1e1500 */
[----:B------:R-:W-:Y:S01]  /*ea50*/  ISETP.GT.AND P0, PT, R0, 0x18, PT ;  /* 0x000000180000780c */ /* 0x000fe20003f04270 */
[----:B-1----:R-:W-:-:S04]  /*ea60*/  IMAD.U32 R4, RZ, RZ, UR16 ;  /* 0x00000010ff047e24 */ /* 0x002fc8000f8e00ff */
[----:B------:R-:W-:Y:S01]  /*ea70*/  IMAD.WIDE R4, R4, 0x2, R28 ;  /* 0x0000000204047825 */ /* 0x000fe200078e021c */
[----:B------:R-:W-:Y:S01]  /*ea80*/  PRMT R3, RZ, 0x7610, R3 ;  /* 0x00007610ff037816 */ /* 0x000fe20000000003 */
[----:B------:R1:W-:Y:S04]  /*ea90*/  STL [R1+0x38], R15 ;  /* 0x0000380f01007387 */ /* 0x0003e80000100800 */
[----:B-1----:R-:W4:Y:S04]  /*eaa0*/  LDL.LU R15, [R1+0x13f8] ;  /* 0x0013f800010f7983 */ /* 0x002f280000300800 */
[----:B------:R1:W-:Y:S04]  /*eab0*/  STL [R1+0x3c], R14 ;  /* 0x00003c0e01007387 */ /* 0x0003e80000100800 */
[----:B-1----:R-:W4:Y:S04]  /*eac0*/  LDL.LU R14, [R1+0x13f4] ;  /* 0x0013f400010e7983 */ /* 0x002f280000300800 */
[----:B------:R1:W-:Y:S04]  /*ead0*/  STL [R1+0x58], R10 ;  /* 0x0000580a01007387 */ /* 0x0003e80000100800 */
[----:B------:R0:W-:Y:S01]  /*eae0*/  STL [R1+0x4c], R11 ;  /* 0x00004c0b01007387 */ /* 0x0001e20000100800 */
[----:B-1----:R-:W-:-:S04]  /*eaf0*/  IMAD.U32 R10, RZ, RZ, UR22 ;  /* 0x00000016ff0a7e24 */ /* 0x002fc8000f8e00ff */
[----:B0-----:R-:W-:Y:S01]  /*eb00*/  IMAD.WIDE R10, R10, 0x2, R28 ;  /* 0x000000020a0a7825 */ /* 0x001fe200078e021c */
[----:B------:R-:W-:Y:S02]  /*eb10*/  PRMT R12, RZ, 0x7610, R12 ;  /* 0x00007610ff0c7816 */ /* 0x000fe4000000000c */
[----:B--2---:R-:W-:-:S06]  /*eb20*/  PRMT R8, RZ, 0x7610, R8 ;  /* 0x00007610ff087816 */ /* 0x004fcc0000000008 */
[----:B------:R0:W2:Y:S01]  /*eb30*/  @P0 LDG.E.U16 R8, [R4.64] ;  /* 0x0000000804080981 */ /* 0x0000a2000c1e1500 */
[----:B------:R-:W-:Y:S01]  /*eb40*/  ISETP.GT.AND P0, PT, R0, 0x11, PT ;  /* 0x000000110000780c */ /* 0x000fe20003f04270 */
[----:B0-----:R-:W-:Y:S01]  /*eb50*/  IMAD.U32 R4, RZ, RZ, UR23 ;  /* 0x00000017ff047e24 */ /* 0x001fe2000f8e00ff */
[----:B---3--:R-:W-:-:S03]  /*eb60*/  PRMT R7, RZ, 0x7610, R7 ;  /* 0x00007610ff077816 */ /* 0x008fc60000000007 */
[----:B------:R-:W-:-:S08]  /*eb70*/  IMAD.WIDE R4, R4, 0x2, R28 ;  /* 0x0000000204047825 */ /* 0x000fd000078e021c */
[----:B------:R0:W3:Y:S01]  /*eb80*/  @P0 LDG.E.U16 R7, [R4.64] ;  /* 0x0000000804070981 */ /* 0x0000e2000c1e1500 */
[----:B------:R-:W-:Y:S02]  /*eb90*/  ISETP.GT.AND P0, PT, R0, 0x12, PT ;  /* 0x000000120000780c */ /* 0x000fe40003f04270 */
[----:B0-----:R-:W-:-:S11]  /*eba0*/  PRMT R5, RZ, 0x7610, R5 ;  /* 0x00007610ff057816 */ /* 0x001fd60000000005 */
[----:B------:R0:W2:Y:S01]  /*ebb0*/  @P0 LDG.E.U16 R5, [R10.64] ;  /* 0x000000080a050981 */ /* 0x0000a2000c1e1500 */
[----:B------:R-:W-:Y:S02]  /*ebc0*/  ISETP.GT.AND P0, PT, R0, 0x19, PT ;  /* 0x000000190000780c */ /* 0x000fe40003f04270 */
[----:B----4-:R-:W-:Y:S01]  /*ebd0*/  PRMT R6, RZ, 0x7610, R6 ;  /* 0x00007610ff067816 */ /* 0x010fe20000000006 */
[----:B0-----:R-:W-:-:S04]  /*ebe0*/  IMAD.U32 R10, RZ, RZ, UR15 ;  /* 0x0000000fff0a7e24 */ /* 0x001fc8000f8e00ff */
[----:B------:R-:W-:-:S06]  /*ebf0*/  IMAD.WIDE R10, R10, 0x2, R28 ;  /* 0x000000020a0a7825 */ /* 0x000fcc00078e021c */
[----:B------:R0:W4:Y:S01]  /*ec00*/  @P0 LDG.E.U16 R6, [R10.64] ;  /* 0x000000080a060981 */ /* 0x000122000c1e1500 */
[----:B------:R-:W-:Y:S01]  /*ec10*/  ISETP.GT.AND P0, PT, R0, 0x13, PT ;  /* 0x000000130000780c */ /* 0x000fe20003f04270 */
[----:B0-----:R-:W-:-:S04]  /*ec20*/  IMAD.U32 R10, RZ, RZ, UR21 ;  /* 0x00000015ff0a7e24 */ /* 0x001fc8000f8e00ff */
[----:B------:R-:W-:-:S08]  /*ec30*/  IMAD.WIDE R10, R10, 0x2, R28 ;  /* 0x000000020a0a7825 */ /* 0x000fd000078e021c */
[----:B------:R0:W2:Y:S01]  /*ec40*/  @P0 LDG.E.U16 R3, [R10.64] ;  /* 0x000000080a030981 */ /* 0x0000a2000c1e1500 */
[----:B------:R-:W-:Y:S02]  /*ec50*/  ISETP.GT.AND P0, PT, R0, 0x14, PT ;  /* 0x000000140000780c */ /* 0x000fe40003f04270 */
[----:B------:R-:W-:Y:S01]  /*ec60*/  PRMT R24, RZ, 0x7610, R24 ;  /* 0x00007610ff187816 */ /* 0x000fe20000000018 */
[----:B0-----:R-:W-:-:S04]  /*ec70*/  IMAD.U32 R10, RZ, RZ, UR20 ;  /* 0x00000014ff0a7e24 */ /* 0x001fc8000f8e00ff */
[----:B------:R-:W-:-:S06]  /*ec80*/  IMAD.WIDE R10, R10, 0x2, R28 ;  /* 0x000000020a0a7825 */ /* 0x000fcc00078e021c */
[----:B------:R0:W2:Y:S01]  /*ec90*/  @P0 LDG.E.U16 R24, [R10.64] ;  /* 0x000000080a180981 */ /* 0x0000a2000c1e1500 */
        /* <DEDUP_REMOVED lines=8> */
[----:B------:R0:W3:Y:S01]  /*ed20*/  @P0 LDG.E.U16 R4, [R10.64] ;  /* 0x000000080a040981 */ /* 0x0000e2000c1e1500 */
[----:B------:R-:W-:Y:S01]  /*ed30*/  ISETP.GT.AND P0, PT, R0, 0x16, PT ;  /* 0x000000160000780c */ /* 0x000fe20003f04270 */
[----:B0-----:R-:W-:-:S04]  /*ed40*/  IMAD.U32 R10, RZ, RZ, UR18 ;  /* 0x00000012ff0a7e24 */ /* 0x001fc8000f8e00ff */
[----:B------:R-:W-:Y:S01]  /*ed50*/  IMAD.WIDE R10, R10, 0x2, R28 ;  /* 0x000000020a0a7825 */ /* 0x000fe200078e021c */
[----:B------:R-:W-:-:S07]  /*ed60*/  PRMT R15, RZ, 0x7610, R15 ;  /* 0x00007610ff0f7816 */ /* 0x000fce000000000f */
[----:B------:R0:W3:Y:S01]  /*ed70*/  @P0 LDG.E.U16 R15, [R10.64] ;  /* 0x000000080a0f0981 */ /* 0x0000e2000c1e1500 */
[----:B------:R-:W-:Y:S01]  /*ed80*/  ISETP.GT.AND P0, PT, R0, 0x17, PT ;  /* 0x000000170000780c */ /* 0x000fe20003f04270 */
[----:B0-----:R-:W-:Y:S01]  /*ed90*/  IMAD.U32 R10, RZ, RZ, UR17 ;  /* 0x00000011ff0a7e24 */ /* 0x001fe2000f8e00ff */
[----:B------:R-:W-:-:S03]  /*eda0*/  PRMT R14, RZ, 0x7610, R14 ;  /* 0x00007610ff0e7816 */ /* 0x000fc6000000000e */
[----:B------:R-:W-:-:S08]  /*edb0*/  IMAD.WIDE R10, R10, 0x2, R28 ;  /* 0x000000020a0a7825 */ /* 0x000fd000078e021c */
[----:B------:R0:W3:Y:S04]  /*edc0*/  @P0 LDG.E.U16 R14, [R10.64] ;  /* 0x000000080a0e0981 */ /* 0x0000e8000c1e1500 */
[----:B--2---:R1:W-:Y:S04]  /*edd0*/  STL [R1+0x2c], R12 ;  /* 0x00002c0c01007387 */ /* 0x0043e80000100800 */
[----:B-1----:R-:W2:Y:S01]  /*ede0*/  LDL.LU R12, [R1+0x13f0] ;  /* 0x0013f000010c7983 */ /* 0x002ea20000300800 */
[----:B------:R-:W-:Y:S01]  /*edf0*/  ISETP.GT.AND P0, PT, R0, 0x1b, PT ;  /* 0x0000001b0000780c */ /* 0x000fe20003f04270 */
[----:B0-----:R-:W-:-:S04]  /*ee00*/  IMAD.U32 R10, RZ, RZ, UR13 ;  /* 0x0000000dff0a7e24 */ /* 0x001fc8000f8e00ff */
[----:B------:R-:W-:Y:S01]  /*ee10*/  IMAD.WIDE R10, R10, 0x2, R28 ;  /* 0x000000020a0a7825 */ /* 0x000fe200078e021c */
[----:B------:R-:W-:Y:S01]  /*ee20*/  PRMT R23, RZ, 0x7610, R23 ;  /* 0x00007610ff177816 */ /* 0x000fe20000000017 */
[----:B---3--:R0:W-:Y:S04]  /*ee30*/  STL [R1+0x50], R14 ;  /* 0x0000500e01007387 */ /* 0x0081e80000100800 */
[----:B------:R1:W-:Y:S01]  /*ee40*/  STL [R1+0x34], R15 ;  /* 0x0000340f01007387 */ /* 0x0003e20000100800 */
[----:B0-----:R-:W-:-:S04]  /*ee50*/  IMAD.U32 R14, RZ, RZ, UR12 ;  /* 0x0000000cff0e7e24 */ /* 0x001fc8000f8e00ff */
[----:B-1----:R-:W-:Y:S01]  /*ee60*/  IMAD.WIDE R14, R14, 0x2, R28 ;  /* 0x000000020e0e7825 */ /* 0x002fe200078e021c */
[----:B------:R-:W-:Y:S02]  /*ee70*/  PRMT R2, RZ, 0x7610, R2 ;  /* 0x00007610ff027816 */ /* 0x000fe40000000002 */
[----:B--2---:R-:W-:-:S06]  /*ee80*/  PRMT R12, RZ, 0x7610, R12 ;  /* 0x00007610ff0c7816 */ /* 0x004fcc000000000c */
[----:B------:R0:W2:Y:S01]  /*ee90*/  @P0 LDG.E.U16 R12, [R10.64] ;  /* 0x000000080a0c0981 */ /* 0x0000a2000c1e1500 */
[----:B------:R-:W-:Y:S02]  /*eea0*/  ISETP.GT.AND P0, PT, R0, 0x1c, PT ;  /* 0x0000001c0000780c */ /* 0x000fe40003f04270 */
[----:B0-----:R-:W-:-:S11]  /*eeb0*/  PRMT R11, RZ, 0x7610, R11 ;  /* 0x00007610ff0b7816 */ /* 0x001fd6000000000b */
[----:B------:R0:W3:Y:S01]  /*eec0*/  @P0 LDG.E.U16 R11, [R14.64] ;  /* 0x000000080e0b0981 */ /* 0x0000e2000c1e1500 */
        /* <DEDUP_REMOVED lines=12> */
[----:B------:R-:W3:Y:S01]  /*ef90*/  @P0 LDG.E.U16 R2, [R14.64] ;  /* 0x000000080e020981 */ /* 0x000ee2000c1e1500 */
[----:B------:R-:W-:-:S03]  /*efa0*/  PRMT R27, RZ, 0x7610, R27 ;  /* 0x00007610ff1b7816 */ /* 0x000fc6000000001b */
[----:B------:R-:W-:Y:S06]  /*efb0*/  BAR.SYNC.DEFER_BLOCKING 0x0 ;  /* 0x0000000000007b1d */ /* 0x000fec0000010000 */
[----:B--2---:R-:W-:Y:S04]  /*efc0*/  STL [R1+0x13b8], R10 ;  /* 0x0013b80a01007387 */ /* 0x004fe80000100800 */
[----:B------:R-:W-:Y:S04]  /*efd0*/  STL [R1+0x13bc], R10 ;  /* 0x0013bc0a01007387 */ /* 0x000fe80000100800 */
        /* <DEDUP_REMOVED lines=18> */
[----:B---3--:R-:W-:Y:S04]  /*f100*/  STL [R1+0x4], R23 ;  /* 0x0000041701007387 */ /* 0x008fe80000100800 */
[----:B------:R0:W-:Y:S04]  /*f110*/  STL [R1+0x13a8], R29 ;  /* 0x0013a81d01007387 */ /* 0x0001e80000100800 */
[----:B0-----:R-:W2:Y:S04]  /*f120*/  LDL R29, [R1+0x8bc] ;  /* 0x0008bc00011d7983 */ /* 0x001ea80000100800 */
[----:B------:R0:W-:Y:S04]  /*f130*/  STL [R1+0x30], R2 ;  /* 0x0000300201007387 */ /* 0x0001e80000100800 */
[----:B0-----:R-:W3:Y:S04]  /*f140*/  LDL.LU R2, [R1+0x13ec] ;  /* 0x0013ec0001027983 */ /* 0x001ee80000300800 */
[----:B------:R-:W3:Y:S04]  /*f150*/  LDL R15, [R1+0x76c] ;  /* 0x00076c00010f7983 */ /* 0x000ee80000100800 */
[----:B------:R-:W0:Y:S02]  /*f160*/  S2R R23, SR_TID.X ;  /* 0x0000000000177919 */ /* 0x000e240000002100 */
[----:B0-----:R-:W-:-:S02]  /*f170*/  LOP3.LUT R14, R23, 0x1f, RZ, 0xc0, !PT ;  /* 0x0000001f170e7812 */ /* 0x001fc400078ec0ff */
[----:B------:R-:W2:Y:S02]  /*f180*/  LDL R23, [R1+0x604] ;  /* 0x0006040001177983 */ /* 0x000ea40000100800 */
[----:B------:R-:W-:Y:S02]  /*f190*/  ISETP.GE.AND P0, PT, R14, R0, PT ;  /* 0x000000000e00720c */ /* 0x000fe40003f06270 */
[----:B------:R-:W2:Y:S01]  /*f1a0*/  LDL.LU R0, [R1+0x13e8] ;  /* 0x0013e80001007983 */ /* 0x000ea20000300800 */
[----:B---3--:R-:W-:-:S03]  /*f1b0*/  IADD3 R14, P1, R15, R2, RZ ;  /* 0x000000020f0e7210 */ /* 0x008fc60007f3e0ff */
[----:B------:R-:W2:Y:S02]  /*f1c0*/  LDL R15, [R1+0x614] ;  /* 0x00061400010f7983 */ /* 0x000ea40000100800 */
[----:B--2---:R-:W-:-:S05]  /*f1d0*/  IMAD.X R15, R15, 0x1, R0, P1 ;  /* 0x000000010f0f7824 */ /* 0x004fca00008e0600 */
[----:B------:R-:W2:Y:S04]  /*f1e0*/  @!P0 LDG.E.U16 R27, [R14.64] ;  /* 0x000000080e1b8981 */ /* 0x000ea8000c1e1500 */
[----:B--2---:R0:W-:Y:S04]  /*f1f0*/  STL [R1+0x80], R27 ;  /* 0x0000801b01007387 */ /* 0x0041e80000100800 */
[----:B0-----:R-:W2:Y:S04]  /*f200*/  LDL.LU R27, [R1+0x13e4] ;  /* 0x0013e400011b7983 */ /* 0x001ea80000300800 */
[----:B------:R-:W3:Y:S01]  /*f210*/  LDL R15, [R1+0x768] ;  /* 0x00076800010f7983 */ /* 0x000ee20000100800 */
[----:B------:R-:W-:-:S03]  /*f220*/  IADD3 R14, P1, R29, R2, RZ ;  /* 0x000000021d0e7210 */ /* 0x000fc60007f3e0ff */
[----:B------:R-:W4:Y:S01]  /*f230*/  LDL R29, [R1+0x894] ;  /* 0x00089400011d7983 */ /* 0x000f220000100800 */
[----:B--2---:R-:W-:Y:S01]  /*f240*/  PRMT R27, RZ, 0x7610, R27 ;  /* 0x00007610ff1b7816 */ /* 0x004fe2000000001b */
[----:B---3--:R-:W-:-:S05]  /*f250*/  IMAD.X R15, R15, 0x1, R0, P1 ;  /* 0x000000010f0f7824 */ /* 0x008fca00008e0600 */
[----:B------:R-:W2:Y:S04]  /*f260*/  @!P0 LDG.E.U16 R27, [R14.64] ;  /* 0x000000080e1b8981 */ /* 0x000ea8000c1e1500 */
[----:B--2---:R0:W-:Y:S04]  /*f270*/  STL [R1+0x28], R27 ;  /* 0x0000281b01007387 */ /* 0x0041e80000100800 */
[----:B0-----:R-:W2:Y:S04]  /*f280*/  LDL.LU R27, [R1+0x13e0] ;  /* 0x0013e000011b7983 */ /* 0x001ea80000300800 */
[----:B------:R-:W3:Y:S02]  /*f290*/  LDL R15, [R1+0x8b4] ;  /* 0x0008b400010f7983 */ /* 0x000ee40000100800 */
[----:B---3--:R-:W-:-:S02]  /*f2a0*/  IADD3 R14, P1, R15, R2, RZ ;  /* 0x000000020f0e7210 */ /* 0x008fc40007f3e0ff */
[----:B------:R-:W3:Y:S01]  /*f2b0*/  LDL R15, [R1+0x75c] ;  /* 0x00075c00010f7983 */ /* 0x000ee20000100800 */
[----:B--2---:R-:W-:Y:S02]  /*f2c0*/  PRMT R27, RZ, 0x7610, R27 ;  /* 0x00007610ff1b7816 */ /* 0x004fe4000000001b */
[----:B---3--:R-:W-:-:S05]  /*f2d0*/  IMAD.X R15, R15, 0x1, R0, P1 ;  /* 0x000000010f0f7824 */ /* 0x008fca00008e0600 */
[----:B------:R-:W2:Y:S04]  /*f2e0*/  @!P0 LDG.E.U16 R27, [R14.64] ;  /* 0x000000080e1b8981 */ /* 0x000ea8000c1e1500 */
[----:B--2---:R0:W-:Y:S04]  /*f2f0*/  STL [R1+0x24], R27 ;  /* 0x0000241b01007387 */ /* 0x0041e80000100800 */
[----:B0-----:R-:W2:Y:S04]  /*f300*/  LDL.LU R27, [R1+0x13dc] ;  /* 0x0013dc00011b7983 */ /* 0x001ea80000300800 */
[----:B------:R-:W3:Y:S01]  /*f310*/  LDL R15, [R1+0x750] ;  /* 0x00075000010f7983 */ /* 0x000ee20000100800 */
[----:B--2---:R-:W-:-:S02]  /*f320*/  PRMT R27, RZ, 0x7610, R27 ;  /* 0x00007610ff1b7816 */ /* 0x004fc4000000001b */
[----:B---3--:R-:W-:-:S05]  /*f330*/  IADD3 R14, P1, R15, R2, RZ ;  /* 0x000000020f0e7210 */ /* 0x008fca0007f3e0ff */
[----:B------:R-:W-:-:S05]  /*f340*/  IMAD.X R15, R23, 0x1, R0, P1 ;  /* 0x00000001170f7824 */ /* 0x000fca00008e0600 */
        /* <DEDUP_REMOVED lines=12> */
[----:B----4-:R-:W-:-:S03]  /*f410*/  IADD3 R14, P1, R29, R2, RZ ;  /* 0x000000021d0e7210 */ /* 0x010fc60007f3e0ff */
[----:B------:R-:W0:Y:S01]  /*f420*/  S2R R23, SR_TID.X ;  /* 0x0000000000177919 */ /* 0x000e220000002100 */
[----:B--2---:R-:W-:Y:S01]  /*f430*/  PRMT R27, RZ, 0x7610, R27 ;  /* 0x00007610ff1b7816 */ /* 0x004fe2000000001b */
[----:B---3--:R-:W-:-:S05]  /*f440*/  IMAD.X R15, R15, 0x1, R0, P1 ;  /* 0x000000010f0f7824 */ /* 0x008fca00008e0600 */
[----:B------:R-:W2:Y:S01]  /*f450*/  @!P0 LDG.E.U16 R27, [R14.64] ;  /* 0x000000080e1b8981 */ /* 0x000ea2000c1e1500 */
[----:B0-----:R-:W-:-:S05]  /*f460*/  LOP3.LUT R23, R23, 0x3f, RZ, 0xc0, !PT ;  /* 0x0000003f17177812 */ /* 0x001fca00078ec0ff */
[----:B------:R-:W-:-:S05]  /*f470*/  IMAD.SHL.U32 R29, R23, 0x2, RZ ;  /* 0x00000002171d7824 */ /* 0x000fca00078e00ff */
[----:B------:R-:W-:Y:S04]  /*f480*/  STS.U16 [R29+0x4000], R9 ;  /* 0x004000091d007388 */ /* 0x000fe80000000400 */
[----:B--2---:R0:W-:Y:S04]  /*f490*/  STL [R1+0x18], R27 ;  /* 0x0000181b01007387 */ /* 0x0041e80000100800 */
[----:B0-----:R-:W2:Y:S04]  /*f4a0*/  LDL.LU R27, [R1+0x13d0] ;  /* 0x0013d000011b7983 */ /* 0x001ea80000300800 */
[----:B------:R-:W3:Y:S04]  /*f4b0*/  LDL R15, [R1+0x730] ;  /* 0x00073000010f7983 */ /* 0x000ee80000100800 */
[----:B------:R-:W4:Y:S01]  /*f4c0*/  LDL R9, [R1+0x5f4] ;  /* 0x0005f40001097983 */ /* 0x000f220000100800 */
[----:B--2---:R-:W-:-:S02]  /*f4d0*/  PRMT R27, RZ, 0x7610, R27 ;  /* 0x00007610ff1b7816 */ /* 0x004fc4000000001b */
[----:B---3--:R-:W-:-:S05]  /*f4e0*/  IADD3 R14, P1, R15, R2, RZ ;  /* 0x000000020f0e7210 */ /* 0x008fca0007f3e0ff */
[----:B----4-:R-:W-:Y:S02]  /*f4f0*/  IMAD.X R15, R9, 0x1, R0, P1 ;  /* 0x00000001090f7824 */ /* 0x010fe400008e0600 */
[----:B------:R-:W2:Y:S04]  /*f500*/  LDL R9, [R1+0x710] ;  /* 0x0007100001097983 */ /* 0x000ea80000100800 */
[----:B------:R-:W3:Y:S04]  /*f510*/  @!P0 LDG.E.U16 R27, [R14.64] ;  /* 0x000000080e1b8981 */ /* 0x000ee8000c1e1500 */
[----:B---3--:R0:W-:Y:S04]  /*f520*/  STL [R1+0x14], R27 ;  /* 0x0000141b01007387 */ /* 0x0081e80000100800 */
[----:B0-----:R-:W3:Y:S04]  /*f530*/  LDL.LU R27, [R1+0x13cc] ;  /* 0x0013cc00011b7983 */ /* 0x001ee80000300800 */
[----:B------:R-:W4:Y:S02]  /*f540*/  LDL R15, [R1+0x948] ;  /* 0x00094800010f7983 */ /* 0x000f240000100800 */
[----:B----4-:R-:W-:-:S02]  /*f550*/  IADD3 R14, P1, R15, R2, RZ ;  /* 0x000000020f0e7210 */ /* 0x010fc40007f3e0ff */
[----:B------:R-:W4:Y:S01]  /*f560*/  LDL R15, [R1+0x880] ;  /* 0x00088000010f7983 */ /* 0x000f220000100800 */
[----:B------:R-:W-:Y:S02]  /*f570*/  PRMT R26, RZ, 0x7610, R26 ;  /* 0x00007610ff1a7816 */ /* 0x000fe4000000001a */
[----:B----4-:R-:W-:-:S05]  /*f580*/  IMAD.X R15, R15, 0x1, R0, P1 ;  /* 0x000000010f0f7824 */ /* 0x010fca00008e0600 */
[----:B------:R-:W4:Y:S04]  /*f590*/  @!P0 LDG.E.U16 R26, [R14.64] ;  /* 0x000000080e1a8981 */ /* 0x000f28000c1e1500 */
[----:B----4-:R0:W-:Y:S04]  /*f5a0*/  STL [R1+0xc], R26 ;  /* 0x00000c1a01007387 */ /* 0x0101e80000100800 */
[----:B0-----:R-:W4:Y:S04]  /*f5b0*/  LDL.LU R26, [R1+0x13c8] ;  /* 0x0013c800011a7983 */ /* 0x001f280000300800 */
[----:B------:R-:W2:Y:S02]  /*f5c0*/  LDL R15, [R1+0x874] ;  /* 0x00087400010f7983 */ /* 0x000ea40000100800 */
[----:B--2---:R-:W-:-:S02]  /*f5d0*/  IADD3 R14, P1, R15, R2, RZ ;  /* 0x000000020f0e7210 */ /* 0x004fc40007f3e0ff */
[----:B------:R-:W2:Y:S01]  /*f5e0*/  LDL R15, [R1+0x71c] ;  /* 0x00071c00010f7983 */ /* 0x000ea20000100800 */
[----:B------:R-:W-:Y:S02]  /*f5f0*/  PRMT R25, RZ, 0x7610, R25 ;  /* 0x00007610ff197816 */ /* 0x000fe40000000019 */
[----:B--2---:R-:W-:-:S05]  /*f600*/  IMAD.X R15, R15, 0x1, R0, P1 ;  /* 0x000000010f0f7824 */ /* 0x004fca00008e0600 */
[----:B------:R-:W2:Y:S04]  /*f610*/  @!P0 LDG.E.U16 R25, [R14.64] ;  /* 0x000000080e198981 */ /* 0x000ea8000c1e1500 */
[----:B------:R-:W-:Y:S04]  /*f620*/  STS.U16 [R29+0x4400], R13 ;  /* 0x0044000d1d007388 */ /* 0x000fe80000000400 */
[----:B------:R-:W-:Y:S04]  /*f630*/  STS.U16 [R29+0x4800], R16 ;  /* 0x004800101d007388 */ /* 0x000fe80000000400 */
[----:B------:R0:W-:Y:S02]  /*f640*/  STS.U16 [R29+0x4c00], R8 ;  /* 0x004c00081d007388 */ /* 0x0001e40000000400 */
[----:B0-----:R-:W-:-:S02]  /*f650*/  IADD3 R8, P1, R9, R2, RZ ;  /* 0x0000000209087210 */ /* 0x001fc40007f3e0ff */
[----:B--2---:R0:W-:Y:S04]  /*f660*/  STL [R1+0x8], R25 ;  /* 0x0000081901007387 */ /* 0x0041e80000100800 */
[----:B0-----:R-:W2:Y:S04]  /*f670*/  LDL.LU R25, [R1+0x13c4] ;  /* 0x0013c40001197983 */ /* 0x001ea80000300800 */
[----:B------:R-:W2:Y:S04]  /*f680*/  LDL R14, [R1+0x938] ;  /* 0x00093800010e7983 */ /* 0x000ea80000100800 */
[----:B------:R-:W2:Y:S04]  /*f690*/  LDL R15, [R1+0x860] ;  /* 0x00086000010f7983 */ /* 0x000ea80000100800 */
[----:B------:R0:W-:Y:S04]  /*f6a0*/  STL [R1+0x13b4], R29 ;  /* 0x0013b41d01007387 */ /* 0x0001e80000100800 */
[----:B------:R-:W2:Y:S01]  /*f6b0*/  LDL R9, [R1+0x5e4] ;  /* 0x0005e40001097983 */ /* 0x000ea20000100800 */
[----:B0-----:R-:W-:Y:S01]  /*f6c0*/  PRMT R29, RZ, 0x7610, R29 ;  /* 0x00007610ff1d7816 */ /* 0x001fe2000000001d */
[----:B--2---:R-:W-:-:S05]  /*f6d0*/  IMAD.X R9, R9, 0x1, R0, P1 ;  /* 0x0000000109097824 */ /* 0x004fca00008e0600 */
[----:B------:R0:W2:Y:S02]  /*f6e0*/  @!P0 LDG.E.U16 R29, [R8.64] ;  /* 0x00000008081d8981 */ /* 0x0000a4000c1e1500 */
[----:B0-----:R-:W-:-:S05]  /*f6f0*/  IADD3 R8, P1, R14, R2, RZ ;  /* 0x000000020e087210 */ /* 0x001fca0007f3e0ff */
[----:B------:R-:W-:Y:S01]  /*f700*/  IMAD.X R9, R15, 0x1, R0, P1 ;  /* 0x000000010f097824 */ /* 0x000fe200008e0600 */
[----:B--2---:R0:W-:Y:S04]  /*f710*/  STL [R1], R29 ;  /* 0x0000001d01007387 */ /* 0x0041e80000100800 */
[----:B------:R-:W2:Y:S01]  /*f720*/  LDL R15, [R1+0x6fc] ;  /* 0x0006fc00010f7983 */ /* 0x000ea20000100800 */
[----:B---3--:R-:W-:Y:S02]  /*f730*/  PRMT R27, RZ, 0x7610, R27 ;  /* 0x00007610ff1b7816 */ /* 0x008fe4000000001b */
[----:B----4-:R-:W-:Y:S01]  /*f740*/  PRMT R26, RZ, 0x7610, R26 ;  /* 0x00007610ff1a7816 */ /* 0x010fe2000000001a */
[----:B------:R-:W3:Y:S04]  /*f750*/  LDL R14, [R1+0x6f0] ;  /* 0x0006f000010e7983 */ /* 0x000ee80000100800 */
[----:B0-----:R-:W4:Y:S04]  /*f760*/  LDL R29, [R1+0x854] ;  /* 0x00085400011d7983 */ /* 0x001f280000100800 */
[----:B------:R4:W2:Y:S02]  /*f770*/  @!P0 LDG.E.U16 R27, [R8.64] ;  /* 0x00000008081b8981 */ /* 0x0008a4000c1e1500 */
[----:B----4-:R-:W-:-:S05]  /*f780*/  IADD3 R8, P1, R29, R2, RZ ;  /* 0x000000021d087210 */ /* 0x010fca0007f3e0ff */
[----:B--2---:R-:W-:-:S05]  /*f790*/  IMAD.X R9, R15, 0x1, R0, P1 ;  /* 0x000000010f097824 */ /* 0x004fca00008e0600 */
[----:B------:R-:W2:Y:S01]  /*f7a0*/  @!P0 LDG.E.U16 R26, [R8.64] ;  /* 0x00000008081a8981 */ /* 0x000ea2000c1e1500 */
[----:B------:R-:W-:-:S03]  /*f7b0*/  IMAD.SHL.U32 R23, R23, 0x2, RZ ;  /* 0x0000000217177824 */ /* 0x000fc600078e00ff */
[----:B------:R-:W-:Y:S04]  /*f7c0*/  STL [R1+0x1370], R27 ;  /* 0x0013701b01007387 */ /* 0x000fe80000100800 */
[----:B------:R-:W-:Y:S04]  /*f7d0*/  STL [R1+0x1374], R27 ;  /* 0x0013741b01007387 */ /* 0x000fe80000100800 */
[----:B------:R-:W-:Y:S04]  /*f7e0*/  STL [R1+0x1378], R27 ;  /* 0x0013781b01007387 */ /* 0x000fe80000100800 */
[----:B------:R-:W-:Y:S04]  /*f7f0*/  STL [R1+0x137c], R27 ;  /* 0x00137c1b01007387 */ /* 0x000fe80000100800 */
[----:B------:R-:W-:Y:S01]  /*f800*/  STL [R1+0x1380], R27 ;  /* 0x0013801b01007387 */ /* 0x000fe20000100800 */
[----:B------:R-:W-:-:S03]  /*f810*/  LOP3.LUT R23, R23, 0x10, RZ, 0x3c, !PT ;  /* 0x0000001017177812 */ /* 0x000fc600078e3cff */
        /* <DEDUP_REMOVED lines=8> */
[----:B------:R-:W-:Y:S04]  /*f8a0*/  STS.U16 [R23+0x4080], R18 ;  /* 0x0040801217007388 */ /* 0x000fe80000000400 */
[----:B------:R-:W-:Y:S04]  /*f8b0*/  STL [R1+0x13b0], R27 ;  /* 0x0013b01b01007387 */ /* 0x000fe80000100800 */
[----:B------:R-:W-:Y:S04]  /*f8c0*/  STS.U16 [R23+0x4480], R19 ;  /* 0x0044801317007388 */ /* 0x000fe80000000400 */
[----:B------:R0:W-:Y:S04]  /*f8d0*/  STS.U16 [R23+0x4880], R7 ;  /* 0x0048800717007388 */ /* 0x0001e80000000400 */
[----:B--2---:R-:W-:Y:S04]  /*f8e0*/  STL [R1+0x13a0], R26 ;  /* 0x0013a01a01007387 */ /* 0x004fe80000100800 */
[----:B------:R-:W2:Y:S04]  /*f8f0*/  LDL R9, [R1+0x5d4] ;  /* 0x0005d40001097983 */ /* 0x000ea80000100800 */
[----:B0-----:R-:W4:Y:S01]  /*f900*/  LDL R7, [R1+0x928] ;  /* 0x0009280001077983 */ /* 0x001f220000100800 */
[----:B---3--:R-:W-:-:S03]  /*f910*/  IADD3 R8, P1, R14, R2, RZ ;  /* 0x000000020e087210 */ /* 0x008fc60007f3e0ff */
[----:B------:R-:W3:Y:S04]  /*f920*/  LDL R15, [R1+0x6d0] ;  /* 0x0006d000010f7983 */ /* 0x000ee80000100800 */
[----:B------:R-:W3:Y:S04]  /*f930*/  LDL R14, [R1+0x5c4] ;  /* 0x0005c400010e7983 */ /* 0x000ee80000100800 */
[----:B------:R0:W-:Y:S04]  /*f940*/  STS.U16 [R23+0x4c80], R6 ;  /* 0x004c800617007388 */ /* 0x0001e80000000400 */
[----:B0-----:R-:W3:Y:S01]  /*f950*/  LDL.LU R23, [R1+0x13c0] ;  /* 0x0013c00001177983 */ /* 0x001ee20000300800 */
[----:B--2---:R-:W-:Y:S01]  /*f960*/  IMAD.X R9, R9, 0x1, R0, P1 ;  /* 0x0000000109097824 */ /* 0x004fe200008e0600 */
[----:B----4-:R-:W-:-:S02]  /*f970*/  IADD3 R6, P1, R7, R2, RZ ;  /* 0x0000000207067210 */ /* 0x010fc40007f3e0ff */
[----:B------:R-:W2:Y:S01]  /*f980*/  LDL R7, [R1+0x840] ;  /* 0x0008400001077983 */ /* 0x000ea20000100800 */
[----:B---3--:R-:W-:Y:S02]  /*f990*/  PRMT R23, RZ, 0x7610, R23 ;  /* 0x00007610ff177816 */ /* 0x008fe40000000017 */
[----:B--2---:R-:W-:-:S05]  /*f9a0*/  IMAD.X R7, R7, 0x1, R0, P1 ;  /* 0x0000000107077824 */ /* 0x004fca00008e0600 */
[----:B------:R0:W2:Y:S04]  /*f9b0*/  @!P0 LDG.E.U16 R23, [R6.64] ;  /* 0x0000000806178981 */ /* 0x0000a8000c1e1500 */
[----:B0-----:R-:W3:Y:S04]  /*f9c0*/  LDL R7, [R1+0x834] ;  /* 0x0008340001077983 */ /* 0x001ee80000100800 */
[----:B------:R-:W0:Y:S01]  /*f9d0*/  S2R R29, SR_TID.X ;  /* 0x00000000001d7919 */ /* 0x000e220000002100 */
[----:B---3--:R-:W-:-:S03]  /*f9e0*/  IADD3 R6, P1, R7, R2, RZ ;  /* 0x0000000207067210 */ /* 0x008fc60007f3e0ff */
[----:B------:R-:W3:Y:S01]  /*f9f0*/  LDL R7, [R1+0x6dc] ;  /* 0x0006dc0001077983 */ /* 0x000ee20000100800 */
[----:B0-----:R-:W-:Y:S02]  /*fa00*/  LOP3.LUT R29, R29, 0x3f, RZ, 0xc0, !PT ;  /* 0x0000003f1d1d7812 */ /* 0x001fe400078ec0ff */
[----:B------:R-:W-:-:S03]  /*fa10*/  PRMT R19, RZ, 0x7610, R19 ;  /* 0x00007610ff137816 */ /* 0x000fc60000000013 */
[----:B------:R-:W-:-:S05]  /*fa20*/  IMAD.SHL.U32 R29, R29, 0x2, RZ ;  /* 0x000000021d1d7824 */ /* 0x000fca00078e00ff */
[----:B------:R-:W-:-:S05]  /*fa30*/  LOP3.LUT R29, R29, 0x20, RZ, 0x3c, !PT ;  /* 0x000000201d1d7812 */ /* 0x000fca00078e3cff */
[----:B------:R-:W-:Y:S04]  /*fa40*/  STS.U16 [R29+0x4100], R21 ;  /* 0x004100151d007388 */ /* 0x000fe80000000400 */
[----:B------:R0:W-:Y:S02]  /*fa50*/  STS.U16 [R29+0x4500], R17 ;  /* 0x004500111d007388 */ /* 0x0001e40000000400 */
[----:B0-----:R-:W-:Y:S01]  /*fa60*/  PRMT R17, RZ, 0x7610, R17 ;  /* 0x00007610ff117816 */ /* 0x001fe20000000011 */
[----:B---3--:R-:W-:-:S05]  /*fa70*/  IMAD.X R7, R7, 0x1, R0, P1 ;  /* 0x0000000107077824 */ /* 0x008fca00008e0600 */
[----:B------:R0:W3:Y:S02]  /*fa80*/  @!P0 LDG.E.U16 R19, [R6.64] ;  /* 0x0000000806138981 */ /* 0x0000e4000c1e1500 */
[-C--:B0-----:R-:W-:Y:S02]  /*fa90*/  IADD3 R6, P1, R15, R2.reuse, RZ ;  /* 0x000000020f067210 */ /* 0x081fe40007f3e0ff */
[----:B------:R-:W-:Y:S01]  /*faa0*/  PRMT R18, RZ, 0x7610, R18 ;  /* 0x00007610ff127816 */ /* 0x000fe20000000012 */
[----:B------:R-:W-:Y:S02]  /*fab0*/  STS.U16 [R29+0x4900], R5 ;  /* 0x004900051d007388 */ /* 0x000fe40000000400 */
[----:B------:R-:W-:Y:S02]  /*fac0*/  IMAD.X R7, R14, 0x1, R0, P1 ;  /* 0x000000010e077824 */ /* 0x000fe400008e0600 */
[----:B------:R-:W4:Y:S04]  /*fad0*/  LDL R15, [R1+0x5b4] ;  /* 0x0005b400010f7983 */ /* 0x000f280000100800 */
[----:B------:R0:W2:Y:S04]  /*fae0*/  @!P0 LDG.E.U16 R17, [R6.64] ;  /* 0x0000000806118981 */ /* 0x0000a8000c1e1500 */
[----:B------:R-:W2:Y:S04]  /*faf0*/  LDL R14, [R1+0x908] ;  /* 0x00090800010e7983 */ /* 0x000ea80000100800 */
[----:B0-----:R-:W2:Y:S02]  /*fb00*/  LDL R7, [R1+0x918] ;  /* 0x0009180001077983 */ /* 0x001ea40000100800 */
[----:B--2---:R-:W-:-:S02]  /*fb10*/  IADD3 R6, P1, R7, R2, RZ ;  /* 0x0000000207067210 */ /* 0x004fc40007f3e0ff */
[----:B------:R-:W2:Y:S03]  /*fb20*/  LDL R7, [R1+0x820] ;  /* 0x0008200001077983 */ /* 0x000ea60000100800 */
[----:B--2---:R-:W-:-:S05]  /*fb30*/  IMAD.X R7, R7, 0x1, R0, P1 ;  /* 0x0000000107077824 */ /* 0x004fca00008e0600 */
[----:B------:R0:W2:Y:S04]  /*fb40*/  @!P0 LDG.E.U16 R18, [R6.64] ;  /* 0x0000000806128981 */ /* 0x0000a8000c1e1500 */
[----:B0-----:R-:W0:Y:S02]  /*fb50*/  S2R R7, SR_TID.X ;  /* 0x0000000000077919 */ /* 0x001e240000002100 */
[----:B0-----:R-:W-:-:S05]  /*fb60*/  LOP3.LUT R7, R7, 0x3f, RZ, 0xc0, !PT ;  /* 0x0000003f07077812 */ /* 0x001fca00078ec0ff */
[----:B------:R-:W-:-:S05]  /*fb70*/  IMAD.SHL.U32 R7, R7, 0x2, RZ ;  /* 0x0000000207077824 */ /* 0x000fca00078e00ff */
[----:B------:R-:W-:Y:S02]  /*fb80*/  LOP3.LUT R6, R7, 0x20, RZ, 0x3c, !PT ;  /* 0x0000002007067812 */ /* 0x000fe400078e3cff */
[----:B------:R-:W2:Y:S04]  /*fb90*/  LDL R7, [R1+0x814] ;  /* 0x0008140001077983 */ /* 0x000ea80000100800 */
[----:B------:R2:W-:Y:S02]  /*fba0*/  STS.U16 [R6+0x4d00], R4 ;  /* 0x004d000406007388 */ /* 0x0005e40000000400 */
[----:B--2---:R-:W-:Y:S02]  /*fbb0*/  IADD3 R6, P1, R7, R2, RZ ;  /* 0x0000000207067210 */ /* 0x004fe40007f3e0ff */
[----:B------:R-:W2:Y:S01]  /*fbc0*/  LDL R7, [R1+0x6bc] ;  /* 0x0006bc0001077983 */ /* 0x000ea20000100800 */
[----:B------:R-:W-:-:S02]  /*fbd0*/  PRMT R4, RZ, 0x7610, R4 ;  /* 0x00007610ff047816 */ /* 0x000fc40000000004 */
[----:B--2---:R-:W-:-:S05]  /*fbe0*/  IMAD.X R7, R7, 0x1, R0, P1 ;  /* 0x0000000107077824 */ /* 0x004fca00008e0600 */
[----:B------:R0:W2:Y:S04]  /*fbf0*/  @!P0 LDG.E.U16 R4, [R6.64] ;  /* 0x0000000806048981 */ /* 0x0000a8000c1e1500 */
[----:B0-----:R-:W2:Y:S01]  /*fc00*/  LDL R7, [R1+0x6b0] ;  /* 0x0006b00001077983 */ /* 0x001ea20000100800 */
[----:B------:R-:W-:-:S06]  /*fc10*/  PRMT R25, RZ, 0x7610, R25 ;  /* 0x00007610ff197816 */ /* 0x000fcc0000000019 */
[----:B------:R0:W3:Y:S01]  /*fc20*/  @!P0 LDG.E.U16 R25, [R8.64] ;  /* 0x0000000808198981 */ /* 0x0000e2000c1e1500 */
[----:B--2---:R-:W-:-:S05]  /*fc30*/  IADD3 R6, P1, R7, R2, RZ ;  /* 0x0000000207067210 */ /* 0x004fca0007f3e0ff */
[----:B----4-:R-:W-:Y:S02]  /*fc40*/  IMAD.X R7, R15, 0x1, R0, P1 ;  /* 0x000000010f077824 */ /* 0x010fe400008e0600 */
[----:B------:R-:W2:Y:S01]  /*fc50*/  LDL R15, [R1+0x800] ;  /* 0x00080000010f7983 */ /* 0x000ea20000100800 */
[----:B0-----:R-:W-:Y:S02]  /*fc60*/  PRMT R9, RZ, 0x7610, R9 ;  /* 0x00007610ff097816 */ /* 0x001fe40000000009 */
[----:B------:R-:W-:-:S04]  /*fc70*/  IADD3 R14, P1, R14, R2, RZ ;  /* 0x000000020e0e7210 */ /* 0x000fc80007f3e0ff */
[----:B------:R0:W4:Y:S02]  /*fc80*/  @!P0 LDG.E.U16 R9, [R6.64] ;  /* 0x0000000806098981 */ /* 0x000124000c1e1500 */
[----:B0-----:R-:W-:Y:S01]  /*fc90*/  PRMT R6, RZ, 0x7610, R6 ;  /* 0x00007610ff067816 */ /* 0x001fe20000000006 */
[----:B--2---:R-:W-:-:S05]  /*fca0*/  IMAD.X R15, R15, 0x1, R0, P1 ;  /* 0x000000010f0f7824 */ /* 0x004fca00008e0600 */
[----:B------:R0:W2:Y:S04]  /*fcb0*/  @!P0 LDG.E.U16 R6, [R14.64] ;  /* 0x000000080e068981 */ /* 0x0000a8000c1e1500 */
[----:B0-----:R-:W2:Y:S02]  /*fcc0*/  LDL R15, [R1+0x7f4] ;  /* 0x0007f400010f7983 */ /* 0x001ea40000100800 */
[----:B--2---:R-:W-:Y:S02]  /*fcd0*/  IADD3 R14, P1, R15, R2, RZ ;  /* 0x000000020f0e7210 */ /* 0x004fe40007f3e0ff */
[----:B------:R-:W2:Y:S01]  /*fce0*/  LDL R15, [R1+0x69c] ;  /* 0x00069c00010f7983 */ /* 0x000ea20000100800 */
[----:B------:R-:W-:Y:S02]  /*fcf0*/  PRMT R8, RZ, 0x7610, R8 ;  /* 0x00007610ff087816 */ /* 0x000fe40000000008 */
[----:B--2---:R-:W-:-:S05]  /*fd00*/  IMAD.X R15, R15, 0x1, R0, P1 ;  /* 0x000000010f0f7824 */ /* 0x004fca00008e0600 */
[----:B------:R0:W2:Y:S04]  /*fd10*/  @!P0 LDG.E.U16 R8, [R14.64] ;  /* 0x000000080e088981 */ /* 0x0000a8000c1e1500 */
[----:B0-----:R-:W0:Y:S02]  /*fd20*/  S2R R15, SR_TID.X ;  /* 0x00000000000f7919 */ /* 0x001e240000002100 */
[----:B0-----:R-:W-:-:S05]  /*fd30*/  LOP3.LUT R15, R15, 0x3f, RZ, 0xc0, !PT ;  /* 0x0000003f0f0f7812 */ /* 0x001fca00078ec0ff */
[----:B------:R-:W-:-:S05]  /*fd40*/  IMAD.SHL.U32 R15, R15, 0x2, RZ ;  /* 0x000000020f0f7824 */ /* 0x000fca00078e00ff */
[----:B------:R-:W-:Y:S02]  /*fd50*/  LOP3.LUT R14, R15, 0x30, RZ, 0x3c, !PT ;  /* 0x000000300f0e7812 */ /* 0x000fe400078e3cff */
[----:B------:R-:W2:Y:S04]  /*fd60*/  LDL R15, [R1+0x690] ;  /* 0x00069000010f7983 */ /* 0x000ea80000100800 */
[----:B------:R-:W0:Y:S02]  /*fd70*/  S2R R29, SR_TID.X ;  /* 0x00000000001d7919 */ /* 0x000e240000002100 */
[----:B0-----:R-:W-:-:S05]  /*fd80*/  LOP3.LUT R29, R29, 0x3f, RZ, 0xc0, !PT ;  /* 0x0000003f1d1d7812 */ /* 0x001fca00078ec0ff */
[----:B------:R-:W-:-:S05]  /*fd90*/  IMAD.SHL.U32 R29, R29, 0x2, RZ ;  /* 0x000000021d1d7824 */ /* 0x000fca00078e00ff */
[----:B------:R-:W-:-:S05]  /*fda0*/  LOP3.LUT R29, R29, 0x30, RZ, 0x3c, !PT ;  /* 0x000000301d1d7812 */ /* 0x000fca00078e3cff */
[----:B------:R-:W-:Y:S04]  /*fdb0*/  STS.U16 [R29+0x4180], R20 ;  /* 0x004180141d007388 */ /* 0x000fe80000000400 */
[----:B------:R-:W-:Y:S04]  /*fdc0*/  STS.U16 [R29+0x4580], R22 ;  /* 0x004580161d007388 */ /* 0x000fe80000000400 */
[----:B------:R-:W-:Y:S04]  /*fdd0*/  STS.U16 [R29+0x4980], R3 ;  /* 0x004980031d007388 */ /* 0x000fe80000000400 */
[----:B------:R2:W-:Y:S02]  /*fde0*/  STS.U16 [R14+0x4d80], R12 ;  /* 0x004d800c0e007388 */ /* 0x0005e40000000400 */
[----:B--2---:R-:W-:-:S02]  /*fdf0*/  IADD3 R14, P1, R15, R2, RZ ;  /* 0x000000020f0e7210 */ /* 0x004fc40007f3e0ff */
[----:B------:R-:W2:Y:S01]  /*fe00*/  LDL R15, [R1+0x5a4] ;  /* 0x0005a400010f7983 */ /* 0x000ea20000100800 */
[----:B------:R-:W-:-:S03]  /*fe10*/  PRMT R13, RZ, 0x7610, R13 ;  /* 0x00007610ff0d7816 */ /* 0x000fc6000000000d */
[----:B------:R-:W0:Y:S01]  /*fe20*/  S2R R29, SR_TID.X ;  /* 0x00000000001d7919 */ /* 0x000e220000002100 */
[----:B--2---:R-:W-:-:S05]  /*fe30*/  IMAD.X R15, R15, 0x1, R0, P1 ;  /* 0x000000010f0f7824 */ /* 0x004fca00008e0600 */
[----:B------:R1:W2:Y:S04]  /*fe40*/  @!P0 LDG.E.U16 R13, [R14.64] ;  /* 0x000000080e0d8981 */ /* 0x0002a8000c1e1500 */
[----:B-1----:R-:W2:Y:S04]  /*fe50*/  LDL.LU R14, [R1+0x10] ;  /* 0x00001000010e7983 */ /* 0x002ea80000300800 */
[----:B------:R-:W3:Y:S01]  /*fe60*/  LDL R15, [R1+0x8f8] ;  /* 0x0008f800010f7983 */ /* 0x000ee20000100800 */
[----:B0-----:R-:W-:-:S05]  /*fe70*/  LOP3.LUT R29, R29, 0x3f, RZ, 0xc0, !PT ;  /* 0x0000003f1d1d7812 */ /* 0x001fca00078ec0ff */
[----:B------:R-:W-:-:S05]  /*fe80*/  IMAD.SHL.U32 R29, R29, 0x2, RZ ;  /* 0x000000021d1d7824 */ /* 0x000fca00078e00ff */
[----:B------:R-:W-:-:S05]  /*fe90*/  LOP3.LUT R29, R29, 0x40, RZ, 0x3c, !PT ;  /* 0x000000401d1d7812 */ /* 0x000fca00078e3cff */
[----:B--2---:R3:W-:Y:S02]  /*fea0*/  STS.U16 [R29+0x4200], R14 ;  /* 0x0042000e1d007388 */ /* 0x0047e40000000400 */
[----:B---3--:R-:W-:Y:S02]  /*feb0*/  IADD3 R14, P1, R15, R2, RZ ;  /* 0x000000020f0e7210 */ /* 0x008fe40007f3e0ff */
[----:B------:R-:W2:Y:S01]  /*fec0*/  LDL R15, [R1+0x7e0] ;  /* 0x0007e000010f7983 */ /* 0x000ea20000100800 */
[----:B------:R-:W-:Y:S02]  /*fed0*/  PRMT R12, RZ, 0x7610, R12 ;  /* 0x00007610ff0c7816 */ /* 0x000fe4000000000c */
[----:B--2---:R-:W-:-:S05]  /*fee0*/  IMAD.X R15, R15, 0x1, R0, P1 ;  /* 0x000000010f0f7824 */ /* 0x004fca00008e0600 */
[----:B------:R0:W2:Y:S04]  /*fef0*/  @!P0 LDG.E.U16 R12, [R14.64] ;  /* 0x000000080e0c8981 */ /* 0x0000a8000c1e1500 */
[----:B0-----:R-:W3:Y:S04]  /*ff00*/  LDL.LU R14, [R1+0x38] ;  /* 0x00003800010e7983 */ /* 0x001ee80000300800 */
[----:B------:R-:W2:Y:S04]  /*ff10*/  LDL R15, [R1+0x7d4] ;  /* 0x0007d400010f7983 */ /* 0x000ea80000100800 */
[----:B---3--:R2:W-:Y:S02]  /*ff20*/  STS.U16 [R29+0x4600], R14 ;  /* 0x0046000e1d007388 */ /* 0x0085e40000000400 */
[----:B--2---:R-:W-:-:S02]  /*ff30*/  IADD3 R14, P1, R15, R2, RZ ;  /* 0x000000020f0e7210 */ /* 0x004fc40007f3e0ff */
[----:B------:R-:W2:Y:S01]  /*ff40*/  LDL R15, [R1+0x67c] ;  /* 0x00067c00010f7983 */ /* 0x000ea20000100800 */
[----:B------:R-:W-:Y:S02]  /*ff50*/  PRMT R7, RZ, 0x7610, R7 ;  /* 0x00007610ff077816 */ /* 0x000fe40000000007 */
[----:B--2---:R-:W-:-:S05]  /*ff60*/  IMAD.X R15, R15, 0x1, R0, P1 ;  /* 0x000000010f0f7824 */ /* 0x004fca00008e0600 */
[----:B------:R0:W2:Y:S04]  /*ff70*/  @!P0 LDG.E.U16 R7, [R14.64] ;  /* 0x000000080e078981 */ /* 0x0000a8000c1e1500 */
[----:B0-----:R-:W3:Y:S02]  /*ff80*/  LDL R15, [R1+0x670] ;  /* 0x00067000010f7983 */ /* 0x001ee40000100800 */
[----:B---3--:R-:W-:Y:S02]  /*ff90*/  IADD3 R14, P1, R15, R2, RZ ;  /* 0x000000020f0e7210 */ /* 0x008fe40007f3e0ff */
[----:B------:R-:W3:Y:S01]  /*ffa0*/  LDL R15, [R1+0x594] ;  /* 0x00059400010f7983 */ /* 0x000ee20000100800 */
[----:B------:R-:W-:Y:S02]  /*ffb0*/  PRMT R5, RZ, 0x7610, R5 ;  /* 0x00007610ff057816 */ /* 0x000fe40000000005 */
[----:B---3--:R-:W-:-:S05]  /*ffc0*/  IMAD.X R15, R15, 0x1, R0, P1 ;  /* 0x000000010f0f7824 */ /* 0x008fca00008e0600 */
[----:B------:R0:W3:Y:S04]  /*ffd0*/  @!P0 LDG.E.U16 R5, [R14.64] ;  /* 0x000000080e058981 */ /* 0x0000e8000c1e1500 */
[----:B0-----:R-:W0:Y:S02]  /*ffe0*/  S2R R15, SR_TID.X ;  /* 0x00000000000f7919 */ /* 0x001e240000002100 */
[----:B0-----:R-:W-:-:S05]  /*fff0*/  LOP3.LUT R15, R15, 0x3f, RZ, 0xc0, !PT ;  /* 0x0000003f0f0f7812 */ /* 0x001fca00078ec0ff */
[----:B------:R-:W-:-:S05]  /*10000*/  IMAD.SHL.U32 R15, R15, 0x2, RZ ;  /* 0x000000020f0f7824 */ /* 0x000fca00078e00ff */
[----:B------:R-:W-:Y:S02]  /*10010*/  LOP3.LUT R14, R15, 0x40, RZ, 0x3c, !PT ;  /* 0x000000400f0e7812 */ /* 0x000fe400078e3cff */
[----:B------:R-:W2:Y:S04]  /*10020*/  LDL R15, [R1+0x8e8] ;  /* 0x0008e800010f7983 */ /* 0x000ea80000100800 */
[----:B------:R-:W-:Y:S04]  /*10030*/  STS.U16 [R29+0x4a00], R24 ;  /* 0x004a00181d007388 */ /* 0x000fe80000000400 */
[----:B------:R0:W-:Y:S01]  /*10040*/  STS.U16 [R14+0x4e00], R11 ;  /* 0x004e000b0e007388 */ /* 0x0001e20000000400 */
[----:B------:R-:W-:-:S03]  /*10050*/  PRMT R16, RZ, 0x7610, R16 ;  /* 0x00007610ff107816 */ /* 0x000fc60000000010 */
[----:B0-----:R-:W3:Y:S01]  /*10060*/  LDL R11, [R1+0x7b4] ;  /* 0x0007b400010b7983 */ /* 0x001ee20000100800 */
[----:B--2---:R-:W-:-:S03]  /*10070*/  IADD3 R14, P1, R15, R2, RZ ;  /* 0x000000020f0e7210 */ /* 0x004fc60007f3e0ff */
[----:B------:R-:W2:Y:S04]  /*10080*/  LDL R15, [R1+0x7c0] ;  /* 0x0007c000010f7983 */ /* 0x000ea80000100800 */
[----:B------:R-:W0:Y:S01]  /*10090*/  S2R R29, SR_TID.X ;  /* 0x00000000001d7919 */ /* 0x000e220000002100 */
[----:B--2---:R-:W-:-:S05]  /*100a0*/  IMAD.X R15, R15, 0x1, R0, P1 ;  /* 0x000000010f0f7824 */ /* 0x004fca00008e0600 */
[----:B------:R1:W2:Y:S04]  /*100b0*/  @!P0 LDG.E.U16 R16, [R14.64] ;  /* 0x000000080e108981 */ /* 0x0002a8000c1e1500 */
[----:B-1----:R-:W2:Y:S01]  /*100c0*/  LDL.LU R15, [R1+0x40] ;  /* 0x00004000010f7983 */ /* 0x002ea20000300800 */
[----:B0-----:R-:W-:-:S05]  /*100d0*/  LOP3.LUT R29, R29, 0x3f, RZ, 0xc0, !PT ;  /* 0x0000003f1d1d7812 */ /* 0x001fca00078ec0ff */
[----:B------:R-:W-:-:S05]  /*100e0*/  IMAD.SHL.U32 R29, R29, 0x2, RZ ;  /* 0x000000021d1d7824 */ /* 0x000fca00078e00ff */
[----:B------:R-:W-:-:S05]  /*100f0*/  LOP3.LUT R29, R29, 0x50, RZ, 0x3c, !PT ;  /* 0x000000501d1d7812 */ /* 0x000fca00078e3cff */
[----:B--2---:R0:W-:Y:S04]  /*10100*/  STS.U16 [R29+0x4280], R15 ;  /* 0x0042800f1d007388 */ /* 0x0041e80000000400 */
[----:B0-----:R-:W2:Y:S01]  /*10110*/  LDL R15, [R1+0x65c] ;  /* 0x00065c00010f7983 */ /* 0x001ea20000100800 */
[----:B---3--:R-:W-:Y:S02]  /*10120*/  IADD3 R14, P1, R11, R2, RZ ;  /* 0x000000020b0e7210 */ /* 0x008fe40007f3e0ff */
[----:B------:R-:W-:Y:S01]  /*10130*/  PRMT R10, RZ, 0x7610, R10 ;  /* 0x00007610ff0a7816 */ /* 0x000fe2000000000a */
[----:B------:R-:W3:Y:S02]  /*10140*/  LDL R11, [R1+0x794] ;  /* 0x00079400010b7983 */ /* 0x000ee40000100800 */
[----:B--2---:R-:W-:-:S05]  /*10150*/  IMAD.X R15, R15, 0x1, R0, P1 ;  /* 0x000000010f0f7824 */ /* 0x004fca00008e0600 */
[----:B------:R-:W2:Y:S04]  /*10160*/  @!P0 LDG.E.U16 R10, [R14.64] ;  /* 0x000000080e0a8981 */ /* 0x000ea8000c1e1500 */
[----:B--2---:R0:W-:Y:S04]  /*10170*/  STL [R1+0x40], R10 ;  /* 0x0000400a01007387 */ /* 0x0041e80000100800 */
[----:B0-----:R-:W2:Y:S04]  /*10180*/  LDL.LU R10, [R1+0x13bc] ;  /* 0x0013bc00010a7983 */ /* 0x001ea80000300800 */
[----:B------:R-:W2:Y:S04]  /*10190*/  LDL.LU R14, [R1+0x3c] ;  /* 0x00003c00010e7983 */ /* 0x000ea80000300800 */
[----:B------:R-:W3:Y:S04]  /*101a0*/  LDL R15, [R1+0x650] ;  /* 0x00065000010f7983 */ /* 0x000ee80000100800 */
[----:B--2---:R3:W-:Y:S02]  /*101b0*/  STS.U16 [R29+0x4680], R14 ;  /* 0x0046800e1d007388 */ /* 0x0047e40000000400 */
[----:B---3--:R-:W-:-:S02]  /*101c0*/  IADD3 R14, P1, R15, R2, RZ ;  /* 0x000000020f0e7210 */ /* 0x008fc40007f3e0ff */
        /* <DEDUP_REMOVED lines=11> */
[----:B------:R-:W2:Y:S04]  /*10280*/  @!P0 LDG.E.U16 R10, [R14.64] ;  /* 0x000000080e0a8981 */ /* 0x000ea8000c1e1500 */
[----:B--2---:R0:W-:Y:S04]  /*10290*/  STL [R1+0x44], R10 ;  /* 0x0000440a01007387 */ /* 0x0041e80000100800 */
[----:B0-----:R-:W2:Y:S04]  /*102a0*/  LDL.LU R10, [R1+0x13b8] ;  /* 0x0013b800010a7983 */ /* 0x001ea80000300800 */
[----:B------:R-:W3:Y:S04]  /*102b0*/  LDL R15, [R1+0x574] ;  /* 0x00057400010f7983 */ /* 0x000ee80000100800 */
[----:B------:R-:W3:Y:S04]  /*102c0*/  LDL.LU R14, [R1+0x4] ;  /* 0x00000400010e7983 */ /* 0x000ee80000300800 */
[----:B--2---:R0:W-:Y:S04]  /*102d0*/  STS.U16 [R29+0x4e80], R10 ;  /* 0x004e800a1d007388 */ /* 0x0041e80000000400 */
[----:B0-----:R-:W2:Y:S01]  /*102e0*/  LDL.LU R29, [R1+0x13b4] ;  /* 0x0013b400011d7983 */ /* 0x001ea20000300800 */
[----:B------:R-:W-:-:S03]  /*102f0*/  IADD3 R10, P1, R11, R2, RZ ;  /* 0x000000020b0a7210 */ /* 0x000fc60007f3e0ff */
[----:B------:R-:W2:Y:S01]  /*10300*/  LDL R11, [R1+0x63c] ;  /* 0x00063c00010b7983 */ /* 0x000ea20000100800 */
[----:B------:R-:W-:Y:S01]  /*10310*/  PRMT R27, RZ, 0x7610, R27 ;  /* 0x00007610ff1b7816 */ /* 0x000fe2000000001b */
[----:B--2---:R-:W-:-:S05]  /*10320*/  IMAD.X R11, R11, 0x1, R0, P1 ;  /* 0x000000010b0b7824 */ /* 0x004fca00008e0600 */
[----:B------:R-:W2:Y:S01]  /*10330*/  @!P0 LDG.E.U16 R27, [R10.64] ;  /* 0x000000080a1b8981 */ /* 0x000ea2000c1e1500 */
[----:B------:R-:W-:-:S03]  /*10340*/  LOP3.LUT R29, R29, 0x60, RZ, 0x3c, !PT ;  /* 0x000000601d1d7812 */ /* 0x000fc600078e3cff */
[----:B--2---:R0:W-:Y:S04]  /*10350*/  STL [R1+0x3c], R27 ;  /* 0x00003c1b01007387 */ /* 0x0041e80000100800 */
[----:B0-----:R-:W2:Y:S04]  /*10360*/  LDL.LU R27, [R1+0x13b0] ;  /* 0x0013b000011b7983 */ /* 0x001ea80000300800 */
[----:B------:R-:W2:Y:S04]  /*10370*/  LDL.LU R10, [R1+0x54] ;  /* 0x00005400010a7983 */ /* 0x000ea80000300800 */
[----:B------:R-:W3:Y:S04]  /*10380*/  LDL R11, [R1+0x630] ;  /* 0x00063000010b7983 */ /* 0x000ee80000100800 */
[----:B--2---:R3:W-:Y:S01]  /*10390*/  STS.U16 [R29+0x4300], R10 ;  /* 0x0043000a1d007388 */ /* 0x0047e20000000400 */
[----:B------:R-:W-:-:S02]  /*103a0*/  PRMT R27, RZ, 0x7610, R27 ;  /* 0x00007610ff1b7816 */ /* 0x000fc4000000001b */
[----:B---3--:R-:W-:-:S05]  /*103b0*/  IADD3 R10, P1, R11, R2, RZ ;  /* 0x000000020b0a7210 */ /* 0x008fca0007f3e0ff */
[----:B------:R-:W-:Y:S02]  /*103c0*/  IMAD.X R11, R15, 0x1, R0, P1 ;  /* 0x000000010f0b7824 */ /* 0x000fe400008e0600 */
[----:B------:R-:W2:Y:S04]  /*103d0*/  LDL R15, [R1+0x764] ;  /* 0x00076400010f7983 */ /* 0x000ea80000100800 */
[----:B------:R-:W3:Y:S04]  /*103e0*/  @!P0 LDG.E.U16 R27, [R10.64] ;  /* 0x000000080a1b8981 */ /* 0x000ee8000c1e1500 */
[----:B---3--:R0:W-:Y:S04]  /*103f0*/  STL [R1+0x38], R27 ;  /* 0x0000381b01007387 */ /* 0x0081e80000100800 */
[----:B0-----:R-:W3:Y:S04]  /*10400*/  LDL.LU R27, [R1+0x13ac] ;  /* 0x0013ac00011b7983 */ /* 0x001ee80000300800 */
        /* <DEDUP_REMOVED lines=9> */
[----:B------:R-:W4:Y:S04]  /*104a0*/  LDL R11, [R1+0x774] ;  /* 0x00077400010b7983 */ /* 0x000f280000100800 */
[----:B--2---:R-:W-:Y:S04]  /*104b0*/  STL [R1+0x2c], R27 ;  /* 0x00002c1b01007387 */ /* 0x004fe80000100800 */
[----:B---3--:R0:W-:Y:S04]  /*104c0*/  STS.U16 [R29+0x4b00], R10 ;  /* 0x004b000a1d007388 */ /* 0x0081e80000000400 */
[----:B0-----:R-:W2:Y:S01]  /*104d0*/  LDL.LU R29, [R1+0x13a8] ;  /* 0x0013a800011d7983 */ /* 0x001ea20000300800 */
[----:B----4-:R-:W-:-:S03]  /*104e0*/  IADD3 R10, P1, R11, R2, RZ ;  /* 0x000000020b0a7210 */ /* 0x010fc60007f3e0ff */
[----:B------:R-:W3:Y:S01]  /*104f0*/  LDL R11, [R1+0x61c] ;  /* 0x00061c00010b7983 */ /* 0x000ee20000100800 */
[----:B------:R-:W-:Y:S01]  /*10500*/  PRMT R24, RZ, 0x7610, R24 ;  /* 0x00007610ff187816 */ /* 0x000fe20000000018 */
[----:B---3--:R-:W-:-:S05]  /*10510*/  IMAD.X R11, R11, 0x1, R0, P1 ;  /* 0x000000010b0b7824 */ /* 0x008fca00008e0600 */
[----:B------:R-:W3:Y:S04]  /*10520*/  @!P0 LDG.E.U16 R24, [R10.64] ;  /* 0x000000080a188981 */ /* 0x000ee8000c1e1500 */
[----:B------:R-:W0:Y:S04]  /*10530*/  S2R R27, SR_TID.X ;  /* 0x00000000001b7919 */ /* 0x000e280000002100 */
[----:B---3--:R1:W-:Y:S04]  /*10540*/  STL [R1+0x1360], R24 ;  /* 0x0013601801007387 */ /* 0x0083e80000100800 */
[----:B-1----:R-:W3:Y:S01]  /*10550*/  LDL.LU R24, [R1+0x610] ;  /* 0x0006100001187983 */ /* 0x002ee20000300800 */
[----:B0-----:R-:W-:-:S05]  /*10560*/  LOP3.LUT R27, R27, 0x3f, RZ, 0xc0, !PT ;  /* 0x0000003f1b1b7812 */ /* 0x001fca00078ec0ff */
[----:B------:R-:W-:Y:S01]  /*10570*/  IMAD.SHL.U32 R11, R27, 0x2, RZ ;  /* 0x000000021b0b7824 */ /* 0x000fe200078e00ff */
[----:B------:R-:W-:Y:S02]  /*10580*/  IADD3 R10, P1, R15, R2, RZ ;  /* 0x000000020f0a7210 */ /* 0x000fe40007f3e0ff */
[----:B--2---:R-:W-:Y:S01]  /*10590*/  PRMT R29, RZ, 0x7610, R29 ;  /* 0x00007610ff1d7816 */ /* 0x004fe2000000001d */
[----:B------:R-:W2:Y:S01]  /*105a0*/  LDL R15, [R1+0x744] ;  /* 0x00074400010f7983 */ /* 0x000ea20000100800 */
[----:B------:R-:W-:-:S05]  /*105b0*/  LOP3.LUT R11, R11, 0x60, RZ, 0x3c, !PT ;  /* 0x000000600b0b7812 */ /* 0x000fca00078e3cff */
[----:B------:R0:W-:Y:S04]  /*105c0*/  STS.U16 [R11+0x4f00], R14 ;  /* 0x004f000e0b007388 */ /* 0x0001e80000000400 */
[----:B0-----:R-:W4:Y:S01]  /*105d0*/  LDL R14, [R1+0x95c] ;  /* 0x00095c00010e7983 */ /* 0x001f220000100800 */
[----:B---3--:R-:W-:-:S05]  /*105e0*/  IMAD.X R11, R24, 0x1, R0, P1 ;  /* 0x00000001180b7824 */ /* 0x008fca00008e0600 */
[----:B------:R-:W3:Y:S04]  /*105f0*/  @!P0 LDG.E.U16 R29, [R10.64] ;  /* 0x000000080a1d8981 */ /* 0x000ee8000c1e1500 */
[----:B------:R-:W-:Y:S04]  /*10600*/  STL [R1+0x1364], R24 ;  /* 0x0013641801007387 */ /* 0x000fe80000100800 */
[----:B------:R0:W-:Y:S04]  /*10610*/  STL [R1+0x1368], R24 ;  /* 0x0013681801007387 */ /* 0x0001e80000100800 */
[----:B0-----:R-:W2:Y:S04]  /*10620*/  LDL R24, [R1+0x608] ;  /* 0x0006080001187983 */ /* 0x001ea80000100800 */
[----:B------:R-:W0:Y:S04]  /*10630*/  S2R R27, SR_TID.X ;  /* 0x00000000001b7919 */ /* 0x000e280000002100 */
[----:B---3--:R1:W-:Y:S04]  /*10640*/  STL [R1+0x34], R29 ;  /* 0x0000341d01007387 */ /* 0x0083e80000100800 */
[----:B-1----:R-:W3:Y:S04]  /*10650*/  LDL.LU R29, [R1+0x13a4] ;  /* 0x0013a400011d7983 */ /* 0x002ee80000300800 */
[----:B------:R-:W2:Y:S04]  /*10660*/  LDL.LU R10, [R1+0x5c] ;  /* 0x00005c00010a7983 */ /* 0x000ea80000300800 */
[----:B------:R-:W4:Y:S01]  /*10670*/  LDL R11, [R1+0x758] ;  /* 0x00075800010b7983 */ /* 0x000f220000100800 */
[----:B0-----:R-:W-:-:S05]  /*10680*/  LOP3.LUT R27, R27, 0x3f, RZ, 0xc0, !PT ;  /* 0x0000003f1b1b7812 */ /* 0x001fca00078ec0ff */
[----:B------:R-:W-:-:S05]  /*10690*/  IMAD.SHL.U32 R27, R27, 0x2, RZ ;  /* 0x000000021b1b7824 */ /* 0x000fca00078e00ff */
[----:B------:R-:W-:-:S05]  /*106a0*/  LOP3.LUT R27, R27, 0x70, RZ, 0x3c, !PT ;  /* 0x000000701b1b7812 */ /* 0x000fca00078e3cff */
[----:B--2---:R4:W-:Y:S01]  /*106b0*/  STS.U16 [R27+0x4380], R10 ;  /* 0x0043800a1b007388 */ /* 0x0049e20000000400 */
[----:B---3--:R-:W-:Y:S02]  /*106c0*/  PRMT R29, RZ, 0x7610, R29 ;  /* 0x00007610ff1d7816 */ /* 0x008fe4000000001d */
[----:B----4-:R-:W-:-:S05]  /*106d0*/  IADD3 R10, P1, R11, R2, RZ ;  /* 0x000000020b0a7210 */ /* 0x010fca0007f3e0ff */
[----:B------:R-:W-:Y:S02]  /*106e0*/  IMAD.X R11, R24, 0x1, R0, P1 ;  /* 0x00000001180b7824 */ /* 0x000fe400008e0600 */
[----:B------:R-:W2:Y:S04]  /*106f0*/  LDL R24, [R1+0x738] ;  /* 0x0007380001187983 */ /* 0x000ea80000100800 */
[----:B------:R0:W3:Y:S04]  /*10700*/  @!P0 LDG.E.U16 R29, [R10.64] ;  /* 0x000000080a1d8981 */ /* 0x0000e8000c1e1500 */
[----:B0-----:R-:W4:Y:S04]  /*10710*/  LDL.LU R11, [R1+0x58] ;  /* 0x00005800010b7983 */ /* 0x001f280000300800 */
[----:B---3--:R-:W-:Y:S04]  /*10720*/  STL [R1+0x136c], R29 ;  /* 0x00136c1d01007387 */ /* 0x008fe80000100800 */
[----:B----4-:R0:W-:Y:S04]  /*10730*/  STS.U16 [R27+0x4780], R11 ;  /* 0x0047800b1b007388 */ /* 0x0101e80000000400 */
[----:B0-----:R-:W3:Y:S01]  /*10740*/  LDL R11, [R1+0x8a8] ;  /* 0x0008a800010b7983 */ /* 0x001ee20000100800 */
[----:B------:R-:W-:-:S02]  /*10750*/  IADD3 R10, P1, R14, R2, RZ ;  /* 0x000000020e0a7210 */ /* 0x000fc40007f3e0ff */
[----:B------:R-:W-:Y:S01]  /*10760*/  PRMT R26, RZ, 0x7610, R26 ;  /* 0x00007610ff1a7816 */ /* 0x000fe2000000001a */
[----:B------:R-:W4:Y:S02]  /*10770*/  LDL R14, [R1+0x94c] ;  /* 0x00094c00010e7983 */ /* 0x000f240000100800 */
[----:B---3--:R-:W-:-:S05]  /*10780*/  IMAD.X R11, R11, 0x1, R0, P1 ;  /* 0x000000010b0b7824 */ /* 0x008fca00008e0600 */
[----:B------:R-:W3:Y:S04]  /*10790*/  @!P0 LDG.E.U16 R26, [R10.64] ;  /* 0x000000080a1a8981 */ /* 0x000ee8000c1e1500 */
[----:B---3--:R0:W-:Y:S04]  /*107a0*/  STL [R1+0x54], R26 ;  /* 0x0000541a01007387 */ /* 0x0081e80000100800 */
[----:B0-----:R-:W3:Y:S04]  /*107b0*/  LDL.LU R26, [R1+0x13a0] ;  /* 0x0013a000011a7983 */ /* 0x001ee80000300800 */
[----:B------:R-:W2:Y:S04]  /*107c0*/  LDL.LU R10, [R1+0x50] ;  /* 0x00005000010a7983 */ /* 0x000ea80000300800 */
[----:B------:R-:W3:Y:S04]  /*107d0*/  LDL R11, [R1+0x89c] ;  /* 0x00089c00010b7983 */ /* 0x000ee80000100800 */
[----:B--2---:R0:W-:Y:S04]  /*107e0*/  STS.U16 [R27+0x4b80], R10 ;  /* 0x004b800a1b007388 */ /* 0x0041e80000000400 */
[----:B0-----:R-:W2:Y:S01]  /*107f0*/  LDL.LU R27, [R1+0x139c] ;  /* 0x00139c00011b7983 */ /* 0x001ea20000300800 */
[----:B---3--:R-:W-:-:S05]  /*10800*/  IADD3 R10, P1, R11, R2, RZ ;  /* 0x000000020b0a7210 */ /* 0x008fca0007f3e0ff */
[----:B------:R-:W-:Y:S01]  /*10810*/  IMAD.X R11, R15, 0x1, R0, P1 ;  /* 0x000000010f0b7824 */ /* 0x000fe200008e0600 */
[----:B--2---:R-:W-:-:S06]  /*10820*/  PRMT R27, RZ, 0x7610, R27 ;  /* 0x00007610ff1b7816 */ /* 0x004fcc000000001b */
[----:B------:R0:W2:Y:S04]  /*10830*/  @!P0 LDG.E.U16 R27, [R10.64] ;  /* 0x000000080a1b8981 */ /* 0x0000a8000c1e1500 */
[----:B0-----:R-:W0:Y:S02]  /*10840*/  S2R R11, SR_TID.X ;  /* 0x00000000000b7919 */ /* 0x001e240000002100 */
[----:B0-----:R-:W-:-:S05]  /*10850*/  LOP3.LUT R11, R11, 0x3f, RZ, 0xc0, !PT ;  /* 0x0000003f0b0b7812 */ /* 0x001fca00078ec0ff */
[----:B------:R-:W-:-:S05]  /*10860*/  IMAD.SHL.U32 R11, R11, 0x2, RZ ;  /* 0x000000020b0b7824 */ /* 0x000fca00078e00ff */
[----:B------:R-:W-:Y:S01]  /*10870*/  LOP3.LUT R10, R11, 0x70, RZ, 0x3c, !PT ;  /* 0x000000700b0a7812 */ /* 0x000fe200078e3cff */
[----:B--2---:R0:W-:Y:S04]  /*10880*/  STL [R1+0x58], R27 ;  /* 0x0000581b01007387 */ /* 0x0041e80000100800 */
[----:B0-----:R-:W2:Y:S04]  /*10890*/  LDL.LU R27, [R1+0x1398] ;  /* 0x00139800011b7983 */ /* 0x001ea80000300800 */
[----:B------:R-:W3:Y:S04]  /*108a0*/  LDL.LU R11, [R1+0x30] ;  /* 0x00003000010b7983 */ /* 0x000ee80000300800 */
[----:B---3--:R0:W-:Y:S04]  /*108b0*/  STS.U16 [R10+0x4f80], R11 ;  /* 0x004f800b0a007388 */ /* 0x0081e80000000400 */
[----:B0-----:R-:W3:Y:S01]  /*108c0*/  LDL R11, [R1+0x5f8] ;  /* 0x0005f800010b7983 */ /* 0x001ee20000100800 */
[----:B------:R-:W-:-:S02]  /*108d0*/  IADD3 R10, P1, R24, R2, RZ ;  /* 0x00000002180a7210 */ /* 0x000fc40007f3e0ff */
[----:B--2---:R-:W-:Y:S01]  /*108e0*/  PRMT R27, RZ, 0x7610, R27 ;  /* 0x00007610ff1b7816 */ /* 0x004fe2000000001b */
[----:B------:R-:W0:Y:S02]  /*108f0*/  S2R R15, SR_TID.X ;  /* 0x00000000000f7919 */ /* 0x000e240000002100 */
[----:B---3--:R-:W-:-:S05]  /*10900*/  IMAD.X R11, R11, 0x1, R0, P1 ;  /* 0x000000010b0b7824 */ /* 0x008fca00008e0600 */
[----:B------:R-:W2:Y:S01]  /*10910*/  @!P0 LDG.E.U16 R27, [R10.64] ;  /* 0x000000080a1b8981 */ /* 0x000ea2000c1e1500 */
[----:B0-----:R-:W-:-:S05]  /*10920*/  LOP3.LUT R15, R15, 0x3f, RZ, 0xc0, !PT ;  /* 0x0000003f0f0f7812 */ /* 0x001fca00078ec0ff */
[----:B------:R-:W-:Y:S02]  /*10930*/  IMAD.SHL.U32 R24, R15, 0x2, RZ ;  /* 0x000000020f187824 */ /* 0x000fe400078e00ff */
[----:B------:R-:W3:Y:S04]  /*10940*/  LDL.LU R15, [R1+0x14] ;  /* 0x00001400010f7983 */ /* 0x000ee80000300800 */
[----:B--2---:R0:W-:Y:S04]  /*10950*/  STL [R1+0x50], R27 ;  /* 0x0000501b01007387 */ /* 0x0041e80000100800 */
[----:B0-----:R-:W2:Y:S04]  /*10960*/  LDL.LU R27, [R1+0x1394] ;  /* 0x00139400011b7983 */ /* 0x001ea80000300800 */
[----:B------:R-:W2:Y:S01]  /*10970*/  LDL.LU R11, [R1+0x28] ;  /* 0x00002800010b7983 */ /* 0x000ea20000300800 */
[----:B----4-:R-:W-:-:S03]  /*10980*/  IADD3 R10, P1, R14, R2, RZ ;  /* 0x000000020e0a7210 */ /* 0x010fc60007f3e0ff */
[----:B--2---:R0:W-:Y:S04]  /*10990*/  STS.U16 [R24], R11 ;  /* 0x0000000b18007388 */ /* 0x0041e80000000400 */
[----:B0-----:R-:W2:Y:S01]  /*109a0*/  LDL R11, [R1+0x888] ;  /* 0x00088800010b7983 */ /* 0x001ea20000100800 */
[----:B------:R-:W-:-:S03]  /*109b0*/  PRMT R27, RZ, 0x7610, R27 ;  /* 0x00007610ff1b7816 */ /* 0x000fc6000000001b */
[----:B------:R-:W4:Y:S01]  /*109c0*/  LDL.LU R14, [R1+0xc] ;  /* 0x00000c00010e7983 */ /* 0x000f220000300800 */
        /* <DEDUP_REMOVED lines=11> */
[----:B------:R-:W2:Y:S04]  /*10a80*/  @!P0 LDG.E.U16 R27, [R10.64] ;  /* 0x000000080a1b8981 */ /* 0x000ea8000c1e1500 */
[----:B--2---:R0:W-:Y:S04]  /*10a90*/  STL [R1+0x24], R27 ;  /* 0x0000241b01007387 */ /* 0x0041e80000100800 */
[----:B0-----:R-:W2:Y:S04]  /*10aa0*/  LDL.LU R27, [R1+0x138c] ;  /* 0x00138c00011b7983 */ /* 0x001ea80000300800 */
[----:B------:R-:W3:Y:S04]  /*10ab0*/  LDL.LU R10, [R1+0x20] ;  /* 0x00002000010a7983 */ /* 0x000ee80000300800 */
        /* <DEDUP_REMOVED lines=35> */
[----:B------:R0:W-:Y:S04]  /*10cf0*/  STS.U16 [R24+0xa00], R15 ;  /* 0x000a000f18007388 */ /* 0x0001e80000000400 */
[----:B0-----:R-:W3:Y:S04]  /*10d00*/  LDL R15, [R1+0x6d8] ;  /* 0x0006d800010f7983 */ /* 0x001ee80000100800 */
[----:B--2---:R0:W-:Y:S04]  /*10d10*/  STL [R1+0x10], R27 ;  /* 0x0000101b01007387 */ /* 0x0041e80000100800 */
[----:B0-----:R-:W2:Y:S04]  /*10d20*/  LDL.LU R27, [R1+0x137c] ;  /* 0x00137c00011b7983 */ /* 0x001ea80000300800 */
[----:B------:R-:W2:Y:S02]  /*10d30*/  LDL R11, [R1+0x92c] ;  /* 0x00092c00010b7983 */ /* 0x000ea40000100800 */
[----:B--2---:R-:W-:-:S02]  /*10d40*/  IADD3 R10, P1, R11, R2, RZ ;  /* 0x000000020b0a7210 */ /* 0x004fc40007f3e0ff */
[----:B------:R-:W2:Y:S01]  /*10d50*/  LDL R11, [R1+0x848] ;  /* 0x00084800010b7983 */ /* 0x000ea20000100800 */
[----:B------:R-:W-:Y:S02]  /*10d60*/  PRMT R27, RZ, 0x7610, R27 ;  /* 0x00007610ff1b7816 */ /* 0x000fe4000000001b */
[----:B--2---:R-:W-:-:S05]  /*10d70*/  IMAD.X R11, R11, 0x1, R0, P1 ;  /* 0x000000010b0b7824 */ /* 0x004fca00008e0600 */
[----:B------:R-:W2:Y:S04]  /*10d80*/  @!P0 LDG.E.U16 R27, [R10.64] ;  /* 0x000000080a1b8981 */ /* 0x000ea8000c1e1500 */
[----:B----4-:R0:W-:Y:S04]  /*10d90*/  STS.U16 [R24+0xc00], R14 ;  /* 0x000c000e18007388 */ /* 0x0101e80000000400 */
[----:B0-----:R-:W4:Y:S04]  /*10da0*/  LDL R14, [R1+0x91c] ;  /* 0x00091c00010e7983 */ /* 0x001f280000100800 */
        /* <DEDUP_REMOVED lines=12> */
[----:B------:R-:W3:Y:S01]  /*10e70*/  LDL.LU R11, [R1] ;  /* 0x00000000010b7983 */ /* 0x000ee20000300800 */
[----:B------:R-:W-:-:S03]  /*10e80*/  IADD3 R10, P1, R15, R2, RZ ;  /* 0x000000020f0a7210 */ /* 0x000fc60007f3e0ff */
[----:B------:R-:W2:Y:S04]  /*10e90*/  LDL R15, [R1+0x5b8] ;  /* 0x0005b800010f7983 */ /* 0x000ea80000100800 */
[----:B---3--:R0:W-:Y:S04]  /*10ea0*/  STS.U16 [R24+0x1000], R11 ;  /* 0x0010000b18007388 */ /* 0x0081e80000000400 */
[----:B0-----:R-:W3:Y:S01]  /*10eb0*/  LDL R11, [R1+0x5c8] ;  /* 0x0005c800010b7983 */ /* 0x001ee20000100800 */
[----:B--2---:R-:W-:Y:S01]  /*10ec0*/  PRMT R27, RZ, 0x7610, R27 ;  /* 0x00007610ff1b7816 */ /* 0x004fe2000000001b */
[----:B---3--:R-:W-:-:S05]  /*10ed0*/  IMAD.X R11, R11, 0x1, R0, P1 ;  /* 0x000000010b0b7824 */ /* 0x008fca00008e0600 */
[----:B------:R-:W2:Y:S04]  /*10ee0*/  @!P0 LDG.E.U16 R27, [R10.64] ;  /* 0x000000080a1b8981 */ /* 0x000ea8000c1e1500 */
[----:B--2---:R0:W-:Y:S04]  /*10ef0*/  STL [R1], R27 ;  /* 0x0000001b01007387 */ /* 0x0041e80000100800 */
[----:B0-----:R-:W2:Y:S04]  /*10f00*/  LDL.LU R27, [R1+0x1370] ;  /* 0x00137000011b7983 */ /* 0x001ea80000300800 */
[----:B------:R-:W3:Y:S01]  /*10f10*/  LDL R11, [R1+0x828] ;  /* 0x00082800010b7983 */ /* 0x000ee20000100800 */
[----:B----4-:R-:W-:-:S03]  /*10f20*/  IADD3 R10, P1, R14, R2, RZ ;  /* 0x000000020e0a7210 */ /* 0x010fc60007f3e0ff */
[----:B------:R-:W4:Y:S04]  /*10f30*/  LDL R14, [R1+0x808] ;  /* 0x00080800010e7983 */ /* 0x000f280000100800 */
[----:B--2---:R0:W-:Y:S01]  /*10f40*/  STS.U16 [R24+0x1200], R27 ;  /* 0x0012001b18007388 */ /* 0x0041e20000000400 */
[----:B---3--:R-:W-:Y:S01]  /*10f50*/  IMAD.X R11, R11, 0x1, R0, P1 ;  /* 0x000000010b0b7824 */ /* 0x008fe200008e0600 */
[----:B0-----:R-:W-:-:S06]  /*10f60*/  PRMT R27, RZ, 0x7610, R27 ;  /* 0x00007610ff1b7816 */ /* 0x001fcc000000001b */
[----:B------:R0:W2:Y:S04]  /*10f70*/  @!P0 LDG.E.U16 R27, [R10.64] ;  /* 0x000000080a1b8981 */ /* 0x0000a8000c1e1500 */
[----:B0-----:R-:W3:Y:S02]  /*10f80*/  LDL R11, [R1+0x81c] ;  /* 0x00081c00010b7983 */ /* 0x001ee40000100800 */
[----:B---3--:R-:W-:Y:S02]  /*10f90*/  IADD3 R10, P1, R11, R2, RZ ;  /* 0x000000020b0a7210 */ /* 0x008fe40007f3e0ff */
[----:B------:R-:W3:Y:S04]  /*10fa0*/  LDL R11, [R1+0x6c4] ;  /* 0x0006c400010b7983 */ /* 0x000ee80000100800 */
[----:B------:R0:W-:Y:S02]  /*10fb0*/  STS.U16 [R24+0x1400], R26 ;  /* 0x0014001a18007388 */ /* 0x0001e40000000400 */
[----:B0-----:R-:W-:Y:S01]  /*10fc0*/  PRMT R26, RZ, 0x7610, R26 ;  /* 0x00007610ff1a7816 */ /* 0x001fe2000000001a */
[----:B---3--:R-:W-:-:S05]  /*10fd0*/  IMAD.X R11, R11, 0x1, R0, P1 ;  /* 0x000000010b0b7824 */ /* 0x008fca00008e0600 */
[----:B------:R0:W3:Y:S04]  /*10fe0*/  @!P0 LDG.E.U16 R26, [R10.64] ;  /* 0x000000080a1a8981 */ /* 0x0000e8000c1e1500 */
[----:B0-----:R-:W2:Y:S04]  /*10ff0*/  LDL R11, [R1+0x6b8] ;  /* 0x0006b800010b7983 */ /* 0x001ea80000100800 */
[----:B------:R0:W-:Y:S02]  /*11000*/  STS.U16 [R24+0x1600], R25 ;  /* 0x0016001918007388 */ /* 0x0001e40000000400 */
[----:B0-----:R-:W-:-:S02]  /*11010*/  PRMT R25, RZ, 0x7610, R25 ;  /* 0x00007610ff197816 */ /* 0x001fc40000000019 */
[----:B--2---:R-:W-:-:S05]  /*11020*/  IADD3 R10, P1, R11, R2, RZ ;  /* 0x000000020b0a7210 */ /* 0x004fca0007f3e0ff */
[----:B------:R-:W-:Y:S01]  /*11030*/  IMAD.X R11, R15, 0x1, R0, P1 ;  /* 0x000000010f0b7824 */ /* 0x000fe200008e0600 */
[----:B------:R-:W-:Y:S01]  /*11040*/  PRMT R22, RZ, 0x7610, R22 ;  /* 0x00007610ff167816 */ /* 0x000fe20000000016 */
[----:B------:R-:W2:Y:S04]  /*11050*/  LDL R15, [R1+0x5a8] ;  /* 0x0005a800010f7983 */ /* 0x000ea80000100800 */
[----:B------:R0:W2:Y:S04]  /*11060*/  @!P0 LDG.E.U16 R25, [R10.64] ;  /* 0x000000080a198981 */ /* 0x0000a8000c1e1500 */
[----:B0-----:R-:W2:Y:S02]  /*11070*/  LDL R11, [R1+0x90c] ;  /* 0x00090c00010b7983 */ /* 0x001ea40000100800 */
[----:B--2---:R-:W-:-:S05]  /*11080*/  IADD3 R10, P1, R11, R2, RZ ;  /* 0x000000020b0a7210 */ /* 0x004fca0007f3e0ff */
[----:B----4-:R-:W-:Y:S01]  /*11090*/  IMAD.X R11, R14, 0x1, R0, P1 ;  /* 0x000000010e0b7824 */ /* 0x010fe200008e0600 */
[----:B------:R-:W-:Y:S01]  /*110a0*/  PRMT R21, RZ, 0x7610, R21 ;  /* 0x00007610ff157816 */ /* 0x000fe20000000015 */
[----:B------:R-:W2:Y:S04]  /*110b0*/  LDL R14, [R1+0x7e8] ;  /* 0x0007e800010e7983 */ /* 0x000ea80000100800 */
[----:B------:R0:W4:Y:S04]  /*110c0*/  @!P0 LDG.E.U16 R22, [R10.64] ;  /* 0x000000080a168981 */ /* 0x000128000c1e1500 */
[----:B0-----:R-:W2:Y:S02]  /*110d0*/  LDL R11, [R1+0x7fc] ;  /* 0x0007fc00010b7983 */ /* 0x001ea40000100800 */
[----:B--2---:R-:W-:-:S02]  /*110e0*/  IADD3 R10, P1, R11, R2, RZ ;  /* 0x000000020b0a7210 */ /* 0x004fc40007f3e0ff */
[----:B------:R-:W2:Y:S03]  /*110f0*/  LDL R11, [R1+0x6a4] ;  /* 0x0006a400010b7983 */ /* 0x000ea60000100800 */
[----:B--2---:R-:W-:-:S05]  /*11100*/  IMAD.X R11, R11, 0x1, R0, P1 ;  /* 0x000000010b0b7824 */ /* 0x004fca00008e0600 */
[----:B------:R0:W2:Y:S04]  /*11110*/  @!P0 LDG.E.U16 R21, [R10.64] ;  /* 0x000000080a158981 */ /* 0x0000a8000c1e1500 */
[----:B0-----:R-:W3:Y:S01]  /*11120*/  LDL R11, [R1+0x698] ;  /* 0x00069800010b7983 */ /* 0x001ee20000100800 */
[----:B------:R-:W-:-:S03]  /*11130*/  PRMT R20, RZ, 0x7610, R20 ;  /* 0x00007610ff147816 */ /* 0x000fc60000000014 */
[----:B--2---:R-:W-:Y:S01]  /*11140*/  STL [R1+0x1320], R21 ;  /* 0x0013201501007387 */ /* 0x004fe20000100800 */
[----:B---3--:R-:W-:-:S05]  /*11150*/  IADD3 R10, P1, R11, R2, RZ ;  /* 0x000000020b0a7210 */ /* 0x008fca0007f3e0ff */
[----:B------:R-:W-:Y:S01]  /*11160*/  IMAD.X R11, R15, 0x1, R0, P1 ;  /* 0x000000010f0b7824 */ /* 0x000fe200008e0600 */
[----:B------:R-:W-:Y:S04]  /*11170*/  STS.U16 [R24+0x1800], R23 ;  /* 0x0018001718007388 */ /* 0x000fe80000000400 */
[----:B------:R0:W2:Y:S04]  /*11180*/  @!P0 LDG.E.U16 R20, [R10.64] ;  /* 0x000000080a148981 */ /* 0x0000a8000c1e1500 */
[----:B------:R-:W3:Y:S04]  /*11190*/  LDL R15, [R1+0x598] ;  /* 0x00059800010f7983 */ /* 0x000ee80000100800 */
[----:B0-----:R-:W2:Y:S04]  /*111a0*/  LDL R11, [R1+0x8fc] ;  /* 0x0008fc00010b7983 */ /* 0x001ea80000100800 */
[----:B------:R0:W-:Y:S02]  /*111b0*/  STS.U16 [R24+0x1a00], R19 ;  /* 0x001a001318007388 */ /* 0x0001e40000000400 */
[----:B0-----:R-:W-:-:S02]  /*111c0*/  PRMT R19, RZ, 0x7610, R19 ;  /* 0x00007610ff137816 */ /* 0x001fc40000000013 */
[----:B--2---:R-:W-:-:S05]  /*111d0*/  IADD3 R10, P1, R11, R2, RZ ;  /* 0x000000020b0a7210 */ /* 0x004fca0007f3e0ff */
[----:B------:R-:W-:Y:S02]  /*111e0*/  IMAD.X R11, R14, 0x1, R0, P1 ;  /* 0x000000010e0b7824 */ /* 0x000fe400008e0600 */
[----:B------:R-:W2:Y:S04]  /*111f0*/  LDL R14, [R1+0x8ec] ;  /* 0x0008ec00010e7983 */ /* 0x000ea80000100800 */
[----:B------:R0:W2:Y:S04]  /*11200*/  @!P0 LDG.E.U16 R19, [R10.64] ;  /* 0x000000080a138981 */ /* 0x0000a8000c1e1500 */
[----:B0-----:R-:W3:Y:S04]  /*11210*/  LDL R11, [R1+0x7dc] ;  /* 0x0007dc00010b7983 */ /* 0x001ee80000100800 */
[----:B--2---:R-:W-:Y:S01]  /*11220*/  STL [R1+0x131c], R19 ;  /* 0x00131c1301007387 */ /* 0x004fe20000100800 */
[----:B---3--:R-:W-:-:S03]  /*11230*/  IADD3 R10, P1, R11, R2, RZ ;  /* 0x000000020b0a7210 */ /* 0x008fc60007f3e0ff */
[----:B------:R-:W2:Y:S04]  /*11240*/  LDL R11, [R1+0x684] ;  /* 0x00068400010b7983 */ /* 0x000ea80000100800 */
[----:B------:R-:W-:Y:S04]  /*11250*/  STS.U16 [R24+0x1c00], R17 ;  /* 0x001c001118007388 */ /* 0x000fe80000000400 */
[----:B------:R-:W-:Y:S04]  /*11260*/  STS.U16 [R24+0x1e00], R18 ;  /* 0x001e001218007388 */ /* 0x000fe80000000400 */
[----:B------:R0:W-:Y:S02]  /*11270*/  STS.U16 [R24+0x2000], R4 ;  /* 0x0020000418007388 */ /* 0x0001e40000000400 */
[----:B0-----:R-:W-:Y:S01]  /*11280*/  PRMT R4, RZ, 0x7610, R4 ;  /* 0x00007610ff047816 */ /* 0x001fe20000000004 */
[----:B--2---:R-:W-:-:S05]  /*11290*/  IMAD.X R11, R11, 0x1, R0, P1 ;  /* 0x000000010b0b7824 */ /* 0x004fca00008e0600 */
[----:B------:R0:W2:Y:S04]  /*112a0*/  @!P0 LDG.E.U16 R4, [R10.64] ;  /* 0x000000080a048981 */ /* 0x0000a8000c1e1500 */
[----:B0-----:R-:W3:Y:S01]  /*112b0*/  LDL R11, [R1+0x678] ;  /* 0x00067800010b7983 */ /* 0x001ee20000100800 */
[----:B------:R-:W-:Y:S02]  /*112c0*/  PRMT R3, RZ, 0x7610, R3 ;  /* 0x00007610ff037816 */ /* 0x000fe40000000003 */
[----:B---3--:R-:W-:-:S05]  /*112d0*/  IADD3 R10, P1, R11, R2, RZ ;  /* 0x000000020b0a7210 */ /* 0x008fca0007f3e0ff */
[----:B------:R-:W-:-:S05]  /*112e0*/  IMAD.X R11, R15, 0x1, R0, P1 ;  /* 0x000000010f0b7824 */ /* 0x000fca00008e0600 */
[----:B------:R-:W3:Y:S04]  /*112f0*/  @!P0 LDG.E.U16 R3, [R10.64] ;  /* 0x000000080a038981 */ /* 0x000ee8000c1e1500 */
[----:B------:R0:W-:Y:S04]  /*11300*/  STS.U16 [R24+0x2200], R9 ;  /* 0x0022000918007388 */ /* 0x0001e80000000400 */
[----:B0-----:R-:W2:Y:S04]  /*11310*/  LDL R9, [R1+0x7bc] ;  /* 0x0007bc0001097983 */ /* 0x001ea80000100800 */
[----:B------:R0:W-:Y:S04]  /*11320*/  STS.U16 [R24+0x2400], R6 ;  /* 0x0024000618007388 */ /* 0x0001e80000000400 */
[----:B---3--:R-:W-:Y:S04]  /*11330*/  STL [R1+0x1318], R3 ;  /* 0x0013180301007387 */ /* 0x008fe80000100800 */
[----:B------:R-:W3:Y:S04]  /*11340*/  LDL R15, [R1+0x7c8] ;  /* 0x0007c800010f7983 */ /* 0x000ee80000100800 */
[----:B0-----:R-:W4:Y:S01]  /*11350*/  LDL R6, [R1+0x664] ;  /* 0x0006640001067983 */ /* 0x001f220000100800 */
[----:B------:R-:W-:-:S02]  /*11360*/  IADD3 R14, P1, R14, R2, RZ ;  /* 0x000000020e0e7210 */ /* 0x000fc40007f3e0ff */
[----:B------:R-:W-:Y:S01]  /*11370*/  PRMT R11, RZ, 0x7610, R11 ;  /* 0x00007610ff0b7816 */ /* 0x000fe2000000000b */
[----:B------:R2:W-:Y:S01]  /*11380*/  STS.U16 [R24+0x2600], R8 ;  /* 0x0026000818007388 */ /* 0x0005e20000000400 */
[----:B------:R-:W-:Y:S01]  /*11390*/  PRMT R17, RZ, 0x7610, R17 ;  /* 0x00007610ff117816 */ /* 0x000fe20000000011 */
[----:B---3--:R-:W-:Y:S01]  /*113a0*/  IMAD.X R15, R15, 0x1, R0, P1 ;  /* 0x000000010f0f7824 */ /* 0x008fe200008e0600 */
[----:B--2---:R-:W-:-:S04]  /*113b0*/  IADD3 R8, P1, R9, R2, RZ ;  /* 0x0000000209087210 */ /* 0x004fc80007f3e0ff */
[----:B------:R-:W2:Y:S01]  /*113c0*/  @!P0 LDG.E.U16 R11, [R14.64] ;  /* 0x000000080e0b8981 */ /* 0x000ea2000c1e1500 */
[----:B----4-:R-:W-:-:S05]  /*113d0*/  IMAD.X R9, R6, 0x1, R0, P1 ;  /* 0x0000000106097824 */ /* 0x010fca00008e0600 */
[----:B------:R0:W3:Y:S04]  /*113e0*/  @!P0 LDG.E.U16 R17, [R8.64] ;  /* 0x0000000808118981 */ /* 0x0000e8000c1e1500 */
[----:B------:R1:W-:Y:S04]  /*113f0*/  STS.U16 [R24+0x2800], R13 ;  /* 0x0028000d18007388 */ /* 0x0003e80000000400 */
[----:B--2---:R-:W-:Y:S04]  /*11400*/  STL [R1+0x1314], R11 ;  /* 0x0013140b01007387 */ /* 0x004fe80000100800 */
[----:B0-----:R-:W2:Y:S04]  /*11410*/  LDL R9, [R1+0x658] ;  /* 0x0006580001097983 */ /* 0x001ea80000100800 */
[----:B------:R-:W4:Y:S04]  /*11420*/  LDL R6, [R1+0x79c] ;  /* 0x00079c0001067983 */ /* 0x000f280000100800 */
[----:B---3--:R-:W-:Y:S04]  /*11430*/  STL [R1+0x1310], R17 ;  /* 0x0013101101007387 */ /* 0x008fe80000100800 */
[----:B-1----:R-:W3:Y:S01]  /*11440*/  LDL R13, [R1+0x588] ;  /* 0x00058800010d7983 */ /* 0x002ee20000100800 */
[----:B------:R-:W-:-:S02]  /*11450*/  PRMT R18, RZ, 0x7610, R18 ;  /* 0x00007610ff127816 */ /* 0x000fc40000000012 */
[----:B--2---:R-:W-:-:S05]  /*11460*/  IADD3 R8, P1, R9, R2, RZ ;  /* 0x0000000209087210 */ /* 0x004fca0007f3e0ff */
[----:B---3--:R-:W-:Y:S02]  /*11470*/  IMAD.X R9, R13, 0x1, R0, P1 ;  /* 0x000000010d097824 */ /* 0x008fe400008e0600 */
[----:B------:R-:W2:Y:S04]  /*11480*/  LDL R13, [R1+0x8cc] ;  /* 0x0008cc00010d7983 */ /* 0x000ea80000100800 */
[----:B------:R0:W3:Y:S04]  /*11490*/  @!P0 LDG.E.U16 R18, [R8.64] ;  /* 0x0000000808128981 */ /* 0x0000e8000c1e1500 */
[----:B0-----:R-:W2:Y:S04]  /*114a0*/  LDL R9, [R1+0x8dc] ;  /* 0x0008dc0001097983 */ /* 0x001ea80000100800 */
[----:B---3--:R-:W-:Y:S01]  /*114b0*/  STL [R1+0x130c], R18 ;  /* 0x00130c1201007387 */ /* 0x008fe20000100800 */
[----:B--2---:R-:W-:-:S03]  /*114c0*/  IADD3 R8, P1, R9, R2, RZ ;  /* 0x0000000209087210 */ /* 0x004fc60007f3e0ff */
[----:B------:R-:W2:Y:S01]  /*114d0*/  LDL R9, [R1+0x7a8] ;  /* 0x0007a80001097983 */ /* 0x000ea20000100800 */
[----:B------:R-:W-:Y:S01]  /*114e0*/  PRMT R10, RZ, 0x7610, R10 ;  /* 0x00007610ff0a7816 */ /* 0x000fe2000000000a */
[----:B--2---:R-:W-:-:S05]  /*114f0*/  IMAD.X R9, R9, 0x1, R0, P1 ;  /* 0x0000000109097824 */ /* 0x004fca00008e0600 */
[----:B------:R-:W2:Y:S04]  /*11500*/  @!P0 LDG.E.U16 R10, [R8.64] ;  /* 0x00000008080a8981 */ /* 0x000ea8000c1e1500 */
[----:B------:R0:W-:Y:S04]  /*11510*/  STS.U16 [R24+0x2a00], R12 ;  /* 0x002a000c18007388 */ /* 0x0001e80000000400 */
[----:B------:R1:W-:Y:S04]  /*11520*/  STS.U16 [R24+0x2c00], R7 ;  /* 0x002c000718007388 */ /* 0x0003e80000000400 */
[----:B0-----:R-:W3:Y:S04]  /*11530*/  LDL R12, [R1+0x578] ;  /* 0x00057800010c7983 */ /* 0x001ee80000100800 */
[----:B--2---:R-:W-:Y:S04]  /*11540*/  STL [R1+0x1308], R10 ;  /* 0x0013080a01007387 */ /* 0x004fe80000100800 */
[----:B-1----:R-:W2:Y:S01]  /*11550*/  LDL R7, [R1+0x644] ;  /* 0x0006440001077983 */ /* 0x002ea20000100800 */
[----:B----4-:R-:W-:-:S02]  /*11560*/  IADD3 R6, P1, R6, R2, RZ ;  /* 0x0000000206067210 */ /* 0x010fc40007f3e0ff */
[----:B------:R-:W-:-:S03]  /*11570*/  PRMT R9, RZ, 0x7610, R9 ;  /* 0x00007610ff097816 */ /* 0x000fc60000000009 */
[----:B--2---:R-:W-:-:S05]  /*11580*/  IMAD.X R7, R7, 0x1, R0, P1 ;  /* 0x0000000107077824 */ /* 0x004fca00008e0600 */
[----:B------:R0:W2:Y:S04]  /*11590*/  @!P0 LDG.E.U16 R9, [R6.64] ;  /* 0x0000000806098981 */ /* 0x0000a8000c1e1500 */
[----:B0-----:R-:W4:Y:S01]  /*115a0*/  LDL R7, [R1+0x638] ;  /* 0x0006380001077983 */ /* 0x001f220000100800 */
[----:B------:R-:W-:Y:S02]  /*115b0*/  PRMT R8, RZ, 0x7610, R8 ;  /* 0x00007610ff087816 */ /* 0x000fe40000000008 */
[----:B----4-:R-:W-:-:S05]  /*115c0*/  IADD3 R6, P1, R7, R2, RZ ;  /* 0x0000000207067210 */ /* 0x010fca0007f3e0ff */
[--C-:B---3--:R-:W-:Y:S01]  /*115d0*/  IMAD.X R7, R12, 0x1, R0.reuse, P1 ;  /* 0x000000010c077824 */ /* 0x108fe200008e0600 */
[----:B------:R-:W-:Y:S02]  /*115e0*/  IADD3 R12, P1, R13, R2, RZ ;  /* 0x000000020d0c7210 */ /* 0x000fe40007f3e0ff */
[----:B------:R-:W3:Y:S04]  /*115f0*/  LDL R13, [R1+0x788] ;  /* 0x00078800010d7983 */ /* 0x000ee80000100800 */
[----:B------:R0:W4:Y:S02]  /*11600*/  @!P0 LDG.E.U16 R8, [R6.64] ;  /* 0x0000000806088981 */ /* 0x000124000c1e1500 */
[----:B0-----:R-:W-:Y:S01]  /*11610*/  PRMT R7, RZ, 0x7610, R7 ;  /* 0x00007610ff077816 */ /* 0x001fe20000000007 */
[----:B---3--:R-:W-:-:S05]  /*11620*/  IMAD.X R13, R13, 0x1, R0, P1 ;  /* 0x000000010d0d7824 */ /* 0x008fca00008e0600 */
[----:B------:R0:W3:Y:S04]  /*11630*/  @!P0 LDG.E.U16 R7, [R12.64] ;  /* 0x000000080c078981 */ /* 0x0000e8000c1e1500 */
[----:B0-----:R-:W2:Y:S04]  /*11640*/  LDL.LU R12, [R1+0x40] ;  /* 0x00004000010c7983 */ /* 0x001ea80000300800 */
[----:B------:R-:W4:Y:S04]  /*11650*/  LDL R13, [R1+0x77c] ;  /* 0x00077c00010d7983 */ /* 0x000f280000100800 */
[----:B------:R-:W-:Y:S04]  /*11660*/  STS.U16 [R24+0x2e00], R5 ;  /* 0x002e000518007388 */ /* 0x000fe80000000400 */
[----:B------:R-:W-:Y:S04]  /*11670*/  STS.U16 [R24+0x3000], R16 ;  /* 0x0030001018007388 */ /* 0x000fe80000000400 */
[----:B---3--:R-:W-:Y:S04]  /*11680*/  STL [R1+0x1304], R7 ;  /* 0x0013040701007387 */ /* 0x008fe80000100800 */
[----:B--2---:R4:W-:Y:S02]  /*11690*/  STS.U16 [R24+0x3200], R12 ;  /* 0x0032000c18007388 */ /* 0x0049e40000000400 */
[----:B----4-:R-:W-:-:S02]  /*116a0*/  IADD3 R12, P1, R13, R2, RZ ;  /* 0x000000020d0c7210 */ /* 0x010fc40007f3e0ff */
[----:B------:R-:W2:Y:S01]  /*116b0*/  LDL R13, [R1+0x624] ;  /* 0x00062400010d7983 */ /* 0x000ea20000100800 */
[----:B------:R-:W-:Y:S02]  /*116c0*/  PRMT R6, RZ, 0x7610, R6 ;  /* 0x00007610ff067816 */ /* 0x000fe40000000006 */
[----:B--2---:R-:W-:-:S05]  /*116d0*/  IMAD.X R13, R13, 0x1, R0, P1 ;  /* 0x000000010d0d7824 */ /* 0x004fca00008e0600 */
[----:B------:R0:W2:Y:S04]  /*116e0*/  @!P0 LDG.E.U16 R6, [R12.64] ;  /* 0x000000080c068981 */ /* 0x0000a8000c1e1500 */
[----:B0-----:R-:W3:Y:S04]  /*116f0*/  LDL R13, [R1+0x618] ;  /* 0x00061800010d7983 */ /* 0x001ee80000100800 */
[----:B------:R0:W-:Y:S04]  /*11700*/  STS.U16 [R24+0x3400], R28 ;  /* 0x0034001c18007388 */ /* 0x0001e80000000400 */
[----:B--2---:R-:W-:Y:S04]  /*11710*/  STL [R1+0x1300], R6 ;  /* 0x0013000601007387 */ /* 0x004fe80000100800 */
[----:B0-----:R-:W2:Y:S01]  /*11720*/  LDL.LU R28, [R1+0x8a4] ;  /* 0x0008a400011c7983 */ /* 0x001ea20000300800 */
[----:B---3--:R-:W-:-:S03]  /*11730*/  IADD3 R12, P1, R13, R2, RZ ;  /* 0x000000020d0c7210 */ /* 0x008fc60007f3e0ff */
[----:B------:R-:W3:Y:S01]  /*11740*/  LDL R13, [R1+0x568] ;  /* 0x00056800010d7983 */ /* 0x000ee20000100800 */
[----:B------:R-:W-:Y:S01]  /*11750*/  PRMT R5, RZ, 0x7610, R5 ;  /* 0x00007610ff057816 */ /* 0x000fe20000000005 */
[----:B---3--:R-:W-:-:S05]  /*11760*/  IMAD.X R13, R13, 0x1, R0, P1 ;  /* 0x000000010d0d7824 */ /* 0x008fca00008e0600 */
[----:B------:R0:W3:Y:S04]  /*11770*/  @!P0 LDG.E.U16 R5, [R12.64] ;  /* 0x000000080c058981 */ /* 0x0000e8000c1e1500 */
[----:B0-----:R-:W4:Y:S04]  /*11780*/  LDL.LU R12, [R1+0x44] ;  /* 0x00004400010c7983 */ /* 0x001f280000300800 */
[----:B------:R-:W2:Y:S04]  /*11790*/  LDL R13, [R1+0x760] ;  /* 0x00076000010d7983 */ /* 0x000ea80000100800 */
[----:B---3--:R-:W-:Y:S04]  /*117a0*/  STL [R1+0x12fc], R5 ;  /* 0x0012fc0501007387 */ /* 0x008fe80000100800 */
[----:B----4-:R2:W-:Y:S02]  /*117b0*/  STS.U16 [R24+0x3600], R12 ;  /* 0x0036000c18007388 */ /* 0x0105e40000000400 */
        /* <DEDUP_REMOVED lines=8> */
[----:B------:R-:W4:Y:S04]  /*11840*/  LDL R13, [R1+0x960] ;  /* 0x00096000010d7983 */ /* 0x000f280000100800 */
[----:B---3--:R0:W-:Y:S04]  /*11850*/  STS.U16 [R24+0x3800], R12 ;  /* 0x0038000c18007388 */ /* 0x0081e80000000400 */
[----:B0-----:R-:W3:Y:S01]  /*11860*/  LDL.LU R24, [R1+0x1368] ;  /* 0x0013680001187983 */ /* 0x001ee20000300800 */
[----:B----4-:R-:W-:-:S03]  /*11870*/  IADD3 R12, P1, R13, R2, RZ ;  /* 0x000000020d0c7210 */ /* 0x010fc60007f3e0ff */
[----:B------:R-:W4:Y:S01]  /*11880*/  LDL R13, [R1+0x8b0] ;  /* 0x0008b000010d7983 */ /* 0x000f220000100800 */
[----:B---3--:R-:W-:Y:S01]  /*11890*/  PRMT R24, RZ, 0x7610, R24 ;  /* 0x00007610ff187816 */ /* 0x008fe20000000018 */
[----:B----4-:R-:W-:-:S05]  /*118a0*/  IMAD.X R13, R13, 0x1, R0, P1 ;  /* 0x000000010d0d7824 */ /* 0x010fca00008e0600 */
[----:B------:R0:W3:Y:S04]  /*118b0*/  @!P0 LDG.E.U16 R24, [R12.64] ;  /* 0x000000080c188981 */ /* 0x0000e8000c1e1500 */
[----:B0-----:R-:W0:Y:S02]  /*118c0*/  S2R R13, SR_TID.X ;  /* 0x00000000000d7919 */ /* 0x001e240000002100 */
[----:B0-----:R-:W-:-:S05]  /*118d0*/  LOP3.LUT R13, R13, 0x3f, RZ, 0xc0, !PT ;  /* 0x0000003f0d0d7812 */ /* 0x001fca00078ec0ff */
[----:B------:R-:W-:Y:S01]  /*118e0*/  IMAD.SHL.U32 R12, R13, 0x2, RZ ;  /* 0x000000020d0c7824 */ /* 0x000fe200078e00ff */
[----:B---3--:R0:W-:Y:S04]  /*118f0*/  STL [R1+0x7c], R24 ;  /* 0x00007c1801007387 */ /* 0x0081e80000100800 */
[----:B0-----:R-:W3:Y:S04]  /*11900*/  LDL.LU R24, [R1+0x1364] ;  /* 0x0013640001187983 */ /* 0x001ee80000300800 */
[----:B------:R-:W4:Y:S04]  /*11910*/  LDL.LU R13, [R1+0x38] ;  /* 0x00003800010d7983 */ /* 0x000f280000300800 */
[----:B----4-:R0:W-:Y:S04]  /*11920*/  STS.U16 [R12+0x3a00], R13 ;  /* 0x003a000d0c007388 */ /* 0x0101e80000000400 */
[----:B0-----:R-:W4:Y:S01]  /*11930*/  LDL R13, [R1+0x74c] ;  /* 0x00074c00010d7983 */ /* 0x001f220000100800 */
[----:B------:R-:W-:-:S02]  /*11940*/  IADD3 R12, P1, R28, R2, RZ ;  /* 0x000000021c0c7210 */ /* 0x000fc40007f3e0ff */
[----:B------:R-:W-:Y:S01]  /*11950*/  PRMT R23, RZ, 0x7610, R23 ;  /* 0x00007610ff177816 */ /* 0x000fe20000000017 */
[----:B------:R3:W-:Y:S02]  /*11960*/  STL [R1+0x9e0], R28 ;  /* 0x0009e01c01007387 */ /* 0x0007e40000100800 */
[----:B---3--:R-:W-:Y:S02]  /*11970*/  IMAD.MOV.U32 R28, RZ, RZ, R24 ;  /* 0x000000ffff1c7224 */ /* 0x008fe400078e0018 */
[----:B------:R-:W3:Y:S01]  /*11980*/  LDL.LU R24, [R1+0x1360] ;  /* 0x0013600001187983 */ /* 0x000ee20000300800 */
[----:B----4-:R-:W-:-:S05]  /*11990*/  IMAD.X R13, R13, 0x1, R0, P1 ;  /* 0x000000010d0d7824 */ /* 0x010fca00008e0600 */
[----:B------:R0:W4:Y:S04]  /*119a0*/  @!P0 LDG.E.U16 R23, [R12.64] ;  /* 0x000000080c178981 */ /* 0x000128000c1e1500 */
[----:B0-----:R-:W2:Y:S04]  /*119b0*/  LDL.LU R12, [R1+0x2c] ;  /* 0x00002c00010c7983 */ /* 0x001ea80000300800 */
[----:B------:R-:W2:Y:S04]  /*119c0*/  LDL R13, [R1+0x740] ;  /* 0x00074000010d7983 */ /* 0x000ea80000100800 */
[----:B----4-:R0:W-:Y:S04]  /*119d0*/  STL [R1+0x12ec], R23 ;  /* 0x0012ec1701007387 */ /* 0x0101e80000100800 */
[----:B0-----:R-:W0:Y:S02]  /*119e0*/  S2R R23, SR_TID.X ;  /* 0x0000000000177919 */ /* 0x001e240000002100 */
[----:B0-----:R-:W-:-:S05]  /*119f0*/  LOP3.LUT R23, R23, 0x3f, RZ, 0xc0, !PT ;  /* 0x0000003f17177812 */ /* 0x001fca00078ec0ff */
[----:B------:R-:W-:-:S05]  /*11a00*/  IMAD.SHL.U32 R23, R23, 0x2, RZ ;  /* 0x0000000217177824 */ /* 0x000fca00078e00ff */
[----:B--2---:R0:W-:Y:S02]  /*11a10*/  STS.U16 [R23+0x3c00], R12 ;  /* 0x003c000c17007388 */ /* 0x0041e40000000400 */
[----:B0-----:R-:W-:Y:S02]  /*11a20*/  IADD3 R12, P1, R13, R2, RZ ;  /* 0x000000020d0c7210 */ /* 0x001fe40007f3e0ff */
[----:B------:R-:W2:Y:S01]  /*11a30*/  LDL R13, [R1+0x5fc] ;  /* 0x0005fc00010d7983 */ /* 0x000ea20000100800 */
[----:B------:R-:W-:Y:S02]  /*11a40*/  PRMT R16, RZ, 0x7610, R16 ;  /* 0x00007610ff107816 */ /* 0x000fe40000000010 */
[----:B--2---:R-:W-:-:S05]  /*11a50*/  IMAD.X R13, R13, 0x1, R0, P1 ;  /* 0x000000010d0d7824 */ /* 0x004fca00008e0600 */
[----:B------:R0:W2:Y:S04]  /*11a60*/  @!P0 LDG.E.U16 R16, [R12.64] ;  /* 0x000000080c108981 */ /* 0x0000a8000c1e1500 */
[----:B0-----:R-:W4:Y:S04]  /*11a70*/  LDL R13, [R1+0x950] ;  /* 0x00095000010d7983 */ /* 0x001f280000100800 */
[----:B------:R-:W0:Y:S02]  /*11a80*/  S2R R12, SR_TID.X ;  /* 0x00000000000c7919 */ /* 0x000e240000002100 */
[----:B0-----:R-:W-:-:S02]  /*11a90*/  LOP3.LUT R12, R12, 0x3f, RZ, 0xc0, !PT ;  /* 0x0000003f0c0c7812 */ /* 0x001fc400078ec0ff */
[----:B--2---:R-:W-:Y:S04]  /*11aa0*/  STL [R1+0x12e8], R16 ;  /* 0x0012e81001007387 */ /* 0x004fe80000100800 */
[----:B------:R-:W-:Y:S04]  /*11ab0*/  STL [R1+0x12f0], R16 ;  /* 0x0012f01001007387 */ /* 0x000fe80000100800 */
[----:B------:R-:W-:Y:S04]  /*11ac0*/  STL [R1+0x12f4], R16 ;  /* 0x0012f41001007387 */ /* 0x000fe80000100800 */
[----:B------:R0:W-:Y:S02]  /*11ad0*/  STL [R1+0x12f8], R16 ;  /* 0x0012f81001007387 */ /* 0x0001e40000100800 */
[----:B0-----:R-:W-:Y:S01]  /*11ae0*/  IMAD.SHL.U32 R16, R12, 0x2, RZ ;  /* 0x000000020c107824 */ /* 0x001fe200078e00ff */
[----:B----4-:R-:W-:-:S02]  /*11af0*/  IADD3 R12, P1, R13, R2, RZ ;  /* 0x000000020d0c7210 */ /* 0x010fc40007f3e0ff */
[----:B------:R-:W2:Y:S01]  /*11b00*/  LDL R13, [R1+0x890] ;  /* 0x00089000010d7983 */ /* 0x000ea20000100800 */
[----:B------:R-:W-:Y:S02]  /*11b10*/  PRMT R15, RZ, 0x7610, R15 ;  /* 0x00007610ff0f7816 */ /* 0x000fe4000000000f */
[----:B--2---:R-:W-:-:S05]  /*11b20*/  IMAD.X R13, R13, 0x1, R0, P1 ;  /* 0x000000010d0d7824 */ /* 0x004fca00008e0600 */
[----:B------:R0:W2:Y:S04]  /*11b30*/  @!P0 LDG.E.U16 R15, [R12.64] ;  /* 0x000000080c0f8981 */ /* 0x0000a8000c1e1500 */
[----:B0-----:R-:W4:Y:S04]  /*11b40*/  LDL.LU R12, [R1+0x34] ;  /* 0x00003400010c7983 */ /* 0x001f280000300800 */
[----:B------:R-:W2:Y:S01]  /*11b50*/  LDL R13, [R1+0x884] ;  /* 0x00088400010d7983 */ /* 0x000ea20000100800 */
[----:B------:R-:W-:-:S03]  /*11b60*/  LOP3.LUT R16, R16, 0x10, RZ, 0x3c, !PT ;  /* 0x0000001010107812 */ /* 0x000fc600078e3cff */
[----:B---3--:R-:W-:Y:S04]  /*11b70*/  STS.U16 [R23+0x3e00], R24 ;  /* 0x003e001817007388 */ /* 0x008fe80000000400 */
[----:B----4-:R2:W-:Y:S02]  /*11b80*/  STS.U16 [R16+0x80], R12 ;  /* 0x0000800c10007388 */ /* 0x0105e40000000400 */
[----:B--2---:R-:W-:Y:S02]  /*11b90*/  IADD3 R12, P1, R13, R2, RZ ;  /* 0x000000020d0c7210 */ /* 0x004fe40007f3e0ff */
[----:B------:R-:W2:Y:S01]  /*11ba0*/  LDL R13, [R1+0x72c] ;  /* 0x00072c00010d7983 */ /* 0x000ea20000100800 */
[----:B------:R-:W-:Y:S02]  /*11bb0*/  PRMT R14, RZ, 0x7610, R14 ;  /* 0x00007610ff0e7816 */ /* 0x000fe4000000000e */
[----:B--2---:R-:W-:-:S05]  /*11bc0*/  IMAD.X R13, R13, 0x1, R0, P1 ;  /* 0x000000010d0d7824 */ /* 0x004fca00008e0600 */
[----:B------:R0:W2:Y:S04]  /*11bd0*/  @!P0 LDG.E.U16 R14, [R12.64] ;  /* 0x000000080c0e8981 */ /* 0x0000a8000c1e1500 */
[----:B0-----:R-:W3:Y:S04]  /*11be0*/  LDL R13, [R1+0x720] ;  /* 0x00072000010d7983 */ /* 0x001ee80000100800 */
[----:B------:R0:W-:Y:S04]  /*11bf0*/  STS.U16 [R16+0x280], R29 ;  /* 0x0002801d10007388 */ /* 0x0001e80000000400 */
[----:B0-----:R-:W4:Y:S01]  /*11c00*/  LDL.LU R29, [R1+0x135c] ;  /* 0x00135c00011d7983 */ /* 0x001f220000300800 */
[----:B---3--:R-:W-:-:S03]  /*11c10*/  IADD3 R12, P1, R13, R2, RZ ;  /* 0x000000020d0c7210 */ /* 0x008fc60007f3e0ff */
[----:B------:R-:W3:Y:S01]  /*11c20*/  LDL R13, [R1+0x5ec] ;  /* 0x0005ec00010d7983 */ /* 0x000ee20000100800 */
[----:B------:R-:W-:Y:S01]  /*11c30*/  PRMT R24, RZ, 0x7610, R24 ;  /* 0x00007610ff187816 */ /* 0x000fe20000000018 */
[----:B---3--:R-:W-:-:S05]  /*11c40*/  IMAD.X R13, R13, 0x1, R0, P1 ;  /* 0x000000010d0d7824 */ /* 0x008fca00008e0600 */
[----:B------:R0:W3:Y:S04]  /*11c50*/  @!P0 LDG.E.U16 R24, [R12.64] ;  /* 0x000000080c188981 */ /* 0x0000e8000c1e1500 */
[----:B0-----:R-:W2:Y:S04]  /*11c60*/  LDL.LU R12, [R1+0x54] ;  /* 0x00005400010c7983 */ /* 0x001ea80000300800 */
[----:B------:R-:W3:Y:S04]  /*11c70*/  LDL R13, [R1+0x940] ;  /* 0x00094000010d7983 */ /* 0x000ee80000100800 */
[----:B--2---:R3:W-:Y:S02]  /*11c80*/  STS.U16 [R16+0x480], R12 ;  /* 0x0004800c10007388 */ /* 0x0047e40000000400 */
[----:B---3--:R-:W-:-:S02]  /*11c90*/  IADD3 R12, P1, R13, R2, RZ ;  /* 0x000000020d0c7210 */ /* 0x008fc40007f3e0ff */
[----:B------:R-:W2:Y:S01]  /*11ca0*/  LDL R13, [R1+0x870] ;  /* 0x00087000010d7983 */ /* 0x000ea20000100800 */
[----:B----4-:R-:W-:Y:S02]  /*11cb0*/  PRMT R29, RZ, 0x7610, R29 ;  /* 0x00007610ff1d7816 */ /* 0x010fe4000000001d */
[----:B--2---:R-:W-:-:S05]  /*11cc0*/  IMAD.X R13, R13, 0x1, R0, P1 ;  /* 0x000000010d0d7824 */ /* 0x004fca00008e0600 */
[----:B------:R-:W2:Y:S04]  /*11cd0*/  @!P0 LDG.E.U16 R29, [R12.64] ;  /* 0x000000080c1d8981 */ /* 0x000ea8000c1e1500 */
[----:B--2---:R0:W-:Y:S04]  /*11ce0*/  STL [R1+0x28], R29 ;  /* 0x0000281d01007387 */ /* 0x0041e80000100800 */
[----:B0-----:R-:W2:Y:S04]  /*11cf0*/  LDL.LU R29, [R1+0x1358] ;  /* 0x00135800011d7983 */ /* 0x001ea80000300800 */
[----:B------:R-:W3:Y:S04]  /*11d00*/  LDL.LU R12, [R1+0x58] ;  /* 0x00005800010c7983 */ /* 0x000ee80000300800 */
[----:B------:R-:W4:Y:S04]  /*11d10*/  LDL R13, [R1+0x864] ;  /* 0x00086400010d7983 */ /* 0x000f280000100800 */
[----:B---3--:R4:W-:Y:S02]  /*11d20*/  STS.U16 [R16+0x680], R12 ;  /* 0x0006800c10007388 */ /* 0x0089e40000000400 */
[----:B----4-:R-:W-:-:S02]  /*11d30*/  IADD3 R12, P1, R13, R2, RZ ;  /* 0x000000020d0c7210 */ /* 0x010fc40007f3e0ff */
[----:B------:R-:W3:Y:S01]  /*11d40*/  LDL R13, [R1+0x70c] ;  /* 0x00070c00010d7983 */ /* 0x000ee20000100800 */
[----:B--2---:R-:W-:Y:S02]  /*11d50*/  PRMT R29, RZ, 0x7610, R29 ;  /* 0x00007610ff1d7816 */ /* 0x004fe4000000001d */
[----:B---3--:R-:W-:-:S05]  /*11d60*/  IMAD.X R13, R13, 0x1, R0, P1 ;  /* 0x000000010d0d7824 */ /* 0x008fca00008e0600 */
        /* <DEDUP_REMOVED lines=93> */
[----:B------:R-:W3:Y:S04]  /*12340*/  LDL.LU R12, [R1] ;  /* 0x00000000010c7983 */ /* 0x000ee80000300800 */
        /* <DEDUP_REMOVED lines=30> */
[----:B------:R0:W2:Y:S04]  /*12530*/  @!P0 LDG.E.U16 R29, [R12.64] ;  /* 0x000000080c1d8981 */ /* 0x0000a8000c1e1500 */
[----:B0-----:R-:W3:Y:S04]  /*12540*/  LDL R13, [R1+0x8f0] ;  /* 0x0008f000010d7983 */ /* 0x001ee80000100800 */
[----:B--2---:R0:W-:Y:S01]  /*12550*/  STL [R1+0x44], R29 ;  /* 0x0000441d01007387 */ /* 0x0041e20000100800 */
[----:B---3--:R-:W-:-:S03]  /*12560*/  IADD3 R12, P1, R13, R2, RZ ;  /* 0x000000020d0c7210 */ /* 0x008fc60007f3e0ff */
[----:B0-----:R-:W2:Y:S04]  /*12570*/  LDL R29, [R1+0x7b0] ;  /* 0x0007b000011d7983 */ /* 0x001ea80000100800 */
[----:B------:R-:W3:Y:S01]  /*12580*/  LDL R13, [R1+0x7d0] ;  /* 0x0007d000010d7983 */ /* 0x000ee20000100800 */
[----:B------:R-:W-:Y:S01]  /*12590*/  PRMT R21, RZ, 0x7610, R21 ;  /* 0x00007610ff157816 */ /* 0x000fe20000000015 */
[----:B---3--:R-:W-:-:S05]  /*125a0*/  IMAD.X R13, R13, 0x1, R0, P1 ;  /* 0x000000010d0d7824 */ /* 0x008fca00008e0600 */
[----:B------:R-:W3:Y:S04]  /*125b0*/  @!P0 LDG.E.U16 R21, [R12.64] ;  /* 0x000000080c158981 */ /* 0x000ee8000c1e1500 */
[----:B---3--:R0:W-:Y:S04]  /*125c0*/  STL [R1+0x40], R21 ;  /* 0x0000401501007387 */ /* 0x0081e80000100800 */
[----:B0-----:R-:W3:Y:S04]  /*125d0*/  LDL.LU R21, [R1+0x1320] ;  /* 0x0013200001157983 */ /* 0x001ee80000300800 */
[----:B------:R-:W4:Y:S04]  /*125e0*/  LDL R13, [R1+0x7c4] ;  /* 0x0007c400010d7983 */ /* 0x000f280000100800 */
[----:B------:R-:W-:Y:S01]  /*125f0*/  STS.U16 [R16+0x1c80], R27 ;  /* 0x001c801b10007388 */ /* 0x000fe20000000400 */
[----:B----4-:R-:W-:-:S03]  /*12600*/  IADD3 R12, P1, R13, R2, RZ ;  /* 0x000000020d0c7210 */ /* 0x010fc60007f3e0ff */
[----:B------:R-:W4:Y:S04]  /*12610*/  LDL R13, [R1+0x66c] ;  /* 0x00066c00010d7983 */ /* 0x000f280000100800 */
[----:B------:R-:W-:Y:S04]  /*12620*/  STS.U16 [R16+0x1e80], R26 ;  /* 0x001e801a10007388 */ /* 0x000fe80000000400 */
[----:B------:R-:W-:Y:S04]  /*12630*/  STS.U16 [R16+0x2080], R25 ;  /* 0x0020801910007388 */ /* 0x000fe80000000400 */
[----:B------:R0:W-:Y:S02]  /*12640*/  STS.U16 [R16+0x2280], R22 ;  /* 0x0022801610007388 */ /* 0x0001e40000000400 */
[----:B0-----:R-:W-:Y:S01]  /*12650*/  PRMT R22, RZ, 0x7610, R22 ;  /* 0x00007610ff167816 */ /* 0x001fe20000000016 */
[----:B----4-:R-:W-:-:S05]  /*12660*/  IMAD.X R13, R13, 0x1, R0, P1 ;  /* 0x000000010d0d7824 */ /* 0x010fca00008e0600 */
[----:B------:R0:W4:Y:S04]  /*12670*/  @!P0 LDG.E.U16 R22, [R12.64] ;  /* 0x000000080c168981 */ /* 0x000128000c1e1500 */
[----:B0-----:R-:W2:Y:S02]  /*12680*/  LDL R13, [R1+0x660] ;  /* 0x00066000010d7983 */ /* 0x001ea40000100800 */
[----:B--2---:R-:W-:Y:S02]  /*12690*/  IADD3 R12, P1, R13, R2, RZ ;  /* 0x000000020d0c7210 */ /* 0x004fe40007f3e0ff */
[----:B------:R-:W2:Y:S01]  /*126a0*/  LDL R13, [R1+0x58c] ;  /* 0x00058c00010d7983 */ /* 0x000ea20000100800 */
[----:B------:R-:W-:Y:S02]  /*126b0*/  PRMT R19, RZ, 0x7610, R19 ;  /* 0x00007610ff137816 */ /* 0x000fe40000000013 */
[----:B--2---:R-:W-:-:S05]  /*126c0*/  IMAD.X R13, R13, 0x1, R0, P1 ;  /* 0x000000010d0d7824 */ /* 0x004fca00008e0600 */
[----:B------:R-:W2:Y:S04]  /*126d0*/  @!P0 LDG.E.U16 R19, [R12.64] ;  /* 0x000000080c138981 */ /* 0x000ea8000c1e1500 */
[----:B--2---:R0:W-:Y:S04]  /*126e0*/  STL [R1+0x3c], R19 ;  /* 0x00003c1301007387 */ /* 0x0041e80000100800 */
[----:B0-----:R-:W2:Y:S04]  /*126f0*/  LDL.LU R19, [R1+0x131c] ;  /* 0x00131c0001137983 */ /* 0x001ea80000300800 */
[----:B------:R-:W2:Y:S01]  /*12700*/  LDL R13, [R1+0x8e0] ;  /* 0x0008e000010d7983 */ /* 0x000ea20000100800 */
[----:B------:R-:W-:-:S02]  /*12710*/  PRMT R26, RZ, 0x7610, R26 ;  /* 0x00007610ff1a7816 */ /* 0x000fc4000000001a */
[----:B--2---:R-:W-:-:S05]  /*12720*/  IADD3 R12, P1, R13, R2, RZ ;  /* 0x000000020d0c7210 */ /* 0x004fca0007f3e0ff */
[----:B------:R-:W-:Y:S01]  /*12730*/  IMAD.X R13, R29, 0x1, R0, P1 ;  /* 0x000000011d0d7824 */ /* 0x000fe200008e0600 */
[----:B------:R-:W-:Y:S01]  /*12740*/  PRMT R3, RZ, 0x7610, R3 ;  /* 0x00007610ff037816 */ /* 0x000fe20000000003 */
[----:B---3--:R-:W-:Y:S04]  /*12750*/  STS.U16 [R16+0x2480], R21 ;  /* 0x0024801510007388 */ /* 0x008fe80000000400 */
[----:B------:R0:W2:Y:S04]  /*12760*/  @!P0 LDG.E.U16 R26, [R12.64] ;  /* 0x000000080c1a8981 */ /* 0x0000a8000c1e1500 */
[----:B------:R-:W3:Y:S04]  /*12770*/  LDL R29, [R1+0x790] ;  /* 0x00079000011d7983 */ /* 0x000ee80000100800 */
[----:B0-----:R-:W2:Y:S02]  /*12780*/  LDL R13, [R1+0x7a4] ;  /* 0x0007a400010d7983 */ /* 0x001ea40000100800 */
[----:B--2---:R-:W-:-:S02]  /*12790*/  IADD3 R12, P1, R13, R2, RZ ;  /* 0x000000020d0c7210 */ /* 0x004fc40007f3e0ff */
[----:B------:R-:W2:Y:S03]  /*127a0*/  LDL R13, [R1+0x64c] ;  /* 0x00064c00010d7983 */ /* 0x000ea60000100800 */
[----:B--2---:R-:W-:-:S05]  /*127b0*/  IMAD.X R13, R13, 0x1, R0, P1 ;  /* 0x000000010d0d7824 */ /* 0x004fca00008e0600 */
[----:B------:R-:W2:Y:S04]  /*127c0*/  @!P0 LDG.E.U16 R3, [R12.64] ;  /* 0x000000080c038981 */ /* 0x000ea8000c1e1500 */
[----:B------:R-:W-:Y:S04]  /*127d0*/  STS.U16 [R16+0x2680], R20 ;  /* 0x0026801410007388 */ /* 0x000fe80000000400 */
[----:B------:R-:W-:Y:S04]  /*127e0*/  STS.U16 [R16+0x2880], R19 ;  /* 0x0028801310007388 */ /* 0x000fe80000000400 */
[----:B------:R0:W-:Y:S04]  /*127f0*/  STS.U16 [R16+0x2a80], R4 ;  /* 0x002a800410007388 */ /* 0x0001e80000000400 */
[----:B0-----:R-:W3:Y:S04]  /*12800*/  LDL R4, [R1+0x57c] ;  /* 0x00057c0001047983 */ /* 0x001ee80000100800 */
[----:B--2---:R0:W-:Y:S04]  /*12810*/  STL [R1+0x38], R3 ;  /* 0x0000380301007387 */ /* 0x0041e80000100800 */
[----:B0-----:R-:W2:Y:S04]  /*12820*/  LDL.LU R3, [R1+0x1318] ;  /* 0x0013180001037983 */ /* 0x001ea80000300800 */
[----:B------:R-:W2:Y:S01]  /*12830*/  LDL R13, [R1+0x640] ;  /* 0x00064000010d7983 */ /* 0x000ea20000100800 */
[----:B------:R-:W-:-:S02]  /*12840*/  PRMT R11, RZ, 0x7610, R11 ;  /* 0x00007610ff0b7816 */ /* 0x000fc4000000000b */
[----:B--2---:R-:W-:-:S05]  /*12850*/  IADD3 R12, P1, R13, R2, RZ ;  /* 0x000000020d0c7210 */ /* 0x004fca0007f3e0ff */
[----:B---3--:R-:W-:Y:S02]  /*12860*/  IMAD.X R13, R4, 0x1, R0, P1 ;  /* 0x00000001040d7824 */ /* 0x008fe400008e0600 */
[----:B------:R-:W2:Y:S04]  /*12870*/  LDL R4, [R1+0x56c] ;  /* 0x00056c0001047983 */ /* 0x000ea80000100800 */
[----:B------:R-:W3:Y:S04]  /*12880*/  @!P0 LDG.E.U16 R11, [R12.64] ;  /* 0x000000080c0b8981 */ /* 0x000ee8000c1e1500 */
[----:B---3--:R0:W-:Y:S04]  /*12890*/  STL [R1+0x34], R11 ;  /* 0x0000340b01007387 */ /* 0x0081e80000100800 */
[----:B0-----:R-:W3:Y:S04]  /*128a0*/  LDL.LU R11, [R1+0x1314] ;  /* 0x00131400010b7983 */ /* 0x001ee80000300800 */
[----:B------:R-:W2:Y:S01]  /*128b0*/  LDL R13, [R1+0x8d0] ;  /* 0x0008d000010d7983 */ /* 0x000ea20000100800 */
[----:B------:R-:W-:-:S02]  /*128c0*/  PRMT R17, RZ, 0x7610, R17 ;  /* 0x00007610ff117816 */ /* 0x000fc40000000011 */
[----:B--2---:R-:W-:-:S05]  /*128d0*/  IADD3 R12, P1, R13, R2, RZ ;  /* 0x000000020d0c7210 */ /* 0x004fca0007f3e0ff */
[----:B------:R-:W-:-:S05]  /*128e0*/  IMAD.X R13, R29, 0x1, R0, P1 ;  /* 0x000000011d0d7824 */ /* 0x000fca00008e0600 */
[----:B------:R-:W2:Y:S04]  /*128f0*/  @!P0 LDG.E.U16 R17, [R12.64] ;  /* 0x000000080c118981 */ /* 0x000ea8000c1e1500 */
[----:B------:R-:W-:Y:S04]  /*12900*/  STS.U16 [R16+0x2c80], R3 ;  /* 0x002c800310007388 */ /* 0x000fe80000000400 */
[----:B---3--:R0:W-:Y:S04]  /*12910*/  STS.U16 [R16+0x2e80], R11 ;  /* 0x002e800b10007388 */ /* 0x0081e80000000400 */
[----:B0-----:R-:W3:Y:S04]  /*12920*/  LDL R11, [R1+0x8c0] ;  /* 0x0008c000010b7983 */ /* 0x001ee80000100800 */
[----:B------:R-:W3:Y:S04]  /*12930*/  LDL.LU R29, [R1+0x964] ;  /* 0x00096400011d7983 */ /* 0x000ee80000300800 */
        /* <DEDUP_REMOVED lines=13> */
[----:B------:R-:W-:Y:S02]  /*12a10*/  IMAD.X R13, R4, 0x1, R0, P1 ;  /* 0x00000001040d7824 */ /* 0x000fe400008e0600 */
[----:B------:R-:W2:Y:S04]  /*12a20*/  LDL R4, [R1+0x8ac] ;  /* 0x0008ac0001047983 */ /* 0x000ea80000100800 */
[----:B------:R-:W2:Y:S04]  /*12a30*/  @!P0 LDG.E.U16 R10, [R12.64] ;  /* 0x000000080c0a8981 */ /* 0x000ea8000c1e1500 */
[----:B--2---:R0:W-:Y:S04]  /*12a40*/  STL [R1+0x24], R10 ;  /* 0x0000240a01007387 */ /* 0x0041e80000100800 */
[----:B0-----:R-:W2:Y:S04]  /*12a50*/  LDL.LU R10, [R1+0x1308] ;  /* 0x00130800010a7983 */ /* 0x001ea80000300800 */
[----:B------:R-:W-:Y:S04]  /*12a60*/  STS.U16 [R16+0x3080], R17 ;  /* 0x0030801110007388 */ /* 0x000fe80000000400 */
[----:B------:R-:W-:Y:S04]  /*12a70*/  STS.U16 [R16+0x3280], R18 ;  /* 0x0032801210007388 */ /* 0x000fe80000000400 */
[----:B--2---:R3:W-:Y:S02]  /*12a80*/  STS.U16 [R16+0x3480], R10 ;  /* 0x0034800a10007388 */ /* 0x0047e40000000400 */
[----:B---3--:R-:W-:-:S02]  /*12a90*/  IADD3 R10, P1, R11, R2, RZ ;  /* 0x000000020b0a7210 */ /* 0x008fc40007f3e0ff */
[----:B------:R-:W2:Y:S01]  /*12aa0*/  LDL R11, [R1+0x770] ;  /* 0x00077000010b7983 */ /* 0x000ea20000100800 */
[----:B------:R-:W-:Y:S02]  /*12ab0*/  PRMT R13, RZ, 0x7610, R13 ;  /* 0x00007610ff0d7816 */ /* 0x000fe4000000000d */
[----:B--2---:R-:W-:-:S05]  /*12ac0*/  IMAD.X R11, R11, 0x1, R0, P1 ;  /* 0x000000010b0b7824 */ /* 0x004fca00008e0600 */
[----:B------:R-:W2:Y:S04]  /*12ad0*/  @!P0 LDG.E.U16 R13, [R10.64] ;  /* 0x000000080a0d8981 */ /* 0x000ea8000c1e1500 */
[----:B--2---:R0:W-:Y:S04]  /*12ae0*/  STL [R1+0x20], R13 ;  /* 0x0000200d01007387 */ /* 0x0041e80000100800 */
[----:B------:R-:W2:Y:S01]  /*12af0*/  LDL R11, [R1+0x8b8] ;  /* 0x0008b800010b7983 */ /* 0x000ea20000100800 */
[----:B------:R-:W-:-:S03]  /*12b00*/  IADD3 R10, P1, R29, R2, RZ ;  /* 0x000000021d0a7210 */ /* 0x000fc60007f3e0ff */
[----:B------:R1:W-:Y:S04]  /*12b10*/  STS.U16 [R16+0x3680], R9 ;  /* 0x0036800910007388 */ /* 0x0003e80000000400 */
[----:B0-----:R-:W3:Y:S01]  /*12b20*/  LDL R13, [R1+0x748] ;  /* 0x00074800010d7983 */ /* 0x001ee20000100800 */
[----:B-1----:R-:W-:Y:S01]  /*12b30*/  PRMT R9, RZ, 0x7610, R9 ;  /* 0x00007610ff097816 */ /* 0x002fe20000000009 */
[----:B--2---:R-:W-:-:S05]  /*12b40*/  IMAD.X R11, R11, 0x1, R0, P1 ;  /* 0x000000010b0b7824 */ /* 0x004fca00008e0600 */
[----:B------:R-:W2:Y:S04]  /*12b50*/  @!P0 LDG.E.U16 R9, [R10.64] ;  /* 0x000000080a098981 */ /* 0x000ea8000c1e1500 */
[----:B------:R0:W-:Y:S04]  /*12b60*/  STL [R1+0x9e4], R29 ;  /* 0x0009e41d01007387 */ /* 0x0001e80000100800 */
[----:B0-----:R-:W3:Y:S04]  /*12b70*/  LDL.LU R29, [R1+0x764] ;  /* 0x00076400011d7983 */ /* 0x001ee80000300800 */
[----:B--2---:R0:W-:Y:S04]  /*12b80*/  STL [R1+0x1c], R9 ;  /* 0x00001c0901007387 */ /* 0x0041e80000100800 */
[----:B0-----:R-:W2:Y:S04]  /*12b90*/  LDL R9, [R1+0x754] ;  /* 0x0007540001097983 */ /* 0x001ea80000100800 */
[----:B------:R0:W-:Y:S01]  /*12ba0*/  STS.U16 [R16+0x3880], R8 ;  /* 0x0038800810007388 */ /* 0x0001e20000000400 */
[----:B------:R-:W-:-:S02]  /*12bb0*/  PRMT R7, RZ, 0x7610, R7 ;  /* 0x00007610ff077816 */ /* 0x000fc40000000007 */
[----:B0-----:R-:W-:Y:S02]  /*12bc0*/  IADD3 R8, P1, R4, R2, RZ ;  /* 0x0000000204087210 */ /* 0x001fe40007f3e0ff */
[----:B------:R-:W3:Y:S03]  /*12bd0*/  LDL R4, [R1+0x88c] ;  /* 0x00088c0001047983 */ /* 0x000ee60000100800 */
[----:B--2---:R-:W-:-:S05]  /*12be0*/  IMAD.X R9, R9, 0x1, R0, P1 ;  /* 0x0000000109097824 */ /* 0x004fca00008e0600 */
[----:B------:R-:W2:Y:S04]  /*12bf0*/  @!P0 LDG.E.U16 R7, [R8.64] ;  /* 0x0000000808078981 */ /* 0x000ea8000c1e1500 */
[----:B--2---:R0:W-:Y:S04]  /*12c00*/  STL [R1+0x18], R7 ;  /* 0x0000180701007387 */ /* 0x0041e80000100800 */
[----:B0-----:R-:W2:Y:S04]  /*12c10*/  LDL.LU R7, [R1+0x1304] ;  /* 0x0013040001077983 */ /* 0x001ea80000300800 */
[----:B------:R-:W2:Y:S01]  /*12c20*/  LDL R9, [R1+0x600] ;  /* 0x0006000001097983 */ /* 0x000ea20000100800 */
[----:B---3--:R-:W-:-:S02]  /*12c30*/  IADD3 R8, P1, R13, R2, RZ ;  /* 0x000000020d087210 */ /* 0x008fc40007f3e0ff */
[----:B------:R-:W-:Y:S01]  /*12c40*/  PRMT R6, RZ, 0x7610, R6 ;  /* 0x00007610ff067816 */ /* 0x000fe20000000006 */
[----:B------:R-:W3:Y:S02]  /*12c50*/  LDL R13, [R1+0x5f0] ;  /* 0x0005f000010d7983 */ /* 0x000ee40000100800 */
[----:B--2---:R-:W-:-:S05]  /*12c60*/  IMAD.X R9, R9, 0x1, R0, P1 ;  /* 0x0000000109097824 */ /* 0x004fca00008e0600 */
[----:B------:R-:W2:Y:S04]  /*12c70*/  @!P0 LDG.E.U16 R6, [R8.64] ;  /* 0x0000000808068981 */ /* 0x000ea8000c1e1500 */
[----:B------:R0:W-:Y:S04]  /*12c80*/  STS.U16 [R16+0x3a80], R7 ;  /* 0x003a800710007388 */ /* 0x0001e80000000400 */
[----:B0-----:R-:W3:Y:S04]  /*12c90*/  LDL R7, [R1+0x954] ;  /* 0x0009540001077983 */ /* 0x001ee80000100800 */
[----:B--2---:R0:W-:Y:S04]  /*12ca0*/  STL [R1+0x14], R6 ;  /* 0x0000140601007387 */ /* 0x0041e80000100800 */
[----:B0-----:R-:W2:Y:S04]  /*12cb0*/  LDL.LU R6, [R1+0x1300] ;  /* 0x0013000001067983 */ /* 0x001ea80000300800 */
[----:B--2---:R3:W-:Y:S02]  /*12cc0*/  STS.U16 [R16+0x3c80], R6 ;  /* 0x003c800610007388 */ /* 0x0047e40000000400 */
[----:B---3--:R-:W-:-:S02]  /*12cd0*/  IADD3 R6, P1, R7, R2, RZ ;  /* 0x0000000207067210 */ /* 0x008fc40007f3e0ff */
[----:B------:R-:W2:Y:S01]  /*12ce0*/  LDL R7, [R1+0x898] ;  /* 0x0008980001077983 */ /* 0x000ea20000100800 */
[----:B------:R-:W-:Y:S02]  /*12cf0*/  PRMT R5, RZ, 0x7610, R5 ;  /* 0x00007610ff057816 */ /* 0x000fe40000000005 */
[----:B--2---:R-:W-:-:S05]  /*12d00*/  IMAD.X R7, R7, 0x1, R0, P1 ;  /* 0x0000000107077824 */ /* 0x004fca00008e0600 */
[----:B------:R-:W2:Y:S04]  /*12d10*/  @!P0 LDG.E.U16 R5, [R6.64] ;  /* 0x0000000806058981 */ /* 0x000ea8000c1e1500 */
[----:B--2---:R0:W-:Y:S04]  /*12d20*/  STL [R1+0x10], R5 ;  /* 0x0000100501007387 */ /* 0x0041e80000100800 */
[----:B0-----:R-:W2:Y:S01]  /*12d30*/  LDL.LU R5, [R1+0x12fc] ;  /* 0x0012fc0001057983 */ /* 0x001ea20000300800 */
[----:B------:R-:W-:-:S03]  /*12d40*/  IADD3 R4, P1, R4, R2, RZ ;  /* 0x0000000204047210 */ /* 0x000fc60007f3e0ff */
[----:B--2---:R0:W-:Y:S04]  /*12d50*/  STS.U16 [R16+0x3e80], R5 ;  /* 0x003e800510007388 */ /* 0x0041e80000000400 */
[----:B0-----:R-:W2:Y:S04]  /*12d60*/  LDL.LU R16, [R1+0x12f8] ;  /* 0x0012f80001107983 */ /* 0x001ea80000300800 */
[----:B------:R-:W3:Y:S01]  /*12d70*/  LDL R5, [R1+0x734] ;  /* 0x0007340001057983 */ /* 0x000ee20000100800 */
[----:B--2---:R-:W-:Y:S01]  /*12d80*/  PRMT R16, RZ, 0x7610, R16 ;  /* 0x00007610ff107816 */ /* 0x004fe20000000010 */
[----:B---3--:R-:W-:-:S05]  /*12d90*/  IMAD.X R5, R5, 0x1, R0, P1 ;  /* 0x0000000105057824 */ /* 0x008fca00008e0600 */
[----:B------:R-:W2:Y:S01]  /*12da0*/  @!P0 LDG.E.U16 R16, [R4.64] ;  /* 0x0000000804108981 */ /* 0x000ea2000c1e1500 */
[----:B------:R-:W-:-:S03]  /*12db0*/  LOP3.LUT R23, R23, 0x20, RZ, 0x3c, !PT ;  /* 0x0000002017177812 */ /* 0x000fc600078e3cff */
[----:B--2---:R0:W-:Y:S04]  /*12dc0*/  STL [R1+0xc], R16 ;  /* 0x00000c1001007387 */ /* 0x0041e80000100800 */
[----:B0-----:R-:W2:Y:S04]  /*12dd0*/  LDL.LU R16, [R1+0x12f4] ;  /* 0x0012f40001107983 */ /* 0x001ea80000300800 */
[----:B------:R-:W3:Y:S04]  /*12de0*/  LDL.LU R4, [R1+0x8] ;  /* 0x0000080001047983 */ /* 0x000ee80000300800 */
[----:B------:R-:W4:Y:S04]  /*12df0*/  LDL R5, [R1+0x728] ;  /* 0x0007280001057983 */ /* 0x000f280000100800 */
[----:B---3--:R4:W-:Y:S01]  /*12e00*/  STS.U16 [R23+0x100], R4 ;  /* 0x0001000417007388 */ /* 0x0089e20000000400 */
[----:B--2---:R-:W-:-:S02]  /*12e10*/  PRMT R16, RZ, 0x7610, R16 ;  /* 0x00007610ff107816 */ /* 0x004fc40000000010 */
[----:B----4-:R-:W-:-:S05]  /*12e20*/  IADD3 R4, P1, R5, R2, RZ ;  /* 0x0000000205047210 */ /* 0x010fca0007f3e0ff */
[----:B------:R-:W-:-:S05]  /*12e30*/  IMAD.X R5, R13, 0x1, R0, P1 ;  /* 0x000000010d057824 */ /* 0x000fca00008e0600 */
        /* <DEDUP_REMOVED lines=9> */
[----:B------:R-:W-:-:S03]  /*12ed0*/  PRMT R12, RZ, 0x7610, R12 ;  /* 0x00007610ff0c7816 */ /* 0x000fc6000000000c */
[----:B------:R-:W0:Y:S01]  /*12ee0*/  S2R R13, SR_TID.X ;  /* 0x00000000000d7919 */ /* 0x000e220000002100 */
[----:B----4-:R-:W-:-:S05]  /*12ef0*/  IMAD.X R5, R5, 0x1, R0, P1 ;  /* 0x0000000105057824 */ /* 0x010fca00008e0600 */
[----:B------:R1:W4:Y:S04]  /*12f00*/  @!P0 LDG.E.U16 R12, [R4.64] ;  /* 0x00000008040c8981 */ /* 0x000328000c1e1500 */
[----:B-1----:R-:W2:Y:S01]  /*12f10*/  LDL R5, [R1+0x86c] ;  /* 0x00086c0001057983 */ /* 0x002ea20000100800 */
[----:B0-----:R-:W-:-:S05]  /*12f20*/  LOP3.LUT R13, R13, 0x3f, RZ, 0xc0, !PT ;  /* 0x0000003f0d0d7812 */ /* 0x001fca00078ec0ff */
[----:B------:R-:W-:-:S05]  /*12f30*/  IMAD.SHL.U32 R13, R13, 0x2, RZ ;  /* 0x000000020d0d7824 */ /* 0x000fca00078e00ff */
[----:B------:R-:W-:Y:S02]  /*12f40*/  LOP3.LUT R4, R13, 0x20, RZ, 0x3c, !PT ;  /* 0x000000200d047812 */ /* 0x000fe400078e3cff */
[----:B------:R-:W2:Y:S04]  /*12f50*/  LDL R13, [R1+0x934] ;  /* 0x00093400010d7983 */ /* 0x000ea80000100800 */
[----:B---3--:R2:W-:Y:S04]  /*12f60*/  STS.U16 [R4+0x500], R23 ;  /* 0x0005001704007388 */ /* 0x0085e80000000400 */
[----:B----4-:R0:W-:Y:S01]  /*12f70*/  STL [R1+0x4], R12 ;  /* 0x0000040c01007387 */ /* 0x0101e20000100800 */
[----:B--2---:R-:W-:-:S03]  /*12f80*/  IADD3 R4, P1, R5, R2, RZ ;  /* 0x0000000205047210 */ /* 0x004fc60007f3e0ff */
[----:B0-----:R-:W2:Y:S04]  /*12f90*/  LDL R12, [R1+0x858] ;  /* 0x00085800010c7983 */ /* 0x001ea80000100800 */
[----:B------:R-:W3:Y:S01]  /*12fa0*/  LDL R5, [R1+0x714] ;  /* 0x0007140001057983 */ /* 0x000ee20000100800 */
[----:B------:R-:W-:Y:S01]  /*12fb0*/  PRMT R16, RZ, 0x7610, R16 ;  /* 0x00007610ff107816 */ /* 0x000fe20000000010 */
[----:B---3--:R-:W-:-:S05]  /*12fc0*/  IMAD.X R5, R5, 0x1, R0, P1 ;  /* 0x0000000105057824 */ /* 0x008fca00008e0600 */
[----:B------:R0:W3:Y:S04]  /*12fd0*/  @!P0 LDG.E.U16 R16, [R4.64] ;  /* 0x0000000804108981 */ /* 0x0000e8000c1e1500 */
[----:B0-----:R-:W0:Y:S02]  /*12fe0*/  S2R R5, SR_TID.X ;  /* 0x0000000000057919 */ /* 0x001e240000002100 */
[----:B0-----:R-:W-:-:S05]  /*12ff0*/  LOP3.LUT R5, R5, 0x3f, RZ, 0xc0, !PT ;  /* 0x0000003f05057812 */ /* 0x001fca00078ec0ff */
[----:B------:R-:W-:-:S05]  /*13000*/  IMAD.SHL.U32 R5, R5, 0x2, RZ ;  /* 0x0000000205057824 */ /* 0x000fca00078e00ff */
[----:B------:R-:W-:Y:S01]  /*13010*/  LOP3.LUT R4, R5, 0x20, RZ, 0x3c, !PT ;  /* 0x0000002005047812 */ /* 0x000fe200078e3cff */
[----:B---3--:R0:W-:Y:S04]  /*13020*/  STL [R1], R16 ;  /* 0x0000001001007387 */ /* 0x0081e80000100800 */
[----:B0-----:R-:W3:Y:S04]  /*13030*/  LDL.LU R16, [R1+0x12e8] ;  /* 0x0012e80001107983 */ /* 0x001ee80000300800 */
[----:B------:R-:W4:Y:S04]  /*13040*/  LDL R5, [R1+0x708] ;  /* 0x0007080001057983 */ /* 0x000f280000100800 */
[----:B---3--:R4:W-:Y:S02]  /*13050*/  STS.U16 [R4+0x700], R16 ;  /* 0x0007001004007388 */ /* 0x0089e40000000400 */
[----:B----4-:R-:W-:-:S02]  /*13060*/  IADD3 R4, P1, R5, R2, RZ ;  /* 0x0000000205047210 */ /* 0x010fc40007f3e0ff */
[----:B------:R-:W3:Y:S01]  /*13070*/  LDL R5, [R1+0x5e0] ;  /* 0x0005e00001057983 */ /* 0x000ee20000100800 */
[----:B------:R-:W-:Y:S02]  /*13080*/  PRMT R27, RZ, 0x7610, R27 ;  /* 0x00007610ff1b7816 */ /* 0x000fe4000000001b */
[----:B---3--:R-:W-:-:S05]  /*13090*/  IMAD.X R5, R5, 0x1, R0, P1 ;  /* 0x0000000105057824 */ /* 0x008fca00008e0600 */
[----:B------:R0:W3:Y:S04]  /*130a0*/  @!P0 LDG.E.U16 R27, [R4.64] ;  /* 0x00000008041b8981 */ /* 0x0000e8000c1e1500 */
[----:B0-----:R-:W0:Y:S02]  /*130b0*/  S2R R5, SR_TID.X ;  /* 0x0000000000057919 */ /* 0x001e240000002100 */
[----:B0-----:R-:W-:-:S05]  /*130c0*/  LOP3.LUT R5, R5, 0x3f, RZ, 0xc0, !PT ;  /* 0x0000003f05057812 */ /* 0x001fca00078ec0ff */
[----:B------:R-:W-:-:S05]  /*130d0*/  IMAD.SHL.U32 R5, R5, 0x2, RZ ;  /* 0x0000000205057824 */ /* 0x000fca00078e00ff */
[----:B------:R-:W-:-:S05]  /*130e0*/  LOP3.LUT R5, R5, 0x20, RZ, 0x3c, !PT ;  /* 0x0000002005057812 */ /* 0x000fca00078e3cff */
[----:B------:R2:W-:Y:S01]  /*130f0*/  STS.U16 [R5+0x900], R15 ;  /* 0x0009000f05007388 */ /* 0x0005e20000000400 */
[----:B------:R-:W-:Y:S02]  /*13100*/  IADD3 R4, P1, R13, R2, RZ ;  /* 0x000000020d047210 */ /* 0x000fe40007f3e0ff */
[----:B------:R-:W-:-:S03]  /*13110*/  PRMT R25, RZ, 0x7610, R25 ;  /* 0x00007610ff197816 */ /* 0x000fc60000000019 */
[----:B--2---:R-:W-:-:S05]  /*13120*/  IMAD.X R5, R12, 0x1, R0, P1 ;  /* 0x000000010c057824 */ /* 0x004fca00008e0600 */
[----:B------:R0:W2:Y:S04]  /*13130*/  @!P0 LDG.E.U16 R25, [R4.64] ;  /* 0x0000000804198981 */ /* 0x0000a8000c1e1500 */
[----:B---3--:R1:W-:Y:S04]  /*13140*/  STL [R1+0x12b0], R27 ;  /* 0x0012b01b01007387 */ /* 0x0083e80000100800 */
[----:B------:R-:W3:Y:S04]  /*13150*/  LDL R15, [R1+0x84c] ;  /* 0x00084c00010f7983 */ /* 0x000ee80000100800 */
[----:B------:R-:W4:Y:S04]  /*13160*/  LDL R13, [R1+0x6e8] ;  /* 0x0006e800010d7983 */ /* 0x000f280000100800 */
[----:B-1----:R-:W4:Y:S04]  /*13170*/  LDL R27, [R1+0x6f4] ;  /* 0x0006f400011b7983 */ /* 0x002f280000100800 */
[----:B------:R-:W4:Y:S04]  /*13180*/  LDL R12, [R1+0x5d0] ;  /* 0x0005d000010c7983 */ /* 0x000f280000100800 */
[----:B0-----:R-:W0:Y:S01]  /*13190*/  S2R R5, SR_TID.X ;  /* 0x0000000000057919 */ /* 0x001e220000002100 */
[----:B------:R-:W-:-:S02]  /*131a0*/  PRMT R23, RZ, 0x7610, R23 ;  /* 0x00007610ff177816 */ /* 0x000fc40000000017 */
[----:B0-----:R-:W-:-:S05]  /*131b0*/  LOP3.LUT R5, R5, 0x3f, RZ, 0xc0, !PT ;  /* 0x0000003f05057812 */ /* 0x001fca00078ec0ff */
[----:B------:R-:W-:-:S05]  /*131c0*/  IMAD.SHL.U32 R5, R5, 0x2, RZ ;  /* 0x0000000205057824 */ /* 0x000fca00078e00ff */
[----:B------:R-:W-:-:S05]  /*131d0*/  LOP3.LUT R5, R5, 0x20, RZ, 0x3c, !PT ;  /* 0x0000002005057812 */ /* 0x000fca00078e3cff */
[----:B------:R-:W-:Y:S01]  /*131e0*/  STS.U16 [R5+0xb00], R14 ;  /* 0x000b000e05007388 */ /* 0x000fe20000000400 */
[----:B------:R-:W-:-:S03]  /*131f0*/  PRMT R21, RZ, 0x7610, R21 ;  /* 0x00007610ff157816 */ /* 0x000fc60000000015 */
[----:B--2---:R0:W-:Y:S04]  /*13200*/  STL [R1+0x12b4], R25 ;  /* 0x0012b41901007387 */ /* 0x0041e80000100800 */
[----:B0-----:R-:W2:Y:S04]  /*13210*/  LDL.LU R25, [R1+0x78] ;  /* 0x0000780001197983 */ /* 0x001ea80000300800 */
[----:B------:R-:W2:Y:S01]  /*13220*/  LDL R14, [R1+0x838] ;  /* 0x00083800010e7983 */ /* 0x000ea20000100800 */
[----:B---3--:R-:W-:-:S03]  /*13230*/  IADD3 R4, P1, R15, R2, RZ ;  /* 0x000000020f047210 */ /* 0x008fc60007f3e0ff */
[----:B------:R-:W3:Y:S02]  /*13240*/  LDL R15, [R1+0x924] ;  /* 0x00092400010f7983 */ /* 0x000ee40000100800 */
[----:B----4-:R-:W-:Y:S02]  /*13250*/  IMAD.X R5, R27, 0x1, R0, P1 ;  /* 0x000000011b057824 */ /* 0x010fe400008e0600 */
[----:B------:R-:W4:Y:S04]  /*13260*/  LDL.LU R27, [R1+0x74] ;  /* 0x00007400011b7983 */ /* 0x000f280000300800 */
[----:B------:R0:W2:Y:S04]  /*13270*/  @!P0 LDG.E.U16 R23, [R4.64] ;  /* 0x0000000804178981 */ /* 0x0000a8000c1e1500 */
[----:B0-----:R-:W0:Y:S01]  /*13280*/  S2R R5, SR_TID.X ;  /* 0x0000000000057919 */ /* 0x001e220000002100 */
[----:B------:R-:W-:-:S02]  /*13290*/  IADD3 R4, P1, R13, R2, RZ ;  /* 0x000000020d047210 */ /* 0x000fc40007f3e0ff */
[----:B0-----:R-:W-:-:S05]  /*132a0*/  LOP3.LUT R5, R5, 0x3f, RZ, 0xc0, !PT ;  /* 0x0000003f05057812 */ /* 0x001fca00078ec0ff */
[----:B------:R-:W-:-:S05]  /*132b0*/  IMAD.SHL.U32 R5, R5, 0x2, RZ ;  /* 0x0000000205057824 */ /* 0x000fca00078e00ff */
[----:B------:R-:W-:-:S05]  /*132c0*/  LOP3.LUT R5, R5, 0x20, RZ, 0x3c, !PT ;  /* 0x0000002005057812 */ /* 0x000fca00078e3cff */
[----:B------:R0:W-:Y:S02]  /*132d0*/  STS.U16 [R5+0xd00], R24 ;  /* 0x000d001805007388 */ /* 0x0001e40000000400 */
[----:B0-----:R-:W-:-:S05]  /*132e0*/  IMAD.X R5, R12, 0x1, R0, P1 ;  /* 0x000000010c057824 */ /* 0x001fca00008e0600 */
[----:B------:R0:W4:Y:S04]  /*132f0*/  @!P0 LDG.E.U16 R21, [R4.64] ;  /* 0x0000000804158981 */ /* 0x000128000c1e1500 */
[----:B0-----:R-:W0:Y:S01]  /*13300*/  S2R R5, SR_TID.X ;  /* 0x0000000000057919 */ /* 0x001e220000002100 */
[----:B------:R-:W-:Y:S02]  /*13310*/  PRMT R19, RZ, 0x7610, R19 ;  /* 0x00007610ff137816 */ /* 0x000fe40000000013 */
[----:B0-----:R-:W-:-:S05]  /*13320*/  LOP3.LUT R5, R5, 0x3f, RZ, 0xc0, !PT ;  /* 0x0000003f05057812 */ /* 0x001fca00078ec0ff */
[----:B------:R-:W-:Y:S01]  /*13330*/  IMAD.SHL.U32 R5, R5, 0x2, RZ ;  /* 0x0000000205057824 */ /* 0x000fe200078e00ff */
[----:B---3--:R-:W-:Y:S01]  /*13340*/  IADD3 R4, P1, R15, R2, RZ ;  /* 0x000000020f047210 */ /* 0x008fe20007f3e0ff */
[----:B--2---:R0:W-:Y:S04]  /*13350*/  STL [R1+0x12b8], R23 ;  /* 0x0012b81701007387 */ /* 0x0041e80000100800 */
[----:B0-----:R-:W2:Y:S04]  /*13360*/  LDL.LU R23, [R1+0x28] ;  /* 0x0000280001177983 */ /* 0x001ea80000300800 */
[----:B------:R-:W3:Y:S04]  /*13370*/  LDL R13, [R1+0x82c] ;  /* 0x00082c00010d7983 */ /* 0x000ee80000100800 */
[----:B------:R-:W3:Y:S04]  /*13380*/  LDL R12, [R1+0x6d4] ;  /* 0x0006d400010c7983 */ /* 0x000ee80000100800 */
[----:B----4-:R0:W-:Y:S04]  /*13390*/  STL [R1+0x12bc], R21 ;  /* 0x0012bc1501007387 */ /* 0x0101e80000100800 */
[----:B------:R-:W4:Y:S01]  /*133a0*/  LDL R15, [R1+0x6c8] ;  /* 0x0006c800010f7983 */ /* 0x000f220000100800 */
[----:B0-----:R-:W-:Y:S01]  /*133b0*/  LOP3.LUT R21, R5, 0x20, RZ, 0x3c, !PT ;  /* 0x0000002005157812 */ /* 0x001fe200078e3cff */
[----:B------:R-:W-:-:S02]  /*133c0*/  IMAD.X R5, R14, 0x1, R0, P1 ;  /* 0x000000010e057824 */ /* 0x000fc400008e0600 */
[----:B------:R-:W4:Y:S04]  /*133d0*/  LDL R14, [R1+0x5c0] ;  /* 0x0005c000010e7983 */ /* 0x000f280000100800 */
[----:B------:R3:W4:Y:S01]  /*133e0*/  @!P0 LDG.E.U16 R19, [R4.64] ;  /* 0x0000000804138981 */ /* 0x000722000c1e1500 */
[----:B------:R-:W-:Y:S02]  /*133f0*/  PRMT R17, RZ, 0x7610, R17 ;  /* 0x00007610ff117816 */ /* 0x000fe40000000011 */
[----:B------:R-:W-:Y:S01]  /*13400*/  PRMT R11, RZ, 0x7610, R11 ;  /* 0x00007610ff0b7816 */ /* 0x000fe2000000000b */
[----:B--2---:R0:W-:Y:S01]  /*13410*/  STS.U16 [R21+0xf00], R23 ;  /* 0x000f001715007388 */ /* 0x0041e20000000400 */
[----:B---3--:R-:W-:-:S03]  /*13420*/  IADD3 R4, P1, R13, R2, RZ ;  /* 0x000000020d047210 */ /* 0x008fc60007f3e0ff */
[----:B0-----:R-:W2:Y:S02]  /*13430*/  LDL.LU R23, [R1+0x6c] ;  /* 0x00006c0001177983 */ /* 0x001ea40000300800 */
[----:B------:R-:W-:-:S05]  /*13440*/  IMAD.X R5, R12, 0x1, R0, P1 ;  /* 0x000000010c057824 */ /* 0x000fca00008e0600 */
[----:B------:R0:W3:Y:S04]  /*13450*/  @!P0 LDG.E.U16 R17, [R4.64] ;  /* 0x0000000804118981 */ /* 0x0000e8000c1e1500 */
[----:B----4-:R1:W-:Y:S04]  /*13460*/  STL [R1+0x12c0], R19 ;  /* 0x0012c01301007387 */ /* 0x0103e80000100800 */
[----:B-1----:R-:W4:Y:S04]  /*13470*/  LDL.LU R19, [R1+0x70] ;  /* 0x0000700001137983 */ /* 0x002f280000300800 */
[----:B------:R-:W2:Y:S04]  /*13480*/  LDL R13, [R1+0x914] ;  /* 0x00091400010d7983 */ /* 0x000ea80000100800 */
[----:B------:R-:W4:Y:S01]  /*13490*/  LDL R12, [R1+0x818] ;  /* 0x00081800010c7983 */ /* 0x000f220000100800 */
[----:B0-----:R-:W-:-:S05]  /*134a0*/  IADD3 R4, P1, R15, R2, RZ ;  /* 0x000000020f047210 */ /* 0x001fca0007f3e0ff */
[----:B------:R-:W-:-:S05]  /*134b0*/  IMAD.X R5, R14, 0x1, R0, P1 ;  /* 0x000000010e057824 */ /* 0x000fca00008e0600 */
[----:B------:R2:W4:Y:S01]  /*134c0*/  @!P0 LDG.E.U16 R11, [R4.64] ;  /* 0x00000008040b8981 */ /* 0x000522000c1e1500 */
[----:B------:R-:W-:-:S03]  /*134d0*/  PRMT R10, RZ, 0x7610, R10 ;  /* 0x00007610ff0a7816 */ /* 0x000fc6000000000a */
[----:B------:R0:W-:Y:S04]  /*134e0*/  STS.U16 [R21+0x1100], R25 ;  /* 0x0011001915007388 */ /* 0x0001e80000000400 */
[----:B0-----:R-:W4:Y:S04]  /*134f0*/  LDL.LU R25, [R1+0x68] ;  /* 0x0000680001197983 */ /* 0x001f280000300800 */
[----:B------:R0:W-:Y:S04]  /*13500*/  STS.U16 [R21+0x1300], R27 ;  /* 0x0013001b15007388 */ /* 0x0001e80000000400 */
[----:B---3--:R1:W-:Y:S04]  /*13510*/  STL [R1+0x12c4], R17 ;  /* 0x0012c41101007387 */ /* 0x0083e80000100800 */
[----:B------:R-:W3:Y:S04]  /*13520*/  LDL R15, [R1+0x80c] ;  /* 0x00080c00010f7983 */ /* 0x000ee80000100800 */
[----:B------:R-:W3:Y:S04]  /*13530*/  LDL R14, [R1+0x6b4] ;  /* 0x0006b400010e7983 */ /* 0x000ee80000100800 */
[----:B0-----:R-:W3:Y:S01]  /*13540*/  LDL.LU R27, [R1+0x64] ;  /* 0x00006400011b7983 */ /* 0x001ee20000300800 */
[----:B--2---:R-:W-:-:S05]  /*13550*/  IADD3 R4, P1, R13, R2, RZ ;  /* 0x000000020d047210 */ /* 0x004fca0007f3e0ff */
[----:B----4-:R-:W-:-:S05]  /*13560*/  IMAD.X R5, R12, 0x1, R0, P1 ;  /* 0x000000010c057824 */ /* 0x010fca00008e0600 */
[----:B------:R3:W2:Y:S04]  /*13570*/  @!P0 LDG.E.U16 R10, [R4.64] ;  /* 0x00000008040a8981 */ /* 0x0006a8000c1e1500 */
[----:B------:R0:W-:Y:S04]  /*13580*/  STL [R1+0x12c8], R11 ;  /* 0x0012c80b01007387 */ /* 0x0001e80000100800 */
[----:B-1----:R-:W4:Y:S04]  /*13590*/  LDL R17, [R1+0x6a8] ;  /* 0x0006a80001117983 */ /* 0x002f280000100800 */
[----:B0-----:R-:W4:Y:S04]  /*135a0*/  LDL R11, [R1+0x5b0] ;  /* 0x0005b000010b7983 */ /* 0x001f280000100800 */
[----:B------:R-:W4:Y:S01]  /*135b0*/  LDL.LU R12, [R1+0x60] ;  /* 0x00006000010c7983 */ /* 0x000f220000300800 */
[----:B------:R-:W-:-:S02]  /*135c0*/  PRMT R9, RZ, 0x7610, R9 ;  /* 0x00007610ff097816 */ /* 0x000fc40000000009 */
[----:B------:R-:W-:Y:S02]  /*135d0*/  PRMT R8, RZ, 0x7610, R8 ;  /* 0x00007610ff087816 */ /* 0x000fe40000000008 */
[----:B---3--:R-:W-:-:S05]  /*135e0*/  IADD3 R4, P1, R15, R2, RZ ;  /* 0x000000020f047210 */ /* 0x008fca0007f3e0ff */
[----:B------:R-:W-:-:S05]  /*135f0*/  IMAD.X R5, R14, 0x1, R0, P1 ;  /* 0x000000010e057824 */ /* 0x000fca00008e0600 */
[----:B------:R4:W3:Y:S04]  /*13600*/  @!P0 LDG.E.U16 R9, [R4.64] ;  /* 0x0000000804098981 */ /* 0x0008e8000c1e1500 */
[----:B--2---:R-:W-:Y:S04]  /*13610*/  STL [R1+0x12cc], R10 ;  /* 0x0012cc0a01007387 */ /* 0x004fe80000100800 */
[----:B------:R-:W2:Y:S04]  /*13620*/  LDL R15, [R1+0x904] ;  /* 0x00090400010f7983 */ /* 0x000ea80000100800 */
[----:B------:R-:W2:Y:S01]  /*13630*/  LDL R14, [R1+0x7f8] ;  /* 0x0007f800010e7983 */ /* 0x000ea20000100800 */
[----:B----4-:R-:W-:-:S05]  /*13640*/  IADD3 R4, P1, R17, R2, RZ ;  /* 0x0000000211047210 */ /* 0x010fca0007f3e0ff */
[----:B------:R-:W-:-:S05]  /*13650*/  IMAD.X R5, R11, 0x1, R0, P1 ;  /* 0x000000010b057824 */ /* 0x000fca00008e0600 */
[----:B------:R2:W4:Y:S04]  /*13660*/  @!P0 LDG.E.U16 R8, [R4.64] ;  /* 0x0000000804088981 */ /* 0x000528000c1e1500 */
[----:B------:R-:W0:Y:S01]  /*13670*/  S2R R13, SR_TID.X ;  /* 0x00000000000d7919 */ /* 0x000e220000002100 */
[----:B------:R-:W-:-:S03]  /*13680*/  PRMT R7, RZ, 0x7610, R7 ;  /* 0x00007610ff077816 */ /* 0x000fc60000000007 */
[----:B------:R-:W-:Y:S04]  /*13690*/  STS.U16 [R21+0x1500], R19 ;  /* 0x0015001315007388 */ /* 0x000fe80000000400 */
[----:B------:R0:W-:Y:S02]  /*136a0*/  STS.U16 [R21+0x1700], R23 ;  /* 0x0017001715007388 */ /* 0x0001e40000000400 */
[----:B0-----:R-:W-:Y:S02]  /*136b0*/  LOP3.LUT R23, R13, 0x3f, RZ, 0xc0, !PT ;  /* 0x0000003f0d177812 */ /* 0x001fe400078ec0ff */
[----:B------:R-:W4:Y:S03]  /*136c0*/  LDL.LU R13, [R1+0x5c] ;  /* 0x00005c00010d7983 */ /* 0x000f260000300800 */
[----:B------:R-:W-:Y:S01]  /*136d0*/  IMAD.SHL.U32 R23, R23, 0x2, RZ ;  /* 0x0000000217177824 */ /* 0x000fe200078e00ff */
[----:B---3--:R0:W-:Y:S04]  /*136e0*/  STL [R1+0x12d0], R9 ;  /* 0x0012d00901007387 */ /* 0x0081e80000100800 */
[----:B------:R-:W3:Y:S04]  /*136f0*/  LDL R11, [R1+0x7ec] ;  /* 0x0007ec00010b7983 */ /* 0x000ee80000100800 */
[----:B------:R-:W3:Y:S01]  /*13700*/  LDL R10, [R1+0x694] ;  /* 0x00069400010a7983 */ /* 0x000ee20000100800 */
[----:B0-----:R-:W-:-:S05]  /*13710*/  LOP3.LUT R9, R23, 0x20, RZ, 0x3c, !PT ;  /* 0x0000002017097812 */ /* 0x001fca00078e3cff */
[----:B------:R0:W-:Y:S01]  /*13720*/  STS.U16 [R9+0x1900], R25 ;  /* 0x0019001909007388 */ /* 0x0001e20000000400 */
[----:B--2---:R-:W-:-:S03]  /*13730*/  IADD3 R4, P1, R15, R2, RZ ;  /* 0x000000020f047210 */ /* 0x004fc60007f3e0ff */
[----:B0-----:R-:W2:Y:S02]  /*13740*/  LDL.LU R25, [R1+0x58] ;  /* 0x0000580001197983 */ /* 0x001ea40000300800 */
[----:B------:R-:W-:-:S05]  /*13750*/  IMAD.X R5, R14, 0x1, R0, P1 ;  /* 0x000000010e057824 */ /* 0x000fca00008e0600 */
[----:B------:R3:W2:Y:S04]  /*13760*/  @!P0 LDG.E.U16 R7, [R4.64] ;  /* 0x0000000804078981 */ /* 0x0006a8000c1e1500 */
[----:B----4-:R0:W-:Y:S04]  /*13770*/  STL [R1+0x12d4], R8 ;  /* 0x0012d40801007387 */ /* 0x0101e80000100800 */
[----:B------:R1:W-:Y:S04]  /*13780*/  STS.U16 [R9+0x1b00], R27 ;  /* 0x001b001b09007388 */ /* 0x0003e80000000400 */
[----:B0-----:R-:W4:Y:S04]  /*13790*/  LDL R8, [R1+0x688] ;  /* 0x0006880001087983 */ /* 0x001f280000100800 */
[----:B-1----:R-:W4:Y:S04]  /*137a0*/  LDL.LU R27, [R1+0x54] ;  /* 0x00005400011b7983 */ /* 0x002f280000300800 */
[----:B------:R-:W4:Y:S01]  /*137b0*/  LDL R17, [R1+0x5a0] ;  /* 0x0005a00001117983 */ /* 0x000f220000100800 */
[----:B------:R-:W-:-:S03]  /*137c0*/  PRMT R6, RZ, 0x7610, R6 ;  /* 0x00007610ff067816 */ /* 0x000fc60000000006 */
[----:B------:R4:W-:Y:S04]  /*137d0*/  STS.U16 [R9+0x1d00], R12 ;  /* 0x001d000c09007388 */ /* 0x0009e80000000400 */
[----:B------:R0:W-:Y:S01]  /*137e0*/  STS.U16 [R9+0x1f00], R13 ;  /* 0x001f000d09007388 */ /* 0x0001e20000000400 */
[----:B---3--:R-:W-:-:S05]  /*137f0*/  IADD3 R4, P1, R11, R2, RZ ;  /* 0x000000020b047210 */ /* 0x008fca0007f3e0ff */
[----:B------:R-:W-:-:S05]  /*13800*/  IMAD.X R5, R10, 0x1, R0, P1 ;  /* 0x000000010a057824 */ /* 0x000fca00008e0600 */
[----:B------:R1:W3:Y:S02]  /*13810*/  @!P0 LDG.E.U16 R6, [R4.64] ;  /* 0x0000000804068981 */ /* 0x0002e4000c1e1500 */
[----:B-1----:R-:W-:Y:S02]  /*13820*/  PRMT R5, RZ, 0x7610, R5 ;  /* 0x00007610ff057816 */ /* 0x002fe40000000005 */
[----:B--2---:R1:W-:Y:S04]  /*13830*/  STL [R1+0x12d8], R7 ;  /* 0x0012d80701007387 */ /* 0x0043e80000100800 */
[----:B------:R-:W2:Y:S04]  /*13840*/  LDL R14, [R1+0x8f4] ;  /* 0x0008f400010e7983 */ /* 0x000ea80000100800 */
[----:B------:R-:W2:Y:S01]  /*13850*/  LDL R11, [R1+0x7d8] ;  /* 0x0007d800010b7983 */ /* 0x000ea20000100800 */
[----:B----4-:R-:W-:-:S03]  /*13860*/  IADD3 R12, P1, R8, R2, RZ ;  /* 0x00000002080c7210 */ /* 0x010fc60007f3e0ff */
[----:B------:R-:W4:Y:S02]  /*13870*/  LDL.LU R15, [R1+0x50] ;  /* 0x00005000010f7983 */ /* 0x000f240000300800 */
[----:B0-----:R-:W-:-:S05]  /*13880*/  IMAD.X R13, R17, 0x1, R0, P1 ;  /* 0x00000001110d7824 */ /* 0x001fca00008e0600 */
[----:B------:R2:W4:Y:S01]  /*13890*/  @!P0 LDG.E.U16 R5, [R12.64] ;  /* 0x000000080c058981 */ /* 0x000522000c1e1500 */
[----:B------:R-:W-:-:S03]  /*138a0*/  PRMT R4, RZ, 0x7610, R4 ;  /* 0x00007610ff047816 */ /* 0x000fc60000000004 */
[----:B---3--:R0:W-:Y:S04]  /*138b0*/  STL [R1+0x12dc], R6 ;  /* 0x0012dc0601007387 */ /* 0x0081e80000100800 */
[----:B------:R-:W3:Y:S04]  /*138c0*/  LDL R10, [R1+0x7cc] ;  /* 0x0007cc00010a7983 */ /* 0x000ee80000100800 */
[----:B------:R-:W3:Y:S04]  /*138d0*/  LDL R8, [R1+0x674] ;  /* 0x0006740001087983 */ /* 0x000ee80000100800 */
[----:B-1----:R-:W3:Y:S01]  /*138e0*/  LDL.LU R7, [R1+0x4c] ;  /* 0x00004c0001077983 */ /* 0x002ee20000300800 */
[----:B--2---:R-:W-:-:S05]  /*138f0*/  IADD3 R12, P1, R14, R2, RZ ;  /* 0x000000020e0c7210 */ /* 0x004fca0007f3e0ff */
[----:B------:R-:W-:-:S05]  /*13900*/  IMAD.X R13, R11, 0x1, R0, P1 ;  /* 0x000000010b0d7824 */ /* 0x000fca00008e0600 */
[----:B------:R3:W2:Y:S04]  /*13910*/  @!P0 LDG.E.U16 R4, [R12.64] ;  /* 0x000000080c048981 */ /* 0x0006a8000c1e1500 */
[----:B----4-:R1:W-:Y:S04]  /*13920*/  STL [R1+0x12e0], R5 ;  /* 0x0012e00501007387 */ /* 0x0103e80000100800 */
[----:B0-----:R-:W4:Y:S04]  /*13930*/  LDL R6, [R1+0x668] ;  /* 0x0006680001067983 */ /* 0x001f280000100800 */
[----:B-1----:R-:W4:Y:S04]  /*13940*/  LDL R5, [R1+0x590] ;  /* 0x0005900001057983 */ /* 0x002f280000100800 */
[----:B------:R0:W-:Y:S04]  /*13950*/  STS.U16 [R9+0x2100], R25 ;  /* 0x0021001909007388 */ /* 0x0001e80000000400 */
[----:B------:R-:W4:Y:S04]  /*13960*/  LDL.LU R23, [R1+0x48] ;  /* 0x0000480001177983 */ /* 0x000f280000300800 */
[----:B------:R1:W-:Y:S04]  /*13970*/  STS.U16 [R9+0x2300], R27 ;  /* 0x0023001b09007388 */ /* 0x0003e80000000400 */
[----:B0-----:R-:W4:Y:S04]  /*13980*/  LDL.LU R25, [R1+0x44] ;  /* 0x0000440001197983 */ /* 0x001f280000300800 */
[----:B------:R-:W-:Y:S01]  /*13990*/  STS.U16 [R9+0x2500], R15 ;  /* 0x0025000f09007388 */ /* 0x000fe20000000400 */
[----:B---3--:R-:W-:-:S05]  /*139a0*/  IADD3 R12, P1, R10, R2, RZ ;  /* 0x000000020a0c7210 */ /* 0x008fca0007f3e0ff */
[----:B------:R-:W-:Y:S01]  /*139b0*/  IMAD.X R13, R8, 0x1, R0, P1 ;  /* 0x00000001080d7824 */ /* 0x000fe200008e0600 */
[----:B------:R0:W-:Y:S04]  /*139c0*/  STS.U16 [R9+0x2700], R7 ;  /* 0x0027000709007388 */ /* 0x0001e80000000400 */
[----:B--2---:R2:W-:Y:S04]  /*139d0*/  STL [R1+0x12e4], R4 ;  /* 0x0012e40401007387 */ /* 0x0045e80000100800 */
[----:B-1----:R-:W3:Y:S04]  /*139e0*/  LDL.LU R27, [R1+0x40] ;  /* 0x00004000011b7983 */ /* 0x002ee80000300800 */
[----:B------:R-:W3:Y:S04]  /*139f0*/  LDL R21, [R1+0x8e4] ;  /* 0x0008e40001157983 */ /* 0x000ee80000100800 */
[----:B------:R-:W3:Y:S04]  /*13a00*/  LDL R19, [R1+0x7b8] ;  /* 0x0007b80001137983 */ /* 0x000ee80000100800 */
[----:B------:R-:W3:Y:S04]  /*13a10*/  LDL R17, [R1+0x7ac] ;  /* 0x0007ac0001117983 */ /* 0x000ee80000100800 */
[----:B------:R-:W3:Y:S04]  /*13a20*/  LDL R11, [R1+0x654] ;  /* 0x00065400010b7983 */ /* 0x000ee80000100800 */
[----:B------:R-:W3:Y:S04]  /*13a30*/  LDL R10, [R1+0x648] ;  /* 0x00064800010a7983 */ /* 0x000ee80000100800 */
[----:B------:R-:W3:Y:S04]  /*13a40*/  LDL R8, [R1+0x580] ;  /* 0x0005800001087983 */ /* 0x000ee80000100800 */
[----:B0-----:R-:W3:Y:S01]  /*13a50*/  LDL R7, [R1+0x8d4] ;  /* 0x0008d40001077983 */ /* 0x001ee20000100800 */
[----:B----4-:R-:W-:-:S03]  /*13a60*/  IADD3 R14, P1, R6, R2, RZ ;  /* 0x00000002060e7210 */ /* 0x010fc60007f3e0ff */
[----:B------:R-:W4:Y:S02]  /*13a70*/  LDL R6, [R1+0x798] ;  /* 0x0007980001067983 */ /* 0x000f240000100800 */
[----:B------:R-:W-:Y:S02]  /*13a80*/  IMAD.X R15, R5, 0x1, R0, P1 ;  /* 0x00000001050f7824 */ /* 0x000fe400008e0600 */
[----:B------:R-:W4:Y:S04]  /*13a90*/  LDL R5, [R1+0x78c] ;  /* 0x00078c0001057983 */ /* 0x000f280000100800 */
[----:B--2---:R-:W2:Y:S01]  /*13aa0*/  LDL R4, [R1+0x634] ;  /* 0x0006340001047983 */ /* 0x004ea20000100800 */
[----:B------:R-:W-:-:S06]  /*13ab0*/  PRMT R3, RZ, 0x7610, R3 ;  /* 0x00007610ff037816 */ /* 0x000fcc0000000003 */
[----:B------:R0:W2:Y:S02]  /*13ac0*/  @!P0 LDG.E.U16 R3, [R12.64] ;  /* 0x000000080c038981 */ /* 0x0000a4000c1e1500 */
[----:B0-----:R-:W-:-:S06]  /*13ad0*/  PRMT R12, RZ, 0x7610, R12 ;  /* 0x00007610ff0c7816 */ /* 0x001fcc000000000c */
[----:B------:R3:W2:Y:S01]  /*13ae0*/  @!P0 LDG.E.U16 R12, [R14.64] ;  /* 0x000000080e0c8981 */ /* 0x0006a2000c1e1500 */
[----:B------:R-:W-:Y:S02]  /*13af0*/  PRMT R13, RZ, 0x7610, R13 ;  /* 0x00007610ff0d7816 */ /* 0x000fe4000000000d */
[----:B------:R-:W-:Y:S02]  /*13b00*/  PRMT R16, RZ, 0x7610, R16 ;  /* 0x00007610ff107816 */ /* 0x000fe40000000010 */
[----:B------:R-:W-:Y:S02]  /*13b10*/  PRMT R18, RZ, 0x7610, R18 ;  /* 0x00007610ff127816 */ /* 0x000fe40000000012 */
[----:B------:R-:W-:Y:S01]  /*13b20*/  PRMT R20, RZ, 0x7610, R20 ;  /* 0x00007610ff147816 */ /* 0x000fe20000000014 */
[----:B------:R-:W-:Y:S04]  /*13b30*/  STS.U16 [R9+0x2900], R23 ;  /* 0x0029001709007388 */ /* 0x000fe80000000400 */
[----:B------:R-:W-:Y:S01]  /*13b40*/  STS.U16 [R9+0x2b00], R25 ;  /* 0x002b001909007388 */ /* 0x000fe20000000400 */
[----:B---3--:R-:W-:-:S05]  /*13b50*/  IADD3 R14, P1, R21, R2, RZ ;  /* 0x00000002150e7210 */ /* 0x008fca0007f3e0ff */
[----:B------:R-:W-:-:S05]  /*13b60*/  IMAD.X R15, R19, 0x1, R0, P1 ;  /* 0x00000001130f7824 */ /* 0x000fca00008e0600 */
[----:B------:R0:W3:Y:S02]  /*13b70*/  @!P0 LDG.E.U16 R13, [R14.64] ;  /* 0x000000080e0d8981 */ /* 0x0000e4000c1e1500 */
[----:B0-----:R-:W-:-:S05]  /*13b80*/  IADD3 R14, P1, R17, R2, RZ ;  /* 0x00000002110e7210 */ /* 0x001fca0007f3e0ff */
[----:B------:R-:W-:-:S05]  /*13b90*/  IMAD.X R15, R11, 0x1, R0, P1 ;  /* 0x000000010b0f7824 */ /* 0x000fca00008e0600 */
[----:B------:R0:W3:Y:S02]  /*13ba0*/  @!P0 LDG.E.U16 R16, [R14.64] ;  /* 0x000000080e108981 */ /* 0x0000e4000c1e1500 */
[----:B0-----:R-:W-:-:S05]  /*13bb0*/  IADD3 R14, P1, R10, R2, RZ ;  /* 0x000000020a0e7210 */ /* 0x001fca0007f3e0ff */
[----:B------:R-:W-:-:S05]  /*13bc0*/  IMAD.X R15, R8, 0x1, R0, P1 ;  /* 0x00000001080f7824 */ /* 0x000fca00008e0600 */
[----:B------:R0:W3:Y:S02]  /*13bd0*/  @!P0 LDG.E.U16 R18, [R14.64] ;  /* 0x000000080e128981 */ /* 0x0000e4000c1e1500 */
[----:B0-----:R-:W-:-:S05]  /*13be0*/  IADD3 R14, P1, R7, R2, RZ ;  /* 0x00000002070e7210 */ /* 0x001fca0007f3e0ff */
[----:B----4-:R-:W-:-:S05]  /*13bf0*/  IMAD.X R15, R6, 0x1, R0, P1 ;  /* 0x00000001060f7824 */ /* 0x010fca00008e0600 */
[----:B------:R0:W4:Y:S02]  /*13c00*/  @!P0 LDG.E.U16 R20, [R14.64] ;  /* 0x000000080e148981 */ /* 0x000124000c1e1500 */
[----:B0-----:R-:W-:-:S05]  /*13c10*/  IADD3 R14, P1, R5, R2, RZ ;  /* 0x00000002050e7210 */ /* 0x001fca0007f3e0ff */
[----:B--2---:R-:W-:Y:S02]  /*13c20*/  IMAD.X R15, R4, 0x1, R0, P1 ;  /* 0x00000001040f7824 */ /* 0x004fe400008e0600 */
[----:B------:R-:W2:Y:S04]  /*13c30*/  LDL.LU R4, [R1+0x38] ;  /* 0x0000380001047983 */ /* 0x000ea80000300800 */
[----:B------:R-:W2:Y:S04]  /*13c40*/  LDL.LU R5, [R1+0x34] ;  /* 0x0000340001057983 */ /* 0x000ea80000300800 */
[----:B------:R-:W2:Y:S04]  /*13c50*/  LDL.LU R6, [R1+0x30] ;  /* 0x0000300001067983 */ /* 0x000ea80000300800 */
[----:B------:R-:W2:Y:S04]  /*13c60*/  LDL.LU R7, [R1+0x2c] ;  /* 0x00002c0001077983 */ /* 0x000ea80000300800 */
[----:B------:R-:W-:Y:S04]  /*13c70*/  STS.U16 [R9+0x2d00], R27 ;  /* 0x002d001b09007388 */ /* 0x000fe80000000400 */
[----:B------:R-:W2:Y:S04]  /*13c80*/  LDL.LU R8, [R1+0x24] ;  /* 0x0000240001087983 */ /* 0x000ea80000300800 */
[----:B------:R0:W-:Y:S04]  /*13c90*/  STS.U16 [R9+0x2f00], R22 ;  /* 0x002f001609007388 */ /* 0x0001e80000000400 */
[----:B------:R-:W2:Y:S04]  /*13ca0*/  LDL.LU R10, [R1+0x20] ;  /* 0x00002000010a7983 */ /* 0x000ea80000300800 */
[----:B------:R-:W2:Y:S01]  /*13cb0*/  LDL.LU R11, [R1+0x80] ;  /* 0x00008000010b7983 */ /* 0x000ea20000300800 */
[----:B0-----:R-:W-:-:S03]  /*13cc0*/  PRMT R22, RZ, 0x7610, R22 ;  /* 0x00007610ff167816 */ /* 0x001fc60000000016 */
[----:B------:R-:W2:Y:S04]  /*13cd0*/  LDL.LU R17, [R1+0x1c] ;  /* 0x00001c0001117983 */ /* 0x000ea80000300800 */
[----:B------:R-:W2:Y:S04]  /*13ce0*/  LDL.LU R19, [R1+0x18] ;  /* 0x0000180001137983 */ /* 0x000ea80000300800 */
[----:B------:R-:W2:Y:S04]  /*13cf0*/  LDL.LU R21, [R1+0x14] ;  /* 0x0000140001157983 */ /* 0x000ea80000300800 */
[----:B------:R-:W2:Y:S04]  /*13d00*/  LDL.LU R23, [R1+0x10] ;  /* 0x0000100001177983 */ /* 0x000ea80000300800 */
[----:B------:R-:W2:Y:S04]  /*13d10*/  LDL.LU R25, [R1+0xc] ;  /* 0x00000c0001197983 */ /* 0x000ea80000300800 */
[----:B------:R-:W2:Y:S04]  /*13d20*/  LDL.LU R27, [R1+0x8] ;  /* 0x00000800011b7983 */ /* 0x000ea80000300800 */
[----:B------:R0:W2:Y:S04]  /*13d30*/  @!P0 LDG.E.U16 R22, [R14.64] ;  /* 0x000000080e168981 */ /* 0x0000a8000c1e1500 */
[----:B0-----:R-:W2:Y:S04]  /*13d40*/  LDL.LU R14, [R1+0x3c] ;  /* 0x00003c00010e7983 */ /* 0x001ea80000300800 */
[----:B------:R-:W3:Y:S04]  /*13d50*/  LDL R15, [R1+0x628] ;  /* 0x00062800010f7983 */ /* 0x000ee80000100800 */
[----:B--2---:R3:W-:Y:S02]  /*13d60*/  STS.U16 [R9+0x3100], R14 ;  /* 0x0031000e09007388 */ /* 0x0047e40000000400 */
[----:B---3--:R-:W-:-:S02]  /*13d70*/  IADD3 R14, P1, R15, R2, RZ ;  /* 0x000000020f0e7210 */ /* 0x008fc40007f3e0ff */
[----:B------:R-:W2:Y:S01]  /*13d80*/  LDL R15, [R1+0x570] ;  /* 0x00057000010f7983 */ /* 0x000ea20000100800 */
[----:B------:R-:W-:Y:S02]  /*13d90*/  PRMT R24, RZ, 0x7610, R24 ;  /* 0x00007610ff187816 */ /* 0x000fe40000000018 */
[----:B--2---:R-:W-:-:S05]  /*13da0*/  IMAD.X R15, R15, 0x1, R0, P1 ;  /* 0x000000010f0f7824 */ /* 0x004fca00008e0600 */
[----:B------:R0:W2:Y:S04]  /*13db0*/  @!P0 LDG.E.U16 R24, [R14.64] ;  /* 0x000000080e188981 */ /* 0x0000a8000c1e1500 */
[----:B0-----:R-:W3:Y:S02]  /*13dc0*/  LDL R15, [R1+0x8c4] ;  /* 0x0008c400010f7983 */ /* 0x001ee40000100800 */
[----:B---3--:R-:W-:Y:S02]  /*13dd0*/  IADD3 R14, P1, R15, R2, RZ ;  /* 0x000000020f0e7210 */ /* 0x008fe40007f3e0ff */
[----:B------:R-:W3:Y:S04]  /*13de0*/  LDL R15, [R1+0x778] ;  /* 0x00077800010f7983 */ /* 0x000ee80000100800 */
[----:B------:R0:W-:Y:S02]  /*13df0*/  STS.U16 [R9+0x3300], R26 ;  /* 0x0033001a09007388 */ /* 0x0001e40000000400 */
[----:B0-----:R-:W-:-:S02]  /*13e00*/  PRMT R26, RZ, 0x7610, R26 ;  /* 0x00007610ff1a7816 */ /* 0x001fc4000000001a */
[----:B------:R0:W-:Y:S04]  /*13e10*/  STL [R1+0xa18], R2 ;  /* 0x000a180201007387 */ /* 0x0001e80000100800 */
[----:B------:R-:W-:Y:S04]  /*13e20*/  STS.U16 [R9+0x3500], R4 ;  /* 0x0035000409007388 */ /* 0x000fe80000000400 */
[----:B0-----:R-:W2:Y:S04]  /*13e30*/  LDL.LU R2, [R1+0x8b0] ;  /* 0x0008b00001027983 */ /* 0x001ea80000300800 */
[----:B------:R0:W-:Y:S04]  /*13e40*/  STL [R1+0xa1c], R0 ;  /* 0x000a1c0001007387 */ /* 0x0001e80000100800 */
[----:B------:R1:W-:Y:S04]  /*13e50*/  STS.U16 [R9+0x3700], R5 ;  /* 0x0037000509007388 */ /* 0x0003e80000000400 */
[----:B------:R0:W-:Y:S04]  /*13e60*/  STS.U16 [R9+0x3900], R6 ;  /* 0x0039000609007388 */ /* 0x0001e80000000400 */
[----:B------:R0:W-:Y:S04]  /*13e70*/  STS.U16 [R9+0x3b00], R7 ;  /* 0x003b000709007388 */ /* 0x0001e80000000400 */
[----:B------:R0:W-:Y:S04]  /*13e80*/  STS.U16 [R9+0x3d00], R8 ;  /* 0x003d000809007388 */ /* 0x0001e80000000400 */
[----:B------:R0:W-:Y:S01]  /*13e90*/  STS.U16 [R9+0x3f00], R10 ;  /* 0x003f000a09007388 */ /* 0x0001e20000000400 */
[----:B---3--:R-:W-:-:S03]  /*13ea0*/  IMAD.X R15, R15, 0x1, R0, P1 ;  /* 0x000000010f0f7824 */ /* 0x008fc600008e0600 */
[----:B0-----:R-:W3:Y:S04]  /*13eb0*/  LDL.LU R0, [R1] ;  /* 0x0000000001007983 */ /* 0x001ee80000300800 */
[----:B------:R0:W2:Y:S04]  /*13ec0*/  @!P0 LDG.E.U16 R26, [R14.64] ;  /* 0x000000080e1a8981 */ /* 0x0000a8000c1e1500 */
[----:B0-----:R-:W0:Y:S04]  /*13ed0*/  S2R R15, SR_TID.X ;  /* 0x00000000000f7919 */ /* 0x001e280000002100 */
[----:B------:R-:W2:Y:S04]  /*13ee0*/  LDL.LU R14, [R1+0x4] ;  /* 0x00000400010e7983 */ /* 0x000ea80000300800 */
[----:B------:R-:W3:Y:S04]  /*13ef0*/  LDL.LU R4, [R1+0x12e4] ;  /* 0x0012e40001047983 */ /* 0x000ee80000300800 */
[----:B-1----:R-:W4:Y:S04]  /*13f00*/  LDL.LU R5, [R1+0x12e0] ;  /* 0x0012e00001057983 */ /* 0x002f280000300800 */
[----:B------:R-:W4:Y:S04]  /*13f10*/  LDL.LU R6, [R1+0x12dc] ;  /* 0x0012dc0001067983 */ /* 0x000f280000300800 */
[----:B------:R-:W4:Y:S01]  /*13f20*/  LDL.LU R7, [R1+0x12d8] ;  /* 0x0012d80001077983 */ /* 0x000f220000300800 */
[----:B0-----:R-:W-:-:S03]  /*13f30*/  LOP3.LUT R15, R15, 0x3f, RZ, 0xc0, !PT ;  /* 0x0000003f0f0f7812 */ /* 0x001fc600078ec0ff */
[----:B------:R-:W4:Y:S02]  /*13f40*/  LDL.LU R8, [R1+0x12d4] ;  /* 0x0012d40001087983 */ /* 0x000f240000300800 */
[----:B------:R-:W-:Y:S02]  /*13f50*/  IMAD.SHL.U32 R15, R15, 0x2, RZ ;  /* 0x000000020f0f7824 */ /* 0x000fe400078e00ff */
[----:B------:R-:W4:Y:S03]  /*13f60*/  LDL.LU R9, [R1+0x12d0] ;  /* 0x0012d00001097983 */ /* 0x000f260000300800 */
[----:B------:R-:W-:Y:S01]  /*13f70*/  LOP3.LUT R15, R15, 0x30, RZ, 0x3c, !PT ;  /* 0x000000300f0f7812 */ /* 0x000fe200078e3cff */
[----:B------:R-:W4:Y:S04]  /*13f80*/  LDL.LU R10, [R1+0x12cc] ;  /* 0x0012cc00010a7983 */ /* 0x000f280000300800 */
[----:B------:R0:W-:Y:S04]  /*13f90*/  STS.U16 [R15+0x3f80], R11 ;  /* 0x003f800b0f007388 */ /* 0x0001e80000000400 */
[----:B------:R1:W-:Y:S04]  /*13fa0*/  STS.U16 [R15+0x180], R17 ;  /* 0x000180110f007388 */ /* 0x0003e80000000400 */
[----:B------:R1:W-:Y:S04]  /*13fb0*/  STS.U16 [R15+0x380], R19 ;  /* 0x000380130f007388 */ /* 0x0003e80000000400 */
[----:B0-----:R-:W4:Y:S04]  /*13fc0*/  LDL.LU R11, [R1+0x12c8] ;  /* 0x0012c800010b7983 */ /* 0x001f280000300800 */
[----:B-1----:R-:W4:Y:S04]  /*13fd0*/  LDL.LU R17, [R1+0x12c4] ;  /* 0x0012c40001117983 */ /* 0x002f280000300800 */
        /* <DEDUP_REMOVED lines=8> */
[----:B0-----:R-:W4:Y:S04]  /*14060*/  LDL.LU R27, [R1+0x12b0] ;  /* 0x0012b000011b7983 */ /* 0x001f280000300800 */
[----:B--2---:R-:W-:Y:S04]  /*14070*/  STS.U16 [R15+0xd80], R14 ;  /* 0x000d800e0f007388 */ /* 0x004fe80000000400 */
[----:B---3--:R0:W-:Y:S04]  /*14080*/  STS.U16 [R15+0xf80], R0 ;  /* 0x000f80000f007388 */ /* 0x0081e80000000400 */
[----:B0-----:R-:W2:Y:S04]  /*14090*/  LDL R0, [R1+0x158] ;  /* 0x0001580001007983 */ /* 0x001ea80000100800 */
[----:B----4-:R-:W-:Y:S04]  /*140a0*/  STS.U16 [R15+0x1180], R27 ;  /* 0x0011801b0f007388 */ /* 0x010fe80000000400 */
[----:B------:R-:W-:Y:S04]  /*140b0*/  STS.U16 [R15+0x1380], R25 ;  /* 0x001380190f007388 */ /* 0x000fe80000000400 */
[----:B------:R0:W-:Y:S04]  /*140c0*/  STS.U16 [R15+0x1580], R23 ;  /* 0x001580170f007388 */ /* 0x0001e80000000400 */
[----:B------:R1:W-:Y:S04]  /*140d0*/  STS.U16 [R15+0x1780], R21 ;  /* 0x001780150f007388 */ /* 0x0003e80000000400 */
[----:B------:R3:W-:Y:S04]  /*140e0*/  STS.U16 [R15+0x1980], R19 ;  /* 0x001980130f007388 */ /* 0x0007e80000000400 */
[----:B0-----:R-:W4:Y:S04]  /*140f0*/  LDL R23, [R1+0x98c] ;  /* 0x00098c0001177983 */ /* 0x001f280000100800 */
[----:B-1----:R-:W2:Y:S04]  /*14100*/  LDL R21, [R1+0x990] ;  /* 0x0009900001157983 */ /* 0x002ea80000100800 */
[----:B---3--:R-:W3:Y:S04]  /*14110*/  LDL R19, [R1+0x564] ;  /* 0x0005640001137983 */ /* 0x008ee80000100800 */
[----:B------:R-:W2:Y:S04]  /*14120*/  LDL R27, [R1+0x988] ;  /* 0x00098800011b7983 */ /* 0x000ea80000100800 */
[----:B------:R-:W-:Y:S04]  /*14130*/  STS.U16 [R15+0x1b80], R17 ;  /* 0x001b80110f007388 */ /* 0x000fe80000000400 */
        /* <DEDUP_REMOVED lines=17> */
[----:B------:R-:W-:Y:S06]  /*14250*/  BAR.SYNC.DEFER_BLOCKING 0x0 ;  /* 0x0000000000007b1d */ /* 0x000fec0000010000 */
[----:B----4-:R-:W-:Y:S04]  /*14260*/  LDSM.16.MT88.4 R8, [R23+0x4000] ;  /* 0x004000001708783b */ /* 0x010fe80000004200 */
[----:B---3--:R-:W0:Y:S04]  /*14270*/  LDSM.16.MT88.4 R4, [R19+0x4000] ;  /* 0x004000001304783b */ /* 0x008e280000004200 */
[----:B--2---:R-:W-:Y:S04]  /*14280*/  LDSM.16.MT88.4 R12, [R27+0x4000] ;  /* 0x004000001b0c783b */ /* 0x004fe80000004200 */
[----:B0-----:R-:W-:Y:S01]  /*14290*/  STL.64 [R1+0x10], R4 ;  /* 0x0000100401007387 */ /* 0x001fe20000100a00 */
[----:B------:R-:W-:-:S02]  /*142a0*/  IMAD.MOV.U32 R18, RZ, RZ, R4 ;  /* 0x000000ffff127224 */ /* 0x000fc400078e0004 */
[----:B------:R-:W-:Y:S01]  /*142b0*/  IMAD.MOV.U32 R26, RZ, RZ, R5 ;  /* 0x000000ffff1a7224 */ /* 0x000fe200078e0005 */
[----:B------:R-:W-:Y:S01]  /*142c0*/  STL.64 [R1+0x18], R6 ;  /* 0x0000180601007387 */ /* 0x000fe20000100a00 */
[----:B------:R-:W-:Y:S02]  /*142d0*/  IMAD.MOV.U32 R25, RZ, RZ, R6 ;  /* 0x000000ffff197224 */ /* 0x000fe400078e0006 */
[----:B------:R-:W-:Y:S02]  /*142e0*/  IMAD.MOV.U32 R24, RZ, RZ, R7 ;  /* 0x000000ffff187224 */ /* 0x000fe400078e0007 */
[----:B------:R-:W0:Y:S04]  /*142f0*/  LDSM.16.M88.4 R4, [R0] ;  /* 0x000000000004783b */ /* 0x000e280000000200 */
[----:B------:R-:W-:Y:S01]  /*14300*/  STL [R1+0x1228], R19 ;  /* 0x0012281301007387 */ /* 0x000fe20000100800 */
[----:B0-----:R-:W-:-:S03]  /*14310*/  IMAD.MOV.U32 R17, RZ, RZ, R4 ;  /* 0x000000ffff117224 */ /* 0x001fc600078e0004 */
[----:B------:R-:W-:Y:S01]  /*14320*/  STL.64 [R1+0x28], R6 ;  /* 0x0000280601007387 */ /* 0x000fe20000100a00 */
[----:B------:R-:W-:-:S03]  /*14330*/  IMAD.MOV.U32 R16, RZ, RZ, R5 ;  /* 0x000000ffff107224 */ /* 0x000fc600078e0005 */
[----:B------:R-:W0:Y:S04]  /*14340*/  LDSM.16.MT88.4 R4, [R21+0x4000] ;  /* 0x004000001504783b */ /* 0x000e280000004200 */
[----:B0-----:R-:W-:Y:S04]  /*14350*/  STL.64 [R1+0x12a8], R6 ;  /* 0x0012a80601007387 */ /* 0x001fe80000100a00 */
[----:B------:R0:W-:Y:S04]  /*14360*/  STL.64 [R1+0x12a0], R4 ;  /* 0x0012a00401007387 */ /* 0x0001e80000100a00 */
[----:B0-----:R-:W2:Y:S04]  /*14370*/  LDL.LU.64 R4, [R1+0x550] ;  /* 0x0005500001047983 */ /* 0x001ea80000300a00 */
[----:B------:R-:W2:Y:S04]  /*14380*/  LDL.LU.64 R6, [R1+0x558] ;  /* 0x0005580001067983 */ /* 0x000ea80000300a00 */
[----:B------:R-:W-:Y:S04]  /*14390*/  STL.64 [R1+0x1298], R10 ;  /* 0x0012980a01007387 */ /* 0x000fe80000100a00 */
[----:B------:R-:W-:Y:S04]  /*143a0*/  STL.64 [R1+0x1290], R8 ;  /* 0x0012900801007387 */ /* 0x000fe80000100a00 */
[----:B------:R-:W-:Y:S04]  /*143b0*/  STL [R1+0x1230], R23 ;  /* 0x0012301701007387 */ /* 0x000fe80000100800 */
[----:B------:R-:W-:Y:S04]  /*143c0*/  STL [R1+0x122c], R21 ;  /* 0x00122c1501007387 */ /* 0x000fe80000100800 */
[----:B------:R-:W0:Y:S04]  /*143d0*/  LDSM.16.M88.4 R20, [R0+0x400] ;  /* 0x000400000014783b */ /* 0x000e280000000200 */
[----:B------:R-:W-:Y:S04]  /*143e0*/  STL.64 [R1+0x1288], R14 ;  /* 0x0012880e01007387 */ /* 0x000fe80000100a00 */
[----:B------:R1:W-:Y:S04]  /*143f0*/  STL.64 [R1+0x1280], R12 ;  /* 0x0012800c01007387 */ /* 0x0003e80000100a00 */
[----:B0-----:R0:W-:Y:S01]  /*14400*/  STL.64 [R1+0x1268], R20 ;  /* 0x0012681401007387 */ /* 0x0011e20000100a00 */
[----:B------:R-:W-:-:S03]  /*14410*/  IMAD.MOV.U32 R3, RZ, RZ, R22 ;  /* 0x000000ffff037224 */ /* 0x000fc600078e0016 */
[----:B------:R-:W3:Y:S01]  /*14420*/  LDL.LU.64 R8, [R1+0x510] ;  /* 0x0005100001087983 */ /* 0x000ee20000300a00 */
[----:B------:R-:W-:-:S03]  /*14430*/  IMAD.MOV.U32 R22, RZ, RZ, R18 ;  /* 0x000000ffff167224 */ /* 0x000fc600078e0012 */
[----:B------:R-:W3:Y:S04]  /*14440*/  LDL.LU.64 R10, [R1+0x518] ;  /* 0x00051800010a7983 */ /* 0x000ee80000300a00 */
[----:B-1----:R-:W4:Y:S01]  /*14450*/  LDL.LU.64 R12, [R1+0x4d0] ;  /* 0x0004d000010c7983 */ /* 0x002f220000300a00 */
[----:B0-----:R-:W-:Y:S02]  /*14460*/  IMAD.MOV.U32 R20, RZ, RZ, R17 ;  /* 0x000000ffff147224 */ /* 0x001fe400078e0011 */
[----:B------:R-:W-:Y:S01]  /*14470*/  IMAD.MOV.U32 R21, RZ, RZ, R16 ;  /* 0x000000ffff157224 */ /* 0x000fe200078e0010 */
[----:B------:R-:W4:Y:S04]  /*14480*/  LDL.LU.64 R14, [R1+0x4d8] ;  /* 0x0004d800010e7983 */ /* 0x000f280000300a00 */
[----:B------:R-:W2:Y:S04]  /*14490*/  LDL.LU.64 R16, [R1+0x4c0] ;  /* 0x0004c00001107983 */ /* 0x000ea80000300a00 */
[----:B------:R-:W2:Y:S04]  /*144a0*/  LDL.LU.64 R18, [R1+0x4c8] ;  /* 0x0004c80001127983 */ /* 0x000ea80000300a00 */
[----:B--2---:R-:W-:Y:S04]  /*144b0*/  STL.64 [R1+0x1240], R18 ;  /* 0x0012401201007387 */ /* 0x004fe80000100a00 */
[----:B------:R0:W-:Y:S04]  /*144c0*/  STL.64 [R1+0x1238], R16 ;  /* 0x0012381001007387 */ /* 0x0001e80000100a00 */
[----:B0-----:R-:W2:Y:S04]  /*144d0*/  LDL.LU.64 R16, [R1+0x500] ;  /* 0x0005000001107983 */ /* 0x001ea80000300a00 */
[----:B------:R-:W2:Y:S01]  /*144e0*/  LDL.LU.64 R18, [R1+0x508] ;  /* 0x0005080001127983 */ /* 0x000ea20000300a00 */
[----:B------:R-:W-:-:S03]  /*144f0*/  IMAD.MOV.U32 R0, RZ, RZ, R23 ;  /* 0x000000ffff007224 */ /* 0x000fc600078e0017 */
[----:B--2---:R0:W-:Y:S04]  /*14500*/  STL.64 [R1+0x1250], R18 ;  /* 0x0012501201007387 */ /* 0x0041e80000100a00 */
[----:B------:R1:W-:Y:S01]  /*14510*/  STL.64 [R1+0x1248], R16 ;  /* 0x0012481001007387 */ /* 0x0003e20000100a00 */
[----:B0-----:R-:W-:Y:S02]  /*14520*/  IMAD.MOV.U32 R18, RZ, RZ, R25 ;  /* 0x000000ffff127224 */ /* 0x001fe400078e0019 */
[----:B------:R-:W-:Y:S02]  /*14530*/  IMAD.MOV.U32 R19, RZ, RZ, R24 ;  /* 0x000000ffff137224 */ /* 0x000fe400078e0018 */
[----:B-1----:R-:W-:Y:S02]  /*14540*/  IMAD.MOV.U32 R16, RZ, RZ, R22 ;  /* 0x000000ffff107224 */ /* 0x002fe400078e0016 */
[----:B------:R-:W-:-:S07]  /*14550*/  IMAD.MOV.U32 R17, RZ, RZ, R26 ;  /* 0x000000ffff117224 */ /* 0x000fce00078e001a */
[-C--:B------:R-:W-:Y:S01]  /*14560*/  HMMA.16816.F32.BF16 R4, R16, R20.reuse, R4 ;  /* 0x000000141004723c */ /* 0x080fe20000041804 */
[----:B------:R-:W-:Y:S04]  /*14570*/  STL [R1+0x1174], R3 ;  /* 0x0011740301007387 */ /* 0x000fe80000100800 */
[----:B------:R-:W-:Y:S11]  /*14580*/  STL [R1+0x1170], R0 ;  /* 0x0011700001007387 */ /* 0x000ff60000100800 */
[----:B------:R-:W-:Y:S07]  /*14590*/  @!UPT UIADD3 URZ, URZ, URZ, URZ ;  /* 0x0000003f3f3ff290 */ /* 0x000fee000fffe03f */
[----:B------:R-:W-:Y:S04]  /*145a0*/  STL.64 [R1+0x80], R4 ;  /* 0x0000800401007387 */ /* 0x000fe80000100a00 */
[----:B------:R0:W-:Y:S04]  /*145b0*/  STL.64 [R1+0x88], R6 ;  /* 0x0000880601007387 */ /* 0x0001e80000100a00 */
[----:B0-----:R-:W3:Y:S04]  /*145c0*/  LDL.LU.64 R6, [R1+0x12a8] ;  /* 0x0012a80001067983 */ /* 0x001ee80000300a00 */
[----:B------:R-:W3:Y:S04]  /*145d0*/  LDL.LU.64 R4, [R1+0x12a0] ;  /* 0x0012a00001047983 */ /* 0x000ee80000300a00 */
[----:B------:R-:W-:Y:S04]  /*145e0*/  STL.64 [R1+0x1278], R18 ;  /* 0x0012781201007387 */ /* 0x000fe80000100a00 */
[----:B------:R0:W-:Y:S04]  /*145f0*/  STL.64 [R1+0x1270], R16 ;  /* 0x0012701001007387 */ /* 0x0001e80000100a00 */
[----:B0-----:R-:W2:Y:S04]  /*14600*/  LDL.LU.64 R16, [R1+0x490] ;  /* 0x0004900001107983 */ /* 0x001ea80000300a00 */
[----:B------:R-:W2:Y:S01]  /*14610*/  LDL.LU.64 R18, [R1+0x498] ;  /* 0x0004980001127983 */ /* 0x000ea20000300a00 */
[-C--:B---3--:R-:W-:Y:S11]  /*14620*/  HMMA.16816.F32.BF16 R8, R4, R20.reuse, R8 ;  /* 0x000000140408723c */ /* 0x088ff60000041808 */
[----:B------:R-:W-:Y:S11]  /*14630*/  @!UPT UIADD3 URZ, URZ, URZ, URZ ;  /* 0x0000003f3f3ff290 */ /* 0x000ff6000fffe03f */
[----:B------:R-:W-:Y:S01]  /*14640*/  @!UPT UIADD3 URZ, URZ, URZ, URZ ;  /* 0x0000003f3f3ff290 */ /* 0x000fe2000fffe03f */
[----:B------:R0:W-:Y:S01]  /*14650*/  STL [R1+0x70], R8 ;  /* 0x0000700801007387 */ /* 0x0001e20000100800 */
[----:B------:R-:W-:Y:S02]  /*14660*/  IMAD.MOV.U32 R25, RZ, RZ, R10 ;  /* 0x000000ffff197224 */ /* 0x000fe400078e000a */
[----:B------:R-:W-:Y:S02]  /*14670*/  IMAD.MOV.U32 R24, RZ, RZ, R11 ;  /* 0x000000ffff187224 */ /* 0x000fe400078e000b */
[----:B------:R-:W-:Y:S01]  /*14680*/  IMAD.MOV.U32 R26, RZ, RZ, R9 ;  /* 0x000000ffff1a7224 */ /* 0x000fe200078e0009 */
[----:B------:R-:W4:Y:S04]  /*14690*/  LDL.LU.64 R10, [R1+0x1298] ;  /* 0x00129800010a7983 */ /* 0x000f280000300a00 */
[----:B0-----:R-:W4:Y:S04]  /*146a0*/  LDL.LU.64 R8, [R1+0x1290] ;  /* 0x0012900001087983 */ /* 0x001f280000300a00 */
[----:B------:R-:W-:Y:S04]  /*146b0*/  STL.64 [R1+0x1260], R6 ;  /* 0x0012600601007387 */ /* 0x000fe80000100a00 */
[----:B------:R0:W-:Y:S04]  /*146c0*/  STL.64 [R1+0x1258], R4 ;  /* 0x0012580401007387 */ /* 0x0001e80000100a00 */
[----:B0-----:R-:W3:Y:S04]  /*146d0*/  LDL.LU.64 R4, [R1+0x540] ;  /* 0x0005400001047983 */ /* 0x001ee80000300a00 */
[----:B------:R-:W3:Y:S01]  /*146e0*/  LDL.LU.64 R6, [R1+0x548] ;  /* 0x0005480001067983 */ /* 0x000ee20000300a00 */
[-C--:B----4-:R-:W-:Y:S11]  /*146f0*/  HMMA.16816.F32.BF16 R12, R8, R20.reuse, R12 ;  /* 0x00000014080c723c */ /* 0x090ff6000004180c */
[----:B------:R-:W-:Y:S11]  /*14700*/  @!UPT UIADD3 URZ, URZ, URZ, URZ ;  /* 0x0000003f3f3ff290 */ /* 0x000ff6000fffe03f */
[----:B------:R-:W-:Y:S01]  /*14710*/  @!UPT UIADD3 URZ, URZ, URZ, URZ ;  /* 0x0000003f3f3ff290 */ /* 0x000fe2000fffe03f */
[----:B------:R-:W-:Y:S04]  /*14720*/  STL.64 [R1+0x60], R12 ;  /* 0x0000600c01007387 */ /* 0x000fe80000100a00 */
[----:B------:R0:W-:Y:S04]  /*14730*/  STL.64 [R1+0x68], R14 ;  /* 0x0000680e01007387 */ /* 0x0001e80000100a00 */
[----:B0-----:R-:W2:Y:S04]  /*14740*/  LDL.LU.64 R14, [R1+0x1288] ;  /* 0x00128800010e7983 */ /* 0x001ea80000300a00 */
[----:B------:R-:W2:Y:S02]  /*14750*/  LDL.LU.64 R12, [R1+0x1280] ;  /* 0x00128000010c7983 */ /* 0x000ea40000300a00 */
[----:B--2---:R-:W-:Y:S02]  /*14760*/  HMMA.16816.F32.BF16 R20, R12, R20, R16 ;  /* 0x000000140c14723c */ /* 0x004fe40000041810 */
[----:B------:R-:W3:Y:S04]  /*14770*/  LDL.LU.64 R18, [R1+0x1278] ;  /* 0x0012780001127983 */ /* 0x000ee80000300a00 */
[----:B------:R-:W3:Y:S11]  /*14780*/  LDL.LU.64 R16, [R1+0x1270] ;  /* 0x0012700001107983 */ /* 0x000ef60000300a00 */
[----:B------:R-:W-:Y:S06]  /*14790*/  @!UPT UIADD3 URZ, URZ, URZ, URZ ;  /* 0x0000003f3f3ff290 */ /* 0x000fec000fffe03f */
[----:B------:R0:W-:Y:S04]  /*147a0*/  STL.64 [R1+0x50], R20 ;  /* 0x0000501401007387 */ /* 0x0001e80000100a00 */
[----:B------:R-:W-:Y:S04]  /*147b0*/  STL.64 [R1+0x58], R22 ;  /* 0x0000581601007387 */ /* 0x000fe80000100a00 */
[----:B0-----:R-:W3:Y:S02]  /*147c0*/  LDL.LU.64 R20, [R1+0x1268] ;  /* 0x0012680001147983 */ /* 0x001ee40000300a00 */
[-C--:B---3--:R-:W-:Y:S02]  /*147d0*/  HMMA.16816.F32.BF16 R16, R16, R20.reuse, R4 ;  /* 0x000000141010723c */ /* 0x088fe40000041804 */
[----:B------:R-:W2:Y:S04]  /*147e0*/  LDL.LU.64 R6, [R1+0x1260] ;  /* 0x0012600001067983 */ /* 0x000ea80000300a00 */
[----:B------:R-:W2:Y:S11]  /*147f0*/  LDL.LU.64 R4, [R1+0x1258] ;  /* 0x0012580001047983 */ /* 0x000eb60000300a00 */
[----:B------:R-:W-:Y:S06]  /*14800*/  @!UPT UIADD3 URZ, URZ, URZ, URZ ;  /* 0x0000003f3f3ff290 */ /* 0x000fec000fffe03f */
[----:B------:R-:W-:Y:S04]  /*14810*/  STL.64 [R1+0xc0], R16 ;  /* 0x0000c01001007387 */ /* 0x000fe80000100a00 */
[----:B------:R0:W-:Y:S04]  /*14820*/  STL.64 [R1+0xc8], R18 ;  /* 0x0000c81201007387 */ /* 0x0001e80000100a00 */
[----:B0-----:R-:W2:Y:S04]  /*14830*/  LDL.LU.64 R18, [R1+0x1250] ;  /* 0x0012500001127983 */ /* 0x001ea80000300a00 */
[----:B------:R-:W2:Y:S02]  /*14840*/  LDL.LU.64 R16, [R1+0x1248] ;  /* 0x0012480001107983 */ /* 0x000ea40000300a00 */
[----:B--2---:R-:W-:Y:S11]  /*14850*/  HMMA.16816.F32.BF16 R16, R4, R20, R16 ;  /* 0x000000140410723c */ /* 0x004ff60000041810 */
[----:B------:R-:W-:Y:S11]  /*14860*/  @!UPT UIADD3 URZ, URZ, URZ, URZ ;  /* 0x0000003f3f3ff290 */ /* 0x000ff6000fffe03f */
[----:B------:R-:W-:Y:S01]  /*14870*/  @!UPT UIADD3 URZ, URZ, URZ, URZ ;  /* 0x0000003f3f3ff290 */ /* 0x000fe2000fffe03f */
[----:B------:R-:W-:Y:S04]  /*14880*/  STL.64 [R1+0xb0], R16 ;  /* 0x0000b01001007387 */ /* 0x000fe80000100a00 */
[----:B------:R0:W-:Y:S04]  /*14890*/  STL.64 [R1+0xb8], R18 ;  /* 0x0000b81201007387 */ /* 0x0001e80000100a00 */
[----:B0-----:R-:W2:Y:S04]  /*148a0*/  LDL.LU.64 R18, [R1+0x1240] ;  /* 0x0012400001127983 */ /* 0x001ea80000300a00 */
[----:B------:R-:W2:Y:S01]  /*148b0*/  LDL.LU.64 R16, [R1+0x1238] ;  /* 0x0012380001107983 */ /* 0x000ea20000300a00 */
[----:B------:R-:W-:-:S02]  /*148c0*/  IMAD.MOV.U32 R3, RZ, RZ, R20 ;  /* 0x000000ffff037224 */ /* 0x000fc400078e0014 */
[----:B------:R-:W-:Y:S01]  /*148d0*/  IMAD.MOV.U32 R0, RZ, RZ, R21 ;  /* 0x000000ffff007224 */ /* 0x000fe200078e0015 */
[----:B------:R-:W3:Y:S04]  /*148e0*/  LDL.LU R23, [R1+0x1230] ;  /* 0x0012300001177983 */ /* 0x000ee80000300800 */
[----:B------:R-:W4:Y:S04]  /*148f0*/  LDL.LU R21, [R1+0x122c] ;  /* 0x00122c0001157983 */ /* 0x000f280000300800 */
[----:B------:R-:W-:Y:S04]  /*14900*/  STL.64 [R1+0x1220], R6 ;  /* 0x0012200601007387 */ /* 0x000fe80000100a00 */
[----:B------:R0:W-:Y:S02]  /*14910*/  STL.64 [R1+0x1218], R4 ;  /* 0x0012180401007387 */ /* 0x0001e40000100a00 */
[----:B0-----:R-:W-:-:S02]  /*14920*/  IMAD.MOV.U32 R4, RZ, RZ, R3 ;  /* 0x000000ffff047224 */ /* 0x001fc400078e0003 */
[----:B------:R-:W-:-:S07]  /*14930*/  IMAD.MOV.U32 R5, RZ, RZ, R0 ;  /* 0x000000ffff057224 */ /* 0x000fce00078e0000 */
[----:B--2---:R-:W-:Y:S11]  /*14940*/  HMMA.16816.F32.BF16 R16, R8, R4, R16 ;  /* 0x000000040810723c */ /* 0x004ff60000041810 */
[----:B------:R-:W-:Y:S11]  /*14950*/  @!UPT UIADD3 URZ, URZ, URZ, URZ ;  /* 0x0000003f3f3ff290 */ /* 0x000ff6000fffe03f */
[----:B------:R-:W-:Y:S01]  /*14960*/  @!UPT UIADD3 URZ, URZ, URZ, URZ ;  /* 0x0000003f3f3ff290 */ /* 0x000fe2000fffe03f */
[----:B------:R-:W-:Y:S04]  /*14970*/  STL [R1+0xa0], R16 ;  /* 0x0000a01001007387 */ /* 0x000fe80000100800 */
[----:B------:R0:W-:Y:S04]  /*14980*/  STL [R1+0xac], R19 ;  /* 0x0000ac1301007387 */ /* 0x0001e80000100800 */
[----:B0-----:R-:W2:Y:S04]  /*14990*/  LDL.LU R19, [R1+0x1228] ;  /* 0x0012280001137983 */ /* 0x001ea80000300800 */
[----:B------:R-:W-:Y:S04]  /*149a0*/  STL.64 [R1+0x1210], R10 ;  /* 0x0012100a01007387 */ /* 0x000fe80000100a00 */
[----:B------:R0:W-:Y:S04]  /*149b0*/  STL.64 [R1+0x1208], R8 ;  /* 0x0012080801007387 */ /* 0x0001e80000100a00 */
[----:B0-----:R-:W2:Y:S04]  /*149c0*/  LDL.LU.64 R8, [R1+0x480] ;  /* 0x0004800001087983 */ /* 0x001ea80000300a00 */
[----:B------:R-:W2:Y:S01]  /*149d0*/  LDL.LU.64 R10, [R1+0x488] ;  /* 0x00048800010a7983 */ /* 0x000ea20000300a00 */
[----:B------:R-:W-:-:S02]  /*149e0*/  IMAD.MOV.U32 R0, RZ, RZ, R18 ;  /* 0x000000ffff007224 */ /* 0x000fc400078e0012 */
[----:B------:R-:W-:-:S03]  /*149f0*/  IMAD.MOV.U32 R3, RZ, RZ, R17 ;  /* 0x000000ffff037224 */ /* 0x000fc600078e0011 */
[----:B------:R-:W-:Y:S04]  /*14a00*/  STL [R1+0x11ac], R0 ;  /* 0x0011ac0001007387 */ /* 0x000fe80000100800 */
[----:B------:R0:W-:Y:S04]  /*14a10*/  STL [R1+0x11a8], R3 ;  /* 0x0011a80301007387 */ /* 0x0001e80000100800 */
[----:B0-----:R-:W3:Y:S04]  /*14a20*/  LDL R3, [R1+0x158] ;  /* 0x0001580001037983 */ /* 0x001ee80000100800 */
[----:B------:R-:W-:Y:S01]  /*14a30*/  STL.64 [R1+0x1200], R14 ;  /* 0x0012000e01007387 */ /* 0x000fe20000100a00 */
[----:B--2---:R-:W-:Y:S11]  /*14a40*/  HMMA.16816.F32.BF16 R4, R12, R4, R8 ;  /* 0x000000040c04723c */ /* 0x004ff60000041808 */
[----:B------:R-:W-:Y:S11]  /*14a50*/  @!UPT UIADD3 URZ, URZ, URZ, URZ ;  /* 0x0000003f3f3ff290 */ /* 0x000ff6000fffe03f */
[----:B------:R-:W-:Y:S01]  /*14a60*/  @!UPT UIADD3 URZ, URZ, URZ, URZ ;  /* 0x0000003f3f3ff290 */ /* 0x000fe2000fffe03f */
[----:B------:R-:W-:Y:S04]  /*14a70*/  STL.64 [R1+0x90], R4 ;  /* 0x0000900401007387 */ /* 0x000fe80000100a00 */
[----:B------:R-:W-:Y:S04]  /*14a80*/  STL.64 [R1+0x98], R6 ;  /* 0x0000980601007387 */ /* 0x000fe80000100a00 */
[----:B---3--:R-:W0:Y:S04]  /*14a90*/  LDSM.16.M88.4 R4, [R3+0x800] ;  /* 0x000800000304783b */ /* 0x008e280000000200 */
[----:B------:R-:W-:Y:S04]  /*14aa0*/  STL.64 [R1+0x11f8], R12 ;  /* 0x0011f80c01007387 */ /* 0x000fe80000100a00 */
[----:B------:R-:W1:Y:S04]  /*14ab0*/  LDSM.16.MT88.4 R12, [R19+0x4800] ;  /* 0x00480000130c783b */ /* 0x000e680000004200 */
[----:B----4-:R-:W2:Y:S04]  /*14ac0*/  LDSM.16.MT88.4 R16, [R21+0x4800] ;  /* 0x004800001510783b */ /* 0x010ea80000004200 */
[----:B------:R-:W3:Y:S04]  /*14ad0*/  LDSM.16.MT88.4 R20, [R23+0x4800] ;  /* 0x004800001714783b */ /* 0x000ee80000004200 */
[----:B0-----:R0:W-:Y:S01]  /*14ae0*/  STL.64 [R1+0x48], R6 ;  /* 0x0000480601007387 */ /* 0x0011e20000100a00 */
[----:B------:R-:W-:-:S02]  /*14af0*/  IMAD.MOV.U32 R8, RZ, RZ, R4 ;  /* 0x000000ffff087224 */ /* 0x000fc400078e0004 */
[----:B------:R-:W-:Y:S01]  /*14b00*/  IMAD.MOV.U32 R0, RZ, RZ, R5 ;  /* 0x000000ffff007224 */ /* 0x000fe200078e0005 */
[----:B------:R-:W-:Y:S04]  /*14b10*/  STL [R1+0x11b0], R3 ;  /* 0x0011b00301007387 */ /* 0x000fe80000100800 */
[----:B------:R-:W4:Y:S04]  /*14b20*/  LDL.LU.64 R4, [R1+0x530] ;  /* 0x0005300001047983 */ /* 0x000f280000300a00 */
[----:B-1----:R-:W-:Y:S04]  /*14b30*/  STL.64 [R1], R12 ;  /* 0x0000000c01007387 */ /* 0x002fe80000100a00 */
[----:B------:R-:W-:Y:S04]  /*14b40*/  STL.64 [R1+0x8], R14 ;  /* 0x0000080e01007387 */ /* 0x000fe80000100a00 */
[----:B0-----:R-:W4:Y:S04]  /*14b50*/  LDL.LU.64 R6, [R1+0x538] ;  /* 0x0005380001067983 */ /* 0x001f280000300a00 */
[----:B--2---:R0:W-:Y:S04]  /*14b60*/  STL.64 [R1+0x11d0], R18 ;  /* 0x0011d01201007387 */ /* 0x0041e80000100a00 */
[----:B------:R1:W-:Y:S04]  /*14b70*/  STL.64 [R1+0x11c8], R16 ;  /* 0x0011c81001007387 */ /* 0x0003e80000100a00 */
[----:B0-----:R-:W2:Y:S04]  /*14b80*/  LDL.64 R18, [R1+0x8] ;  /* 0x0000080001127983 */ /* 0x001ea80000100a00 */
[----:B-1----:R-:W3:Y:S04]  /*14b90*/  LDL.64 R16, [R1] ;  /* 0x0000000001107983 */ /* 0x002ee80000100a00 */
[----:B--2---:R-:W-:Y:S04]  /*14ba0*/  STL.64 [R1+0x11e0], R18 ;  /* 0x0011e01201007387 */ /* 0x004fe80000100a00 */
[----:B---3--:R0:W-:Y:S02]  /*14bb0*/  STL.64 [R1+0x11d8], R16 ;  /* 0x0011d81001007387 */ /* 0x0081e40000100a00 */
[----:B0-----:R-:W-:-:S02]  /*14bc0*/  IMAD.MOV.U32 R16, RZ, RZ, R8 ;  /* 0x000000ffff107224 */ /* 0x001fc400078e0008 */
[----:B------:R-:W2:Y:S04]  /*14bd0*/  LDL.LU.64 R8, [R1+0x4f0] ;  /* 0x0004f00001087983 */ /* 0x000ea80000300a00 */
[----:B------:R-:W2:Y:S04]  /*14be0*/  LDL.LU.64 R10, [R1+0x4f8] ;  /* 0x0004f800010a7983 */ /* 0x000ea80000300a00 */
[----:B------:R-:W-:Y:S04]  /*14bf0*/  STL.64 [R1+0x11c0], R22 ;  /* 0x0011c01601007387 */ /* 0x000fe80000100a00 */
[----:B------:R0:W-:Y:S04]  /*14c00*/  STL.64 [R1+0x11b8], R20 ;  /* 0x0011b81401007387 */ /* 0x0001e80000100a00 */
[----:B0-----:R-:W3:Y:S01]  /*14c10*/  LDL.LU R20, [R1+0x70] ;  /* 0x0000700001147983 */ /* 0x001ee20000300800 */
[----:B------:R-:W-:-:S02]  /*14c20*/  IMAD.MOV.U32 R22, RZ, RZ, R25 ;  /* 0x000000ffff167224 */ /* 0x000fc400078e0019 */
[----:B------:R-:W-:Y:S01]  /*14c30*/  IMAD.MOV.U32 R23, RZ, RZ, R24 ;  /* 0x000000ffff177224 */ /* 0x000fe200078e0018 */
[----:B------:R-:W2:Y:S01]  /*14c40*/  LDL.LU.64 R12, [R1+0x4b0] ;  /* 0x0004b000010c7983 */ /* 0x000ea20000300a00 */
[----:B------:R-:W-:-:S03]  /*14c50*/  IMAD.MOV.U32 R21, RZ, RZ, R26 ;  /* 0x000000ffff157224 */ /* 0x000fc600078e001a */
[----:B------:R-:W2:Y:S04]  /*14c60*/  LDL.LU.64 R14, [R1+0x4b8] ;  /* 0x0004b800010e7983 */ /* 0x000ea80000300a00 */
[----:B------:R0:W-:Y:S01]  /*14c70*/  STL.64 [R1+0x11f0], R22 ;  /* 0x0011f01601007387 */ /* 0x0001e20000100a00 */
[----:B------:R-:W-:-:S03]  /*14c80*/  IMAD.MOV.U32 R17, RZ, RZ, R0 ;  /* 0x000000ffff117224 */ /* 0x000fc600078e0000 */
[----:B------:R-:W1:Y:S04]  /*14c90*/  LDSM.16.MT88.4 R24, [R27+0x4800] ;  /* 0x004800001b18783b */ /* 0x000e680000004200 */
[----:B---3--:R3:W-:Y:S04]  /*14ca0*/  STL.64 [R1+0x11e8], R20 ;  /* 0x0011e81401007387 */ /* 0x0087e80000100a00 */
[----:B0-----:R-:W4:Y:S04]  /*14cb0*/  LDL.64 R22, [R1+0x18] ;  /* 0x0000180001167983 */ /* 0x001f280000100a00 */
[----:B---3--:R-:W4:Y:S02]  /*14cc0*/  LDL.64 R20, [R1+0x10] ;  /* 0x0000100001147983 */ /* 0x008f240000100a00 */
[----:B----4-:R-:W-:Y:S11]  /*14cd0*/  HMMA.16816.F32.BF16 R4, R20, R16, R4 ;  /* 0x000000101404723c */ /* 0x010ff60000041804 */
        /* <DEDUP_REMOVED lines=8> */
[----:B------:R-:W3:Y:S04]  /*14d60*/  LDL.LU.64 R20, [R1+0x470] ;  /* 0x0004700001147983 */ /* 0x000ee80000300a00 */
[----:B------:R-:W3:Y:S01]  /*14d70*/  LDL.LU.64 R22, [R1+0x478] ;  /* 0x0004780001167983 */ /* 0x000ee20000300a00 */
[-C--:B--2---:R-:W-:Y:S11]  /*14d80*/  HMMA.16816.F32.BF16 R8, R4, R16.reuse, R8 ;  /* 0x000000100408723c */ /* 0x084ff60000041808 */
[----:B------:R-:W-:Y:S11]  /*14d90*/  @!UPT UIADD3 URZ, URZ, URZ, URZ ;  /* 0x0000003f3f3ff290 */ /* 0x000ff6000fffe03f */
[----:B------:R-:W-:Y:S01]  /*14da0*/  @!UPT UIADD3 URZ, URZ, URZ, URZ ;  /* 0x0000003f3f3ff290 */ /* 0x000fe2000fffe03f */
[----:B------:R-:W-:Y:S04]  /*14db0*/  STL.64 [R1+0x130], R8 ;  /* 0x0001300801007387 */ /* 0x000fe80000100a00 */
[----:B------:R0:W-:Y:S04]  /*14dc0*/  STL.64 [R1+0x138], R10 ;  /* 0x0001380a01007387 */ /* 0x0001e80000100a00 */
[----:B0-----:R-:W2:Y:S04]  /*14dd0*/  LDL.LU.64 R10, [R1+0x1210] ;  /* 0x00121000010a7983 */ /* 0x001ea80000300a00 */
[----:B------:R-:W2:Y:S04]  /*14de0*/  LDL.LU.64 R8, [R1+0x1208] ;  /* 0x0012080001087983 */ /* 0x000ea80000300a00 */
[----:B------:R-:W-:Y:S04]  /*14df0*/  STL.64 [R1+0x1190], R6 ;  /* 0x0011900601007387 */ /* 0x000fe80000100a00 */
[----:B------:R0:W-:Y:S04]  /*14e00*/  STL.64 [R1+0x1188], R4 ;  /* 0x0011880401007387 */ /* 0x0001e80000100a00 */
[----:B0-----:R-:W4:Y:S04]  /*14e10*/  LDL.LU R4, [R1+0x60] ;  /* 0x0000600001047983 */ /* 0x001f280000300800 */
[----:B------:R-:W4:Y:S04]  /*14e20*/  LDL.LU R5, [R1+0x64] ;  /* 0x0000640001057983 */ /* 0x000f280000300800 */
[----:B------:R-:W4:Y:S04]  /*14e30*/  LDL.LU R6, [R1+0x68] ;  /* 0x0000680001067983 */ /* 0x000f280000300800 */
[----:B------:R-:W4:Y:S01]  /*14e40*/  LDL.LU R7, [R1+0x6c] ;  /* 0x00006c0001077983 */ /* 0x000f220000300800 */
[-C--:B--2---:R-:W-:Y:S11]  /*14e50*/  HMMA.16816.F32.BF16 R12, R8, R16.reuse, R12 ;  /* 0x00000010080c723c */ /* 0x084ff6000004180c */
[----:B------:R-:W-:Y:S11]  /*14e60*/  @!UPT UIADD3 URZ, URZ, URZ, URZ ;  /* 0x0000003f3f3ff290 */ /* 0x000ff6000fffe03f */
[----:B------:R-:W-:Y:S01]  /*14e70*/  @!UPT UIADD3 URZ, URZ, URZ, URZ ;  /* 0x0000003f3f3ff290 */ /* 0x000fe2000fffe03f */
[----:B------:R-:W-:Y:S04]  /*14e80*/  STL.64 [R1+0x120], R12 ;  /* 0x0001200c01007387 */ /* 0x000fe80000100a00 */
[----:B------:R0:W-:Y:S04]  /*14e90*/  STL.64 [R1+0x128], R14 ;  /* 0x0001280e01007387 */ /* 0x0001e80000100a00 */
[----:B0-----:R-:W3:Y:S04]  /*14ea0*/  LDL.LU.64 R14, [R1+0x1200] ;  /* 0x00120000010e7983 */ /* 0x001ee80000300a00 */
[----:B------:R-:W3:Y:S04]  /*14eb0*/  LDL.LU.64 R12, [R1+0x11f8] ;  /* 0x0011f800010c7983 */ /* 0x000ee80000300a00 */
[----:B------:R-:W-:Y:S04]  /*14ec0*/  STL.64 [R1+0x1180], R10 ;  /* 0x0011800a01007387 */ /* 0x000fe80000100a00 */
[----:B------:R0:W-:Y:S04]  /*14ed0*/  STL.64 [R1+0x1178], R8 ;  /* 0x0011780801007387 */ /* 0x0001e80000100a00 */
[----:B0-----:R-:W2:Y:S04]  /*14ee0*/  LDL.LU R8, [R1+0x80] ;  /* 0x0000800001087983 */ /* 0x001ea80000300800 */
[----:B------:R-:W2:Y:S04]  /*14ef0*/  LDL.LU R9, [R1+0x84] ;  /* 0x0000840001097983 */ /* 0x000ea80000300800 */
[----:B------:R-:W2:Y:S04]  /*14f00*/  LDL.LU R10, [R1+0x88] ;  /* 0x00008800010a7983 */ /* 0x000ea80000300800 */
[----:B------:R-:W2:Y:S01]  /*14f10*/  LDL.LU R11, [R1+0x8c] ;  /* 0x00008c00010b7983 */ /* 0x000ea20000300800 */
[----:B---3--:R-:W-:Y:S03]  /*14f20*/  HMMA.16816.F32.BF16 R16, R12, R16, R20 ;  /* 0x000000100c10723c */ /* 0x008fe60000041814 */
[----:B------:R-:W3:Y:S04]  /*14f30*/  LDL.LU.64 R22, [R1+0x11f0] ;  /* 0x0011f00001167983 */ /* 0x000ee80000300a00 */
[----:B------:R-:W3:Y:S11]  /*14f40*/  LDL.LU.64 R20, [R1+0x11e8] ;  /* 0x0011e80001147983 */ /* 0x000ef60000300a00 */
[----:B------:R-:W-:Y:S05]  /*14f50*/  @!UPT UIADD3 URZ, URZ, URZ, URZ ;  /* 0x0000003f3f3ff290 */ /* 0x000fea000fffe03f */
[----:B------:R-:W-:Y:S04]  /*14f60*/  STL.64 [R1+0x110], R16 ;  /* 0x0001101001007387 */ /* 0x000fe80000100a00 */
[----:B------:R0:W-:Y:S04]  /*14f70*/  STL.64 [R1+0x118], R18 ;  /* 0x0001181201007387 */ /* 0x0001e80000100a00 */
[----:B0-----:R-:W2:Y:S04]  /*14f80*/  LDL.LU.64 R18, [R1+0x11e0] ;  /* 0x0011e00001127983 */ /* 0x001ea80000300a00 */
[----:B------:R-:W2:Y:S04]  /*14f90*/  LDL.LU.64 R16, [R1+0x11d8] ;  /* 0x0011d80001107983 */ /* 0x000ea80000300a00 */
[----:B------:R0:W-:Y:S04]  /*14fa0*/  STL.64 [R1+0x1168], R14 ;  /* 0x0011680e01007387 */ /* 0x0001e80000100a00 */
[----:B------:R-:W-:Y:S04]  /*14fb0*/  STL.64 [R1+0x1160], R12 ;  /* 0x0011600c01007387 */ /* 0x000fe80000100a00 */
[----:B0-----:R-:W2:Y:S04]  /*14fc0*/  LDL.LU R14, [R1+0x28] ;  /* 0x00002800010e7983 */ /* 0x001ea80000300800 */
[----:B------:R-:W2:Y:S02]  /*14fd0*/  LDL.LU R15, [R1+0x2c] ;  /* 0x00002c00010f7983 */ /* 0x000ea40000300800 */
[----:B--2---:R-:W-:Y:S11]  /*14fe0*/  HMMA.16816.F32.BF16 R8, R16, R14, R8 ;  /* 0x0000000e1008723c */ /* 0x004ff60000041808 */
[----:B------:R-:W-:Y:S11]  /*14ff0*/  @!UPT UIADD3 URZ, URZ, URZ, URZ ;  /* 0x0000003f3f3ff290 */ /* 0x000ff6000fffe03f */
[----:B------:R-:W-:Y:S01]  /*15000*/  @!UPT UIADD3 URZ, URZ, URZ, URZ ;  /* 0x0000003f3f3ff290 */ /* 0x000fe2000fffe03f */
[----:B------:R0:W-:Y:S04]  /*15010*/  STL.64 [R1+0x550], R8 ;  /* 0x0005500801007387 */ /* 0x0001e80000100a00 */
[----:B------:R2:W-:Y:S01]  /*15020*/  STL.64 [R1+0x558], R10 ;  /* 0x0005580a01007387 */ /* 0x0005e20000100a00 */
[----:B0-----:R-:W-:Y:S02]  /*15030*/  IMAD.MOV.U32 R9, RZ, RZ, R18 ;  /* 0x000000ffff097224 */ /* 0x001fe400078e0012 */
[----:B------:R-:W-:Y:S02]  /*15040*/  IMAD.MOV.U32 R8, RZ, RZ, R19 ;  /* 0x000000ffff087224 */ /* 0x000fe400078e0013 */
[----:B--2---:R-:W-:Y:S01]  /*15050*/  IMAD.MOV.U32 R11, RZ, RZ, R16 ;  /* 0x000000ffff0b7224 */ /* 0x004fe200078e0010 */
[----:B------:R-:W3:Y:S01]  /*15060*/  LDL.LU.64 R18, [R1+0x11d0] ;  /* 0x0011d00001127983 */ /* 0x000ee20000300a00 */
[----:B------:R-:W-:-:S03]  /*15070*/  IMAD.MOV.U32 R10, RZ, RZ, R17 ;  /* 0x000000ffff0a7224 */ /* 0x000fc600078e0011 */
[----:B------:R-:W3:Y:S02]  /*15080*/  LDL.LU.64 R16, [R1+0x11c8] ;  /* 0x0011c80001107983 */ /* 0x000ee40000300a00 */
[-C--:B---3--:R-:W-:Y:S11]  /*15090*/  HMMA.16816.F32.BF16 R20, R16, R14.reuse, R20 ;  /* 0x0000000e1014723c */ /* 0x088ff60000041814 */
[----:B------:R-:W-:Y:S11]  /*150a0*/  @!UPT UIADD3 URZ, URZ, URZ, URZ ;  /* 0x0000003f3f3ff290 */ /* 0x000ff6000fffe03f */
[----:B------:R-:W-:Y:S01]  /*150b0*/  @!UPT UIADD3 URZ, URZ, URZ, URZ ;  /* 0x0000003f3f3ff290 */ /* 0x000fe2000fffe03f */
[----:B------:R-:W-:Y:S04]  /*150c0*/  STL.64 [R1+0x510], R20 ;  /* 0x0005101401007387 */ /* 0x000fe80000100a00 */
[----:B------:R0:W-:Y:S04]  /*150d0*/  STL.64 [R1+0x518], R22 ;  /* 0x0005181601007387 */ /* 0x0001e80000100a00 */
[----:B0-----:R-:W4:Y:S04]  /*150e0*/  LDL.LU.64 R22, [R1+0x11c0] ;  /* 0x0011c00001167983 */ /* 0x001f280000300a00 */
[----:B------:R-:W4:Y:S04]  /*150f0*/  LDL.LU.64 R20, [R1+0x11b8] ;  /* 0x0011b80001147983 */ /* 0x000f280000300a00 */
[----:B------:R-:W-:Y:S04]  /*15100*/  STL.64 [R1+0x1128], R18 ;  /* 0x0011281201007387 */ /* 0x000fe80000100a00 */
[----:B------:R0:W-:Y:S04]  /*15110*/  STL.64 [R1+0x1120], R16 ;  /* 0x0011201001007387 */ /* 0x0001e80000100a00 */
[----:B0-----:R-:W1:Y:S04]  /*15120*/  LDL.LU R16, [R1+0x50] ;  /* 0x0000500001107983 */ /* 0x001e680000300800 */
[----:B------:R-:W1:Y:S04]  /*15130*/  LDL.LU R17, [R1+0x54] ;  /* 0x0000540001117983 */ /* 0x000e680000300800 */
[----:B------:R-:W1:Y:S04]  /*15140*/  LDL.LU R18, [R1+0x58] ;  /* 0x0000580001127983 */ /* 0x000e680000300800 */
[----:B------:R-:W1:Y:S01]  /*15150*/  LDL.LU R19, [R1+0x5c] ;  /* 0x00005c0001137983 */ /* 0x000e620000300800 */
[-C--:B----4-:R-:W-:Y:S08]  /*15160*/  HMMA.16816.F32.BF16 R4, R20, R14.reuse, R4 ;  /* 0x0000000e1404723c */ /* 0x090ff00000041804 */
[----:B-1----:R-:W-:Y:S11]  /*15170*/  HMMA.16816.F32.BF16 R12, R24, R14, R16 ;  /* 0x0000000e180c723c */ /* 0x002ff60000041810 */
[----:B------:R-:W-:Y:S04]  /*15180*/  @!UPT UIADD3 URZ, URZ, URZ, URZ ;  /* 0x0000003f3f3ff290 */ /* 0x000fe8000fffe03f */
[----:B------:R0:W-:Y:S04]  /*15190*/  STL.64 [R1+0x4d0], R4 ;  /* 0x0004d00401007387 */ /* 0x0001e80000100a00 */
[----:B------:R1:W-:Y:S04]  /*151a0*/  STL.64 [R1+0x4d8], R6 ;  /* 0x0004d80601007387 */ /* 0x0003e80000100a00 */
[----:B0-----:R-:W2:Y:S04]  /*151b0*/  LDL R4, [R1+0x10] ;  /* 0x0000100001047983 */ /* 0x001ea80000100800 */
[----:B------:R-:W2:Y:S01]  /*151c0*/  LDL R5, [R1+0x14] ;  /* 0x0000140001057983 */ /* 0x000ea20000100800 */
[----:B-1----:R-:W-:-:S02]  /*151d0*/  IMAD.MOV.U32 R6, RZ, RZ, R3 ;  /* 0x000000ffff067224 */ /* 0x002fc400078e0003 */
[----:B------:R-:W-:Y:S01]  /*151e0*/  IMAD.MOV.U32 R7, RZ, RZ, R0 ;  /* 0x000000ffff077224 */ /* 0x000fe200078e0000 */
[----:B------:R-:W3:Y:S04]  /*151f0*/  LDL.LU R3, [R1+0x11b0] ;  /* 0x0011b00001037983 */ /* 0x000ee80000300800 */
[----:B------:R-:W4:Y:S04]  /*15200*/  LDL.LU R0, [R1+0x11ac] ;  /* 0x0011ac0001007983 */ /* 0x000f280000300800 */
[----:B------:R-:W-:Y:S04]  /*15210*/  STL.64 [R1+0x1118], R22 ;  /* 0x0011181601007387 */ /* 0x000fe80000100a00 */
[----:B------:R-:W-:Y:S01]  /*15220*/  STL.64 [R1+0x1110], R20 ;  /* 0x0011101401007387 */ /* 0x000fe20000100a00 */
[----:B------:R-:W-:-:S03]  /*15230*/  IMAD.MOV.U32 R18, RZ, RZ, R9 ;  /* 0x000000ffff127224 */ /* 0x000fc600078e0009 */
[----:B------:R-:W-:Y:S01]  /*15240*/  STL.64 [R1+0x1138], R26 ;  /* 0x0011381a01007387 */ /* 0x000fe20000100a00 */
[----:B------:R-:W-:-:S03]  /*15250*/  IMAD.MOV.U32 R19, RZ, RZ, R8 ;  /* 0x000000ffff137224 */ /* 0x000fc600078e0008 */
[----:B------:R-:W-:Y:S01]  /*15260*/  STL.64 [R1+0x490], R12 ;  /* 0x0004900c01007387 */ /* 0x000fe20000100a00 */
[----:B------:R-:W-:-:S03]  /*15270*/  IMAD.MOV.U32 R16, RZ, RZ, R11 ;  /* 0x000000ffff107224 */ /* 0x000fc600078e000b */
[----:B------:R-:W-:Y:S01]  /*15280*/  STL.64 [R1+0x498], R14 ;  /* 0x0004980e01007387 */ /* 0x000fe20000100a00 */
[----:B------:R-:W-:-:S03]  /*15290*/  IMAD.MOV.U32 R17, RZ, RZ, R10 ;  /* 0x000000ffff117224 */ /* 0x000fc600078e000a */
[----:B------:R-:W-:Y:S04]  /*152a0*/  STL.64 [R1+0x1130], R24 ;  /* 0x0011301801007387 */ /* 0x000fe80000100a00 */
[----:B------:R-:W2:Y:S04]  /*152b0*/  LDL.LU.64 R8, [R1+0x4e0] ;  /* 0x0004e00001087983 */ /* 0x000ea80000300a00 */
[----:B------:R-:W2:Y:S04]  /*152c0*/  LDL.LU.64 R10, [R1+0x4e8] ;  /* 0x0004e800010a7983 */ /* 0x000ea80000300a00 */
[----:B--2---:R-:W-:Y:S04]  /*152d0*/  STL.64 [R1+0x11a0], R10 ;  /* 0x0011a00a01007387 */ /* 0x004fe80000100a00 */
[----:B------:R0:W-:Y:S04]  /*152e0*/  STL.64 [R1+0x1198], R8 ;  /* 0x0011980801007387 */ /* 0x0001e80000100a00 */
[----:B0-----:R-:W2:Y:S04]  /*152f0*/  LDL.LU.64 R8, [R1+0x520] ;  /* 0x0005200001087983 */ /* 0x001ea80000300a00 */
[----:B------:R-:W2:Y:S04]  /*15300*/  LDL.LU.64 R10, [R1+0x528] ;  /* 0x00052800010a7983 */ /* 0x000ea80000300a00 */
[----:B------:R-:W-:Y:S04]  /*15310*/  STL.64 [R1+0x1148], R18 ;  /* 0x0011481201007387 */ /* 0x000fe80000100a00 */
[----:B------:R-:W-:Y:S04]  /*15320*/  STL.64 [R1+0x1140], R16 ;  /* 0x0011401001007387 */ /* 0x000fe80000100a00 */
[----:B------:R-:W4:Y:S04]  /*15330*/  LDL.LU R24, [R1+0xc0] ;  /* 0x0000c00001187983 */ /* 0x000f280000300800 */
[----:B------:R-:W4:Y:S04]  /*15340*/  LDL.LU R25, [R1+0xc4] ;  /* 0x0000c40001197983 */ /* 0x000f280000300800 */
[----:B------:R-:W4:Y:S04]  /*15350*/  LDL.LU R26, [R1+0xc8] ;  /* 0x0000c800011a7983 */ /* 0x000f280000300800 */
[----:B------:R-:W4:Y:S04]  /*15360*/  LDL.LU R27, [R1+0xcc] ;  /* 0x0000cc00011b7983 */ /* 0x000f280000300800 */
[----:B---3--:R-:W2:Y:S04]  /*15370*/  LDSM.16.M88.4 R16, [R3+0xc00] ;  /* 0x000c00000310783b */ /* 0x008ea80000000200 */
[----:B------:R-:W3:Y:S04]  /*15380*/  LDL.LU.64 R12, [R1+0x4a0] ;  /* 0x0004a000010c7983 */ /* 0x000ee80000300a00 */
[----:B------:R-:W3:Y:S01]  /*15390*/  LDL.LU.64 R14, [R1+0x4a8] ;  /* 0x0004a800010e7983 */ /* 0x000ee20000300a00 */
[-C--:B--2---:R-:W-:Y:S03]  /*153a0*/  HMMA.16816.F32.BF16 R4, R4, R16.reuse, R8 ;  /* 0x000000100404723c */ /* 0x084fe60000041808 */
[----:B----4-:R-:W-:Y:S04]  /*153b0*/  STL.64 [R1+0x1158], R26 ;  /* 0x0011581a01007387 */ /* 0x010fe80000100a00 */
[----:B------:R0:W-:Y:S04]  /*153c0*/  STL.64 [R1+0x1150], R24 ;  /* 0x0011501801007387 */ /* 0x0001e80000100a00 */
[----:B------:R-:W2:Y:S04]  /*153d0*/  LDL.LU R20, [R1+0xb0] ;  /* 0x0000b00001147983 */ /* 0x000ea80000300800 */
[----:B------:R-:W2:Y:S04]  /*153e0*/  LDL.LU R21, [R1+0xb4] ;  /* 0x0000b40001157983 */ /* 0x000ea80000300800 */
[----:B------:R-:W2:Y:S04]  /*153f0*/  LDL.LU R22, [R1+0xb8] ;  /* 0x0000b80001167983 */ /* 0x000ea80000300800 */
[----:B------:R-:W2:Y:S04]  /*15400*/  LDL.LU R23, [R1+0xbc] ;  /* 0x0000bc0001177983 */ /* 0x000ea80000300800 */
[----:B------:R-:W4:Y:S04]  /*15410*/  LDL.LU R3, [R1+0x11a8] ;  /* 0x0011a80001037983 */ /* 0x000f280000300800 */
[----:B0-----:R-:W2:Y:S04]  /*15420*/  LDL.LU.64 R24, [R1+0x460] ;  /* 0x0004600001187983 */ /* 0x001ea80000300a00 */
[----:B------:R-:W2:Y:S04]  /*15430*/  LDL.LU.64 R26, [R1+0x468] ;  /* 0x00046800011a7983 */ /* 0x000ea80000300a00 */
[----:B------:R-:W-:Y:S04]  /*15440*/  STL.64 [R1+0x28], R18 ;  /* 0x0000281201007387 */ /* 0x000fe80000100a00 */
[----:B------:R-:W2:Y:S04]  /*15450*/  LDL.LU.64 R10, [R1+0x11a0] ;  /* 0x0011a000010a7983 */ /* 0x000ea80000300a00 */
[----:B------:R-:W2:Y:S04]  /*15460*/  LDL.LU.64 R8, [R1+0x1198] ;  /* 0x0011980001087983 */ /* 0x000ea80000300a00 */
        /* <DEDUP_REMOVED lines=9> */
[----:B0-----:R-:W3:Y:S04]  /*15500*/  LDL.LU.64 R10, [R1+0x1180] ;  /* 0x00118000010a7983 */ /* 0x001ee80000300a00 */
[----:B------:R-:W3:Y:S04]  /*15510*/  LDL.LU.64 R8, [R1+0x1178] ;  /* 0x0011780001087983 */ /* 0x000ee80000300a00 */
[----:B------:R0:W-:Y:S04]  /*15520*/  STL.64 [R1+0x10f8], R6 ;  /* 0x0010f80601007387 */ /* 0x0001e80000100a00 */
[----:B------:R1:W-:Y:S01]  /*15530*/  STL.64 [R1+0x10f0], R4 ;  /* 0x0010f00401007387 */ /* 0x0003e20000100a00 */
[----:B0-----:R-:W-:-:S03]  /*15540*/  IMAD.MOV.U32 R6, RZ, RZ, R0 ;  /* 0x000000ffff067224 */ /* 0x001fc600078e0000 */
[----:B-1----:R-:W2:Y:S01]  /*15550*/  LDL.LU R4, [R1+0xa0] ;  /* 0x0000a00001047983 */ /* 0x002ea20000300800 */
[----:B----4-:R-:W-:-:S03]  /*15560*/  IMAD.MOV.U32 R5, RZ, RZ, R3 ;  /* 0x000000ffff057224 */ /* 0x010fc600078e0003 */
[----:B------:R-:W4:Y:S04]  /*15570*/  LDL.LU R3, [R1+0x1174] ;  /* 0x0011740001037983 */ /* 0x000f280000300800 */
[----:B------:R-:W2:Y:S04]  /*15580*/  LDL.LU R0, [R1+0x1170] ;  /* 0x0011700001007983 */ /* 0x000ea80000300800 */
[----:B------:R-:W2:Y:S01]  /*15590*/  LDL.LU R7, [R1+0xac] ;  /* 0x0000ac0001077983 */ /* 0x000ea20000300800 */
[----:B---3--:R-:W-:Y:S11]  /*155a0*/  HMMA.16816.F32.BF16 R12, R8, R16, R12 ;  /* 0x00000010080c723c */ /* 0x008ff6000004180c */
[----:B------:R-:W-:Y:S11]  /*155b0*/  @!UPT UIADD3 URZ, URZ, URZ, URZ ;  /* 0x0000003f3f3ff290 */ /* 0x000ff6000fffe03f */
[----:B------:R-:W-:Y:S01]  /*155c0*/  @!UPT UIADD3 URZ, URZ, URZ, URZ ;  /* 0x0000003f3f3ff290 */ /* 0x000fe2000fffe03f */
[----:B------:R-:W-:Y:S04]  /*155d0*/  STL.64 [R1+0xe0], R12 ;  /* 0x0000e00c01007387 */ /* 0x000fe80000100a00 */
[----:B------:R0:W-:Y:S04]  /*155e0*/  STL.64 [R1+0xe8], R14 ;  /* 0x0000e80e01007387 */ /* 0x0001e80000100a00 */
[----:B0-----:R-:W3:Y:S04]  /*155f0*/  LDL.LU.64 R14, [R1+0x1168] ;  /* 0x00116800010e7983 */ /* 0x001ee80000300a00 */
[----:B------:R-:W3:Y:S04]  /*15600*/  LDL.LU.64 R12, [R1+0x1160] ;  /* 0x00116000010c7983 */ /* 0x000ee80000300a00 */
[----:B------:R4:W-:Y:S04]  /*15610*/  STL.64 [R1+0x10e8], R10 ;  /* 0x0010e80a01007387 */ /* 0x0009e80000100a00 */
[----:B------:R-:W-:Y:S01]  /*15620*/  STL.64 [R1+0x10e0], R8 ;  /* 0x0010e00801007387 */ /* 0x000fe20000100a00 */
[----:B----4-:R-:W-:-:S02]  /*15630*/  IMAD.MOV.U32 R10, RZ, RZ, R3 ;  /* 0x000000ffff0a7224 */ /* 0x010fc400078e0003 */
[----:B--2---:R-:W-:Y:S01]  /*15640*/  IMAD.MOV.U32 R11, RZ, RZ, R0 ;  /* 0x000000ffff0b7224 */ /* 0x004fe200078e0000 */
[----:B---3--:R-:W-:Y:S01]  /*15650*/  HMMA.16816.F32.BF16 R16, R12, R16, R24 ;  /* 0x000000100c10723c */ /* 0x008fe20000041818 */
[----:B------:R-:W2:Y:S04]  /*15660*/  LDL.LU.64 R26, [R1+0x1158] ;  /* 0x00115800011a7983 */ /* 0x000ea80000300a00 */
[----:B------:R-:W2:Y:S11]  /*15670*/  LDL.LU.64 R24, [R1+0x1150] ;  /* 0x0011500001187983 */ /* 0x000eb60000300a00 */
[----:B------:R-:W-:Y:S07]  /*15680*/  @!UPT UIADD3 URZ, URZ, URZ, URZ ;  /* 0x0000003f3f3ff290 */ /* 0x000fee000fffe03f */
[----:B------:R0:W-:Y:S01]  /*15690*/  STL.64 [R1+0xd0], R16 ;  /* 0x0000d01001007387 */ /* 0x0001e20000100a00 */
[----:B------:R-:W-:Y:S02]  /*156a0*/  IMAD.MOV.U32 R3, RZ, RZ, R18 ;  /* 0x000000ffff037224 */ /* 0x000fe400078e0012 */
[----:B------:R-:W-:Y:S02]  /*156b0*/  IMAD.MOV.U32 R0, RZ, RZ, R19 ;  /* 0x000000ffff007224 */ /* 0x000fe400078e0013 */
[----:B------:R-:W2:Y:S04]  /*156c0*/  LDL.LU.64 R18, [R1+0x1148] ;  /* 0x0011480001127983 */ /* 0x000ea80000300a00 */
[----:B0-----:R-:W2:Y:S04]  /*156d0*/  LDL.LU.64 R16, [R1+0x1140] ;  /* 0x0011400001107983 */ /* 0x001ea80000300a00 */
[----:B------:R-:W-:Y:S04]  /*156e0*/  STL.64 [R1+0x10d8], R14 ;  /* 0x0010d80e01007387 */ /* 0x000fe80000100a00 */
[----:B------:R0:W-:Y:S04]  /*156f0*/  STL.64 [R1+0x10d0], R12 ;  /* 0x0010d00c01007387 */ /* 0x0001e80000100a00 */
[----:B0-----:R-:W3:Y:S04]  /*15700*/  LDL.LU R12, [R1+0x90] ;  /* 0x00009000010c7983 */ /* 0x001ee80000300800 */
[----:B------:R-:W3:Y:S04]  /*15710*/  LDL.LU R13, [R1+0x94] ;  /* 0x00009400010d7983 */ /* 0x000ee80000300800 */
[----:B------:R-:W3:Y:S04]  /*15720*/  LDL.LU R14, [R1+0x98] ;  /* 0x00009800010e7983 */ /* 0x000ee80000300800 */
[----:B------:R-:W3:Y:S04]  /*15730*/  LDL.LU R15, [R1+0x9c] ;  /* 0x00009c00010f7983 */ /* 0x000ee80000300800 */
[----:B------:R-:W-:Y:S04]  /*15740*/  STL [R1+0x105c], R0 ;  /* 0x00105c0001007387 */ /* 0x000fe80000100800 */
[----:B------:R0:W-:Y:S04]  /*15750*/  STL [R1+0x1058], R3 ;  /* 0x0010580301007387 */ /* 0x0001e80000100800 */
[----:B0-----:R-:W4:Y:S01]  /*15760*/  LDL R3, [R1+0x158] ;  /* 0x0001580001037983 */ /* 0x001f220000100800 */
[-C--:B--2---:R-:W-:Y:S03]  /*15770*/  HMMA.16816.F32.BF16 R16, R16, R10.reuse, R24 ;  /* 0x0000000a1010723c */ /* 0x084fe60000041818 */
[----:B------:R-:W3:Y:S04]  /*15780*/  LDL.LU.64 R26, [R1+0x1138] ;  /* 0x00113800011a7983 */ /* 0x000ee80000300a00 */
[----:B------:R-:W3:Y:S11]  /*15790*/  LDL.LU.64 R24, [R1+0x1130] ;  /* 0x0011300001187983 */ /* 0x000ef60000300a00 */
[----:B------:R-:W-:Y:S05]  /*157a0*/  @!UPT UIADD3 URZ, URZ, URZ, URZ ;  /* 0x0000003f3f3ff290 */ /* 0x000fea000fffe03f */
[----:B------:R-:W-:Y:S04]  /*157b0*/  STL.64 [R1+0x540], R16 ;  /* 0x0005401001007387 */ /* 0x000fe80000100a00 */
[----:B------:R0:W-:Y:S04]  /*157c0*/  STL.64 [R1+0x548], R18 ;  /* 0x0005481201007387 */ /* 0x0001e80000100a00 */
[----:B0-----:R-:W2:Y:S04]  /*157d0*/  LDL.LU.64 R18, [R1+0x1128] ;  /* 0x0011280001127983 */ /* 0x001ea80000300a00 */
[----:B------:R-:W2:Y:S02]  /*157e0*/  LDL.LU.64 R16, [R1+0x1120] ;  /* 0x0011200001107983 */ /* 0x000ea40000300a00 */
        /* <DEDUP_REMOVED lines=9> */
[----:B------:R-:W-:Y:S01]  /*15880*/  STL [R1+0x1060], R2 ;  /* 0x0010600201007387 */ /* 0x000fe20000100800 */
[-C--:B--2---:R-:W-:Y:S03]  /*15890*/  HMMA.16816.F32.BF16 R16, R20, R10.reuse, R4 ;  /* 0x0000000a1410723c */ /* 0x084fe60000041804 */
[----:B------:R-:W2:Y:S11]  /*158a0*/  LDL.64 R4, [R1+0x10] ;  /* 0x0000100001047983 */ /* 0x000eb60000100a00 */
[----:B------:R-:W-:Y:S09]  /*158b0*/  @!UPT UIADD3 URZ, URZ, URZ, URZ ;  /* 0x0000003f3f3ff290 */ /* 0x000ff2000fffe03f */
[----:B------:R-:W-:Y:S04]  /*158c0*/  STL.64 [R1+0x4c0], R16 ;  /* 0x0004c01001007387 */ /* 0x000fe80000100a00 */
[----:B------:R0:W-:Y:S04]  /*158d0*/  STL.64 [R1+0x4c8], R18 ;  /* 0x0004c81201007387 */ /* 0x0001e80000100a00 */
[----:B------:R-:W2:Y:S04]  /*158e0*/  LDL.64 R6, [R1+0x18] ;  /* 0x0000180001067983 */ /* 0x000ea80000100a00 */
[----:B------:R-:W-:Y:S04]  /*158f0*/  STL.64 [R1+0x1098], R22 ;  /* 0x0010981601007387 */ /* 0x000fe80000100a00 */
[----:B------:R1:W-:Y:S04]  /*15900*/  STL.64 [R1+0x1090], R20 ;  /* 0x0010901401007387 */ /* 0x0003e80000100a00 */
[----:B0-----:R-:W2:Y:S04]  /*15910*/  LDL.64 R18, [R1+0x8] ;  /* 0x0000080001127983 */ /* 0x001ea80000100a00 */
[----:B------:R-:W4:Y:S01]  /*15920*/  LDL.64 R16, [R1] ;  /* 0x0000000001107983 */ /* 0x000f220000100a00 */
[----:B---3--:R-:W-:Y:S11]  /*15930*/  HMMA.16816.F32.BF16 R8, R24, R10, R12 ;  /* 0x0000000a1808723c */ /* 0x008ff6000004180c */
[----:B------:R-:W-:Y:S11]  /*15940*/  @!UPT UIADD3 URZ, URZ, URZ, URZ ;  /* 0x0000003f3f3ff290 */ /* 0x000ff6000fffe03f */
[----:B------:R-:W-:Y:S01]  /*15950*/  @!UPT UIADD3 URZ, URZ, URZ, URZ ;  /* 0x0000003f3f3ff290 */ /* 0x000fe2000fffe03f */
[----:B------:R0:W-:Y:S04]  /*15960*/  STL.64 [R1+0x480], R8 ;  /* 0x0004800801007387 */ /* 0x0001e80000100a00 */
[----:B------:R3:W-:Y:S04]  /*15970*/  STL.64 [R1+0x488], R10 ;  /* 0x0004880a01007387 */ /* 0x0007e80000100a00 */
[----:B--2---:R-:W-:Y:S04]  /*15980*/  STL.64 [R1+0x10b8], R18 ;  /* 0x0010b81201007387 */ /* 0x004fe80000100a00 */
[----:B----4-:R-:W-:Y:S04]  /*15990*/  STL.64 [R1+0x10b0], R16 ;  /* 0x0010b01001007387 */ /* 0x010fe80000100a00 */
[----:B------:R-:W-:Y:S04]  /*159a0*/  STL.64 [R1+0x1080], R26 ;  /* 0x0010801a01007387 */ /* 0x000fe80000100a00 */
[----:B------:R-:W-:Y:S04]  /*159b0*/  STL.64 [R1+0x1078], R24 ;  /* 0x0010781801007387 */ /* 0x000fe80000100a00 */
[----:B-1----:R-:W2:Y:S04]  /*159c0*/  LDL.LU R20, [R1+0x130] ;  /* 0x0001300001147983 */ /* 0x002ea80000300800 */
[----:B------:R-:W2:Y:S04]  /*159d0*/  LDL.LU R21, [R1+0x134] ;  /* 0x0001340001157983 */ /* 0x000ea80000300800 */
[----:B------:R-:W4:Y:S04]  /*159e0*/  LDL.LU R22, [R1+0x138] ;  /* 0x0001380001167983 */ /* 0x000f280000300800 */
[----:B------:R-:W4:Y:S04]  /*159f0*/  LDL.LU R23, [R1+0x13c] ;  /* 0x00013c0001177983 */ /* 0x000f280000300800 */
[----:B0-----:R-:W2:Y:S04]  /*15a00*/  LDL.LU.64 R8, [R1+0x410] ;  /* 0x0004100001087983 */ /* 0x001ea80000300a00 */
[----:B---3--:R-:W3:Y:S04]  /*15a10*/  LDL.LU.64 R10, [R1+0x418] ;  /* 0x00041800010a7983 */ /* 0x008ee80000300a00 */
[----:B------:R-:W0:Y:S04]  /*15a20*/  LDSM.16.M88.4 R16, [R3+0x1000] ;  /* 0x001000000310783b */ /* 0x000e280000000200 */
[----:B---3--:R-:W-:Y:S04]  /*15a30*/  STL.64 [R1+0x1108], R10 ;  /* 0x0011080a01007387 */ /* 0x008fe80000100a00 */
[----:B--2---:R1:W-:Y:S04]  /*15a40*/  STL.64 [R1+0x1100], R8 ;  /* 0x0011000801007387 */ /* 0x0043e80000100a00 */
[----:B-1----:R-:W2:Y:S04]  /*15a50*/  LDL.LU.64 R8, [R1+0x450] ;  /* 0x0004500001087983 */ /* 0x002ea80000300a00 */
[----:B------:R-:W2:Y:S04]  /*15a60*/  LDL.LU.64 R10, [R1+0x458] ;  /* 0x00045800010a7983 */ /* 0x000ea80000300a00 */
[----:B------:R-:W3:Y:S04]  /*15a70*/  LDL.LU.64 R12, [R1+0x3d0] ;  /* 0x0003d000010c7983 */ /* 0x000ee80000300a00 */
[----:B------:R-:W3:Y:S04]  /*15a80*/  LDL.LU.64 R14, [R1+0x3d8] ;  /* 0x0003d800010e7983 */ /* 0x000ee80000300a00 */
[----:B----4-:R-:W-:Y:S04]  /*15a90*/  STL.64 [R1+0x10c8], R22 ;  /* 0x0010c81601007387 */ /* 0x010fe80000100a00 */
[----:B------:R1:W-:Y:S04]  /*15aa0*/  STL.64 [R1+0x10c0], R20 ;  /* 0x0010c01401007387 */ /* 0x0003e80000100a00 */
[----:B------:R-:W4:Y:S04]  /*15ab0*/  LDL.LU R24, [R1+0x120] ;  /* 0x0001200001187983 */ /* 0x000f280000300800 */
[----:B------:R-:W4:Y:S04]  /*15ac0*/  LDL.LU R25, [R1+0x124] ;  /* 0x0001240001197983 */ /* 0x000f280000300800 */
[----:B------:R-:W4:Y:S04]  /*15ad0*/  LDL.LU R26, [R1+0x128] ;  /* 0x00012800011a7983 */ /* 0x000f280000300800 */
[----:B------:R-:W4:Y:S04]  /*15ae0*/  LDL.LU R27, [R1+0x12c] ;  /* 0x00012c00011b7983 */ /* 0x000f280000300800 */
[----:B-1----:R-:W3:Y:S04]  /*15af0*/  LDL.LU.64 R20, [R1+0x390] ;  /* 0x0003900001147983 */ /* 0x002ee80000300a00 */
[----:B------:R-:W3:Y:S04]  /*15b00*/  LDL.LU.64 R22, [R1+0x398] ;  /* 0x0003980001167983 */ /* 0x000ee80000300a00 */
[----:B------:R-:W-:Y:S04]  /*15b10*/  STL [R1+0x1088], R3 ;  /* 0x0010880301007387 */ /* 0x000fe80000100800 */
[----:B0-----:R-:W-:Y:S01]  /*15b20*/  STL.64 [R1+0x38], R18 ;  /* 0x0000381201007387 */ /* 0x001fe20000100a00 */
[----:B------:R-:W-:-:S02]  /*15b30*/  IMAD.MOV.U32 R2, RZ, RZ, R6 ;  /* 0x000000ffff027224 */ /* 0x000fc400078e0006 */
[----:B------:R-:W-:Y:S01]  /*15b40*/  IMAD.MOV.U32 R0, RZ, RZ, R7 ;  /* 0x000000ffff007224 */ /* 0x000fe200078e0007 */
[-C--:B--2---:R-:W-:Y:S11]  /*15b50*/  HMMA.16816.F32.BF16 R8, R4, R16.reuse, R8 ;  /* 0x000000100408723c */ /* 0x084ff60000041808 */
[----:B------:R-:W-:Y:S11]  /*15b60*/  @!UPT UIADD3 URZ, URZ, URZ, URZ ;  /* 0x0000003f3f3ff290 */ /* 0x000ff6000fffe03f */
[----:B------:R-:W-:Y:S01]  /*15b70*/  @!UPT UIADD3 URZ, URZ, URZ, URZ ;  /* 0x0000003f3f3ff290 */ /* 0x000fe2000fffe03f */
[----:B------:R-:W-:Y:S04]  /*15b80*/  STL.64 [R1+0x90], R8 ;  /* 0x0000900801007387 */ /* 0x000fe80000100a00 */
[----:B------:R0:W-:Y:S04]  /*15b90*/  STL.64 [R1+0x98], R10 ;  /* 0x0000980a01007387 */ /* 0x0001e80000100a00 */
[----:B0-----:R-:W2:Y:S04]  /*15ba0*/  LDL.LU.64 R10, [R1+0x1108] ;  /* 0x00110800010a7983 */ /* 0x001ea80000300a00 */
[----:B------:R-:W2:Y:S04]  /*15bb0*/  LDL.LU.64 R8, [R1+0x1100] ;  /* 0x0011000001087983 */ /* 0x000ea80000300a00 */
[----:B------:R-:W2:Y:S04]  /*15bc0*/  LDL.LU.64 R6, [R1+0x10f8] ;  /* 0x0010f80001067983 */ /* 0x000ea80000300a00 */
[----:B------:R-:W2:Y:S04]  /*15bd0*/  LDL.LU.64 R4, [R1+0x10f0] ;  /* 0x0010f00001047983 */ /* 0x000ea80000300a00 */
[----:B------:R-:W-:Y:S01]  /*15be0*/  STL [R1+0x108c], R2 ;  /* 0x00108c0201007387 */ /* 0x000fe20000100800 */
[-C--:B--2---:R-:W-:Y:S11]  /*15bf0*/  HMMA.16816.F32.BF16 R8, R4, R16.reuse, R8 ;  /* 0x000000100408723c */ /* 0x084ff60000041808 */
[----:B------:R-:W-:Y:S11]  /*15c00*/  @!UPT UIADD3 URZ, URZ, URZ, URZ ;  /* 0x0000003f3f3ff290 */ /* 0x000ff6000fffe03f */
[----:B------:R-:W-:Y:S01]  /*15c10*/  @!UPT UIADD3 URZ, URZ, URZ, URZ ;  /* 0x0000003f3f3ff290 */ /* 0x000fe2000fffe03f */
[----:B------:R-:W-:Y:S04]  /*15c20*/  STL.64 [R1+0x80], R8 ;  /* 0x0000800801007387 */ /* 0x000fe80000100a00 */
[----:B------:R0:W-:Y:S04]  /*15c30*/  STL.64 [R1+0x88], R10 ;  /* 0x0000880a01007387 */ /* 0x0001e80000100a00 */
[----:B0-----:R-:W3:Y:S04]  /*15c40*/  LDL.LU.64 R10, [R1+0x10e8] ;  /* 0x0010e800010a7983 */ /* 0x001ee80000300a00 */
[----:B------:R-:W3:Y:S04]  /*15c50*/  LDL.LU.64 R8, [R1+0x10e0] ;  /* 0x0010e00001087983 */ /* 0x000ee80000300a00 */
[----:B------:R0:W-:Y:S04]  /*15c60*/  STL.64 [R1+0x1050], R6 ;  /* 0x0010500601007387 */ /* 0x0001e80000100a00 */
[----:B------:R-:W-:Y:S04]  /*15c70*/  STL.64 [R1+0x1048], R4 ;  /* 0x0010480401007387 */ /* 0x000fe80000100a00 */
[----:B0-----:R-:W2:Y:S01]  /*15c80*/  LDL.LU.64 R6, [R1+0x48] ;  /* 0x0000480001067983 */ /* 0x001ea20000300a00 */
[-C--:B---3--:R-:W-:Y:S11]  /*15c90*/  HMMA.16816.F32.BF16 R12, R8, R16.reuse, R12 ;  /* 0x00000010080c723c */ /* 0x088ff6000004180c */
        /* <DEDUP_REMOVED lines=20> */
[----:B------:R-:W-:Y:S04]  /*15de0*/  STL.64 [R1+0x1040], R14 ;  /* 0x0010400e01007387 */ /* 0x000fe80000100a00 */
[----:B------:R0:W-:Y:S04]  /*15df0*/  STL.64 [R1+0x1038], R12 ;  /* 0x0010380c01007387 */ /* 0x0001e80000100a00 */
[----:B0-----:R-:W2:Y:S04]  /*15e00*/  LDL.LU R12, [R1+0x140] ;  /* 0x00014000010c7983 */ /* 0x001ea80000300800 */
[----:B------:R-:W2:Y:S04]  /*15e10*/  LDL.LU R13, [R1+0x144] ;  /* 0x00014400010d7983 */ /* 0x000ea80000300800 */
[----:B------:R-:W2:Y:S04]  /*15e20*/  LDL.LU R14, [R1+0x148] ;  /* 0x00014800010e7983 */ /* 0x000ea80000300800 */
        /* <DEDUP_REMOVED lines=8> */
[----:B-1----:R-:W-:Y:S01]  /*15eb0*/  IMAD.MOV.U32 R15, RZ, RZ, R16 ;  /* 0x000000ffff0f7224 */ /* 0x002fe200078e0010 */
[----:B------:R-:W3:Y:S01]  /*15ec0*/  LDL.LU.64 R18, [R1+0x10a8] ;  /* 0x0010a80001127983 */ /* 0x000ee20000300a00 */
[----:B------:R-:W-:-:S03]  /*15ed0*/  IMAD.MOV.U32 R14, RZ, RZ, R17 ;  /* 0x000000ffff0e7224 */ /* 0x000fc600078e0011 */
[----:B------:R-:W3:Y:S02]  /*15ee0*/  LDL.LU.64 R16, [R1+0x10a0] ;  /* 0x0010a00001107983 */ /* 0x000ee40000300a00 */
[----:B---3--:R-:W-:Y:S11]  /*15ef0*/  HMMA.16816.F32.BF16 R20, R16, R6, R20 ;  /* 0x000000061014723c */ /* 0x008ff60000041814 */
[----:B------:R-:W-:Y:S11]  /*15f00*/  @!UPT UIADD3 URZ, URZ, URZ, URZ ;  /* 0x0000003f3f3ff290 */ /* 0x000ff6000fffe03f */
[----:B------:R-:W-:Y:S01]  /*15f10*/  @!UPT UIADD3 URZ, URZ, URZ, URZ ;  /* 0x0000003f3f3ff290 */ /* 0x000fe2000fffe03f */
[----:B------:R-:W-:Y:S04]  /*15f20*/  STL.64 [R1+0x4f0], R20 ;  /* 0x0004f01401007387 */ /* 0x000fe80000100a00 */
[----:B------:R0:W-:Y:S04]  /*15f30*/  STL.64 [R1+0x4f8], R22 ;  /* 0x0004f81601007387 */ /* 0x0001e80000100a00 */
[----:B0-----:R-:W4:Y:S04]  /*15f40*/  LDL.LU.64 R22, [R1+0x1098] ;  /* 0x0010980001167983 */ /* 0x001f280000300a00 */
[----:B------:R-:W4:Y:S01]  /*15f50*/  LDL.LU.64 R20, [R1+0x1090] ;  /* 0x0010900001147983 */ /* 0x000f220000300a00 */
[----:B------:R-:W-:-:S02]  /*15f60*/  IMAD.MOV.U32 R2, RZ, RZ, R6 ;  /* 0x000000ffff027224 */ /* 0x000fc400078e0006 */
[----:B------:R-:W-:Y:S01]  /*15f70*/  IMAD.MOV.U32 R3, RZ, RZ, R7 ;  /* 0x000000ffff037224 */ /* 0x000fe200078e0007 */
[----:B------:R-:W2:Y:S04]  /*15f80*/  LDL.LU.64 R4, [R1+0x440] ;  /* 0x0004400001047983 */ /* 0x000ea80000300a00 */
[----:B------:R-:W2:Y:S04]  /*15f90*/  LDL.LU.64 R6, [R1+0x448] ;  /* 0x0004480001067983 */ /* 0x000ea80000300a00 */
[----:B------:R0:W-:Y:S02]  /*15fa0*/  STL.64 [R1+0x1000], R18 ;  /* 0x0010001201007387 */ /* 0x0001e40000100a00 */
[----:B0-----:R-:W-:-:S02]  /*15fb0*/  IMAD.MOV.U32 R18, RZ, RZ, R2 ;  /* 0x000000ffff127224 */ /* 0x001fc400078e0002 */
[----:B------:R-:W-:Y:S01]  /*15fc0*/  IMAD.MOV.U32 R19, RZ, RZ, R3 ;  /* 0x000000ffff137224 */ /* 0x000fe200078e0003 */
[----:B------:R-:W-:Y:S04]  /*15fd0*/  STL.64 [R1+0xff8], R16 ;  /* 0x000ff81001007387 */ /* 0x000fe80000100a00 */
[----:B------:R-:W3:Y:S04]  /*15fe0*/  LDL.LU R2, [R1+0x108c] ;  /* 0x00108c0001027983 */ /* 0x000ee80000300800 */
[----:B------:R-:W2:Y:S01]  /*15ff0*/  LDL.LU R3, [R1+0x1088] ;  /* 0x0010880001037983 */ /* 0x000ea20000300800 */
[-C--:B----4-:R-:W-:Y:S11]  /*16000*/  HMMA.16816.F32.BF16 R24, R20, R18.reuse, R24 ;  /* 0x000000121418723c */ /* 0x090ff60000041818 */
        /* <DEDUP_REMOVED lines=8> */
[----:B0-----:R-:W2:Y:S04]  /*16090*/  LDL.LU.64 R20, [R1+0x400] ;  /* 0x0004000001147983 */ /* 0x001ea80000300a00 */
[----:B------:R-:W2:Y:S01]  /*160a0*/  LDL.LU.64 R22, [R1+0x408] ;  /* 0x0004080001167983 */ /* 0x000ea20000300a00 */
[----:B----4-:R-:W-:Y:S03]  /*160b0*/  HMMA.16816.F32.BF16 R16, R24, R18, R8 ;  /* 0x000000121810723c */ /* 0x010fe60000041808 */
[----:B------:R-:W4:Y:S04]  /*160c0*/  LDL.LU.64 R10, [R1+0x1070] ;  /* 0x00107000010a7983 */ /* 0x000f280000300a00 */
[----:B------:R-:W4:Y:S04]  /*160d0*/  LDL.LU.64 R8, [R1+0x1068] ;  /* 0x0010680001087983 */ /* 0x000f280000300a00 */
[----:B------:R-:W-:Y:S04]  /*160e0*/  STL.64 [R1+0x1010], R26 ;  /* 0x0010101a01007387 */ /* 0x000fe80000100a00 */
[----:B------:R0:W-:Y:S08]  /*160f0*/  STL.64 [R1+0x1008], R24 ;  /* 0x0010081801007387 */ /* 0x0001f00000100a00 */
[----:B------:R-:W-:Y:S04]  /*16100*/  STL.64 [R1+0x470], R16 ;  /* 0x0004701001007387 */ /* 0x000fe80000100a00 */
[----:B------:R-:W-:Y:S04]  /*16110*/  STL.64 [R1+0x478], R18 ;  /* 0x0004781201007387 */ /* 0x000fe80000100a00 */
[----:B0-----:R-:W4:Y:S04]  /*16120*/  LDL R24, [R1+0x10] ;  /* 0x0000100001187983 */ /* 0x001f280000100800 */
[----:B------:R-:W4:Y:S04]  /*16130*/  LDL R25, [R1+0x14] ;  /* 0x0000140001197983 */ /* 0x000f280000100800 */
[----:B--2---:R0:W1:Y:S01]  /*16140*/  LDSM.16.M88.4 R16, [R3+0x1400] ;  /* 0x001400000310783b */ /* 0x0040620000000200 */
[----:B---3--:R-:W-:-:S02]  /*16150*/  IMAD.MOV.U32 R26, RZ, RZ, R2 ;  /* 0x000000ffff1a7224 */ /* 0x008fc400078e0002 */
[----:B------:R-:W-:Y:S01]  /*16160*/  IMAD.MOV.U32 R27, RZ, RZ, R0 ;  /* 0x000000ffff1b7224 */ /* 0x000fe200078e0000 */
[----:B------:R-:W2:Y:S04]  /*16170*/  LDL.LU R2, [R1+0x1060] ;  /* 0x0010600001027983 */ /* 0x000ea80000300800 */
[----:B------:R-:W3:Y:S04]  /*16180*/  LDL.LU R0, [R1+0x105c] ;  /* 0x00105c0001007983 */ /* 0x000ee80000300800 */
[----:B0-----:R-:W2:Y:S04]  /*16190*/  LDL.LU R3, [R1+0x1058] ;  /* 0x0010580001037983 */ /* 0x001ea80000300800 */
[----:B-1----:R0:W-:Y:S01]  /*161a0*/  STL.64 [R1+0x58], R18 ;  /* 0x0000581201007387 */ /* 0x0021e20000100a00 */
[-C--:B----4-:R-:W-:Y:S03]  /*161b0*/  HMMA.16816.F32.BF16 R24, R24, R16.reuse, R4 ;  /* 0x000000101818723c */ /* 0x090fe60000041804 */
[----:B------:R-:W4:Y:S04]  /*161c0*/  LDL.LU.64 R6, [R1+0x1050] ;  /* 0x0010500001067983 */ /* 0x000f280000300a00 */
[----:B------:R-:W4:Y:S11]  /*161d0*/  LDL.LU.64 R4, [R1+0x1048] ;  /* 0x0010480001047983 */ /* 0x000f360000300a00 */
[----:B------:R-:W-:Y:S05]  /*161e0*/  @!UPT UIADD3 URZ, URZ, URZ, URZ ;  /* 0x0000003f3f3ff290 */ /* 0x000fea000fffe03f */
[----:B------:R-:W-:Y:S04]  /*161f0*/  STL.64 [R1+0x140], R24 ;  /* 0x0001401801007387 */ /* 0x000fe80000100a00 */
[----:B------:R4:W-:Y:S01]  /*16200*/  STL.64 [R1+0x148], R26 ;  /* 0x0001481a01007387 */ /* 0x0009e20000100a00 */
[----:B0-----:R-:W-:Y:S02]  /*16210*/  IMAD.MOV.U32 R18, RZ, RZ, R13 ;  /* 0x000000ffff127224 */ /* 0x001fe400078e000d */
[----:B------:R-:W-:Y:S01]  /*16220*/  IMAD.MOV.U32 R19, RZ, RZ, R12 ;  /* 0x000000ffff137224 */ /* 0x000fe200078e000c */
[----:B----4-:R-:W-:Y:S07]  /*16230*/  HMMA.16816.F32.BF16 R24, R4, R16, R20 ;  /* 0x000000100418723c */ /* 0x010fee0000041814 */
[----:B------:R-:W-:-:S02]  /*16240*/  IMAD.MOV.U32 R21, RZ, RZ, R16 ;  /* 0x000000ffff157224 */ /* 0x000fc400078e0010 */
[----:B------:R-:W-:Y:S02]  /*16250*/  IMAD.MOV.U32 R20, RZ, RZ, R17 ;  /* 0x000000ffff147224 */ /* 0x000fe400078e0011 */
[----:B------:R-:W-:Y:S02]  /*16260*/  IMAD.MOV.U32 R16, RZ, RZ, R15 ;  /* 0x000000ffff107224 */ /* 0x000fe400078e000f */
[----:B------:R-:W-:-:S10]  /*16270*/  IMAD.MOV.U32 R17, RZ, RZ, R14 ;  /* 0x000000ffff117224 */ /* 0x000fd400078e000e */
[----:B------:R0:W-:Y:S04]  /*16280*/  STL.64 [R1+0x130], R24 ;  /* 0x0001301801007387 */ /* 0x0001e80000100a00 */
[----:B------:R1:W-:Y:S04]  /*16290*/  STL.64 [R1+0x138], R26 ;  /* 0x0001381a01007387 */ /* 0x0003e80000100a00 */
[----:B------:R-:W4:Y:S04]  /*162a0*/  LDL.LU.64 R12, [R1+0x3c0] ;  /* 0x0003c000010c7983 */ /* 0x000f280000300a00 */
[----:B------:R-:W4:Y:S04]  /*162b0*/  LDL.LU.64 R14, [R1+0x3c8] ;  /* 0x0003c800010e7983 */ /* 0x000f280000300a00 */
[----:B------:R-:W-:Y:S04]  /*162c0*/  STL.64 [R1+0x1020], R18 ;  /* 0x0010201201007387 */ /* 0x000fe80000100a00 */
[----:B------:R1:W-:Y:S04]  /*162d0*/  STL.64 [R1+0x1018], R16 ;  /* 0x0010181001007387 */ /* 0x0003e80000100a00 */
[----:B0-----:R-:W2:Y:S04]  /*162e0*/  LDL.LU R24, [R1+0x100] ;  /* 0x0001000001187983 */ /* 0x001ea80000300800 */
[----:B------:R-:W2:Y:S04]  /*162f0*/  LDL.LU R25, [R1+0x104] ;  /* 0x0001040001197983 */ /* 0x000ea80000300800 */
[----:B-1----:R-:W2:Y:S04]  /*16300*/  LDL.LU R26, [R1+0x108] ;  /* 0x00010800011a7983 */ /* 0x002ea80000300800 */
[----:B------:R-:W2:Y:S01]  /*16310*/  LDL.LU R27, [R1+0x10c] ;  /* 0x00010c00011b7983 */ /* 0x000ea20000300800 */
[----:B------:R-:W-:-:S02]  /*16320*/  IMAD.MOV.U32 R17, RZ, RZ, R20 ;  /* 0x000000ffff117224 */ /* 0x000fc400078e0014 */
[----:B------:R-:W-:Y:S01]  /*16330*/  IMAD.MOV.U32 R16, RZ, RZ, R21 ;  /* 0x000000ffff107224 */ /* 0x000fe200078e0015 */
[----:B--2---:R-:W-:Y:S04]  /*16340*/  STL.64 [R1+0x1030], R26 ;  /* 0x0010301a01007387 */ /* 0x004fe80000100a00 */
[----:B------:R0:W-:Y:S04]  /*16350*/  STL.64 [R1+0x1028], R24 ;  /* 0x0010281801007387 */ /* 0x0001e80000100a00 */
[----:B------:R-:W2:Y:S04]  /*16360*/  LDL.LU R20, [R1+0xf0] ;  /* 0x0000f00001147983 */ /* 0x000ea80000300800 */
[----:B------:R-:W2:Y:S04]  /*16370*/  LDL.LU R21, [R1+0xf4] ;  /* 0x0000f40001157983 */ /* 0x000ea80000300800 */
[----:B------:R-:W2:Y:S04]  /*16380*/  LDL.LU R22, [R1+0xf8] ;  /* 0x0000f80001167983 */ /* 0x000ea80000300800 */
[----:B------:R-:W2:Y:S04]  /*16390*/  LDL.LU R23, [R1+0xfc] ;  /* 0x0000fc0001177983 */ /* 0x000ea80000300800 */
[----:B0-----:R-:W2:Y:S04]  /*163a0*/  LDL.LU.64 R24, [R1+0x380] ;  /* 0x0003800001187983 */ /* 0x001ea80000300a00 */
[----:B------:R-:W2:Y:S04]  /*163b0*/  LDL.LU.64 R26, [R1+0x388] ;  /* 0x00038800011a7983 */ /* 0x000ea80000300a00 */
[----:B------:R0:W-:Y:S04]  /*163c0*/  STL.64 [R1+0xfc0], R6 ;  /* 0x000fc00601007387 */ /* 0x0001e80000100a00 */
[----:B------:R1:W-:Y:S04]  /*163d0*/  STL.64 [R1+0xfb8], R4 ;  /* 0x000fb80401007387 */ /* 0x0003e80000100a00 */
[----:B0-----:R-:W2:Y:S04]  /*163e0*/  LDL.64 R6, [R1+0x18] ;  /* 0x0000180001067983 */ /* 0x001ea80000100a00 */
[----:B-1----:R-:W3:Y:S01]  /*163f0*/  LDL.64 R4, [R1+0x10] ;  /* 0x0000100001047983 */ /* 0x002ee20000100a00 */
[----:B----4-:R-:W-:Y:S03]  /*16400*/  HMMA.16816.F32.BF16 R12, R8, R16, R12 ;  /* 0x00000010080c723c */ /* 0x010fe6000004180c */
[----:B--2---:R0:W-:Y:S04]  /*16410*/  STL.64 [R1+0xfe0], R6 ;  /* 0x000fe00601007387 */ /* 0x0041e80000100a00 */
[----:B---3--:R1:W-:Y:S01]  /*16420*/  STL.64 [R1+0xfd8], R4 ;  /* 0x000fd80401007387 */ /* 0x0083e20000100a00 */
[----:B0-----:R-:W-:-:S02]  /*16430*/  IMAD.MOV.U32 R6, RZ, RZ, R3 ;  /* 0x000000ffff067224 */ /* 0x001fc400078e0003 */
[----:B------:R-:W-:Y:S01]  /*16440*/  IMAD.MOV.U32 R7, RZ, RZ, R0 ;  /* 0x000000ffff077224 */ /* 0x000fe200078e0000 */
[----:B-1----:R-:W2:Y:S11]  /*16450*/  LDL.LU R4, [R1+0xd0] ;  /* 0x0000d00001047983 */ /* 0x002eb60000300800 */
[----:B------:R-:W-:Y:S02]  /*16460*/  @!UPT UIADD3 URZ, URZ, URZ, URZ ;  /* 0x0000003f3f3ff290 */ /* 0x000fe4000fffe03f */
[----:B------:R-:W-:Y:S02]  /*16470*/  IMAD.MOV.U32 R3, RZ, RZ, R14 ;  /* 0x000000ffff037224 */ /* 0x000fe400078e000e */
[----:B------:R-:W-:Y:S01]  /*16480*/  IMAD.MOV.U32 R0, RZ, RZ, R15 ;  /* 0x000000ffff007224 */ /* 0x000fe200078e000f */
[----:B------:R-:W2:Y:S04]  /*16490*/  LDL.LU R5, [R1+0xd4] ;  /* 0x0000d40001057983 */ /* 0x000ea80000300800 */
[----:B------:R0:W-:Y:S04]  /*164a0*/  STL.64 [R1+0x120], R12 ;  /* 0x0001200c01007387 */ /* 0x0001e80000100a00 */
[----:B------:R-:W3:Y:S04]  /*164b0*/  LDL.LU.64 R14, [R1+0x1040] ;  /* 0x00104000010e7983 */ /* 0x000ee80000300a00 */
[----:B0-----:R-:W3:Y:S04]  /*164c0*/  LDL.LU.64 R12, [R1+0x1038] ;  /* 0x00103800010c7983 */ /* 0x001ee80000300a00 */
[----:B------:R0:W-:Y:S04]  /*164d0*/  STL.64 [R1+0xfb0], R10 ;  /* 0x000fb00a01007387 */ /* 0x0001e80000100a00 */
[----:B------:R-:W-:Y:S04]  /*164e0*/  STL.64 [R1+0xfa8], R8 ;  /* 0x000fa80801007387 */ /* 0x000fe80000100a00 */
[----:B0-----:R-:W4:Y:S04]  /*164f0*/  LDL.LU R10, [R1+0x28] ;  /* 0x00002800010a7983 */ /* 0x001f280000300800 */
[----:B------:R-:W4:Y:S04]  /*16500*/  LDL.LU R11, [R1+0x2c] ;  /* 0x00002c00010b7983 */ /* 0x000f280000300800 */
[----:B------:R-:W-:Y:S04]  /*16510*/  STL [R1+0xf60], R0 ;  /* 0x000f600001007387 */ /* 0x000fe80000100800 */
[----:B------:R0:W-:Y:S04]  /*16520*/  STL [R1+0xf48], R3 ;  /* 0x000f480301007387 */ /* 0x0001e80000100800 */
[----:B0-----:R-:W2:Y:S01]  /*16530*/  LDL R3, [R1+0x158] ;  /* 0x0001580001037983 */ /* 0x001ea20000100800 */
[----:B---3--:R-:W-:Y:S03]  /*16540*/  HMMA.16816.F32.BF16 R16, R12, R16, R24 ;  /* 0x000000100c10723c */ /* 0x008fe60000041818 */
[----:B------:R-:W4:Y:S04]  /*16550*/  LDL.LU.64 R26, [R1+0x1030] ;  /* 0x00103000011a7983 */ /* 0x000f280000300a00 */
[----:B------:R-:W4:Y:S11]  /*16560*/  LDL.LU.64 R24, [R1+0x1028] ;  /* 0x0010280001187983 */ /* 0x000f360000300a00 */
[----:B------:R-:W-:Y:S05]  /*16570*/  @!UPT UIADD3 URZ, URZ, URZ, URZ ;  /* 0x0000003f3f3ff290 */ /* 0x000fea000fffe03f */
[----:B------:R-:W-:Y:S04]  /*16580*/  STL.64 [R1+0x110], R16 ;  /* 0x0001101001007387 */ /* 0x000fe80000100a00 */
[----:B------:R0:W-:Y:S04]  /*16590*/  STL.64 [R1+0x118], R18 ;  /* 0x0001181201007387 */ /* 0x0001e80000100a00 */
[----:B0-----:R-:W4:Y:S04]  /*165a0*/  LDL.LU.64 R18, [R1+0x1020] ;  /* 0x0010200001127983 */ /* 0x001f280000300a00 */
[----:B------:R-:W4:Y:S04]  /*165b0*/  LDL.LU.64 R16, [R1+0x1018] ;  /* 0x0010180001107983 */ /* 0x000f280000300a00 */
[----:B------:R-:W-:Y:S04]  /*165c0*/  STL.64 [R1+0xfa0], R14 ;  /* 0x000fa00e01007387 */ /* 0x000fe80000100a00 */
[----:B------:R0:W-:Y:S04]  /*165d0*/  STL.64 [R1+0xf98], R12 ;  /* 0x000f980c01007387 */ /* 0x0001e80000100a00 */
[----:B0-----:R-:W3:Y:S04]  /*165e0*/  LDL.LU R12, [R1+0xe0] ;  /* 0x0000e000010c7983 */ /* 0x001ee80000300800 */
[----:B------:R-:W3:Y:S04]  /*165f0*/  LDL.LU R13, [R1+0xe4] ;  /* 0x0000e400010d7983 */ /* 0x000ee80000300800 */
[----:B------:R-:W3:Y:S04]  /*16600*/  LDL.LU R14, [R1+0xe8] ;  /* 0x0000e800010e7983 */ /* 0x000ee80000300800 */
[----:B------:R-:W3:Y:S01]  /*16610*/  LDL.LU R15, [R1+0xec] ;  /* 0x0000ec00010f7983 */ /* 0x000ee20000300800 */
[-C--:B----4-:R-:W-:Y:S03]  /*16620*/  HMMA.16816.F32.BF16 R16, R16, R10.reuse, R24 ;  /* 0x0000000a1010723c */ /* 0x090fe60000041818 */
[----:B------:R-:W2:Y:S04]  /*16630*/  LDL.LU.64 R26, [R1+0x1010] ;  /* 0x00101000011a7983 */ /* 0x000ea80000300a00 */
[----:B------:R-:W2:Y:S11]  /*16640*/  LDL.LU.64 R24, [R1+0x1008] ;  /* 0x0010080001187983 */ /* 0x000eb60000300a00 */
[----:B------:R-:W-:Y:S05]  /*16650*/  @!UPT UIADD3 URZ, URZ, URZ, URZ ;  /* 0x0000003f3f3ff290 */ /* 0x000fea000fffe03f */
[----:B------:R-:W-:Y:S04]  /*16660*/  STL.64 [R1+0x520], R16 ;  /* 0x0005201001007387 */ /* 0x000fe80000100a00 */
[----:B------:R0:W-:Y:S04]  /*16670*/  STL.64 [R1+0x528], R18 ;  /* 0x0005281201007387 */ /* 0x0001e80000100a00 */
[----:B0-----:R-:W4:Y:S04]  /*16680*/  LDL.LU.64 R18, [R1+0x1000] ;  /* 0x0010000001127983 */ /* 0x001f280000300a00 */
[----:B------:R-:W4:Y:S02]  /*16690*/  LDL.LU.64 R16, [R1+0xff8] ;  /* 0x000ff80001107983 */ /* 0x000f240000300a00 */
[-C--:B----4-:R-:W-:Y:S11]  /*166a0*/  HMMA.16816.F32.BF16 R20, R16, R10.reuse, R20 ;  /* 0x0000000a1014723c */ /* 0x090ff60000041814 */
        /* <DEDUP_REMOVED lines=8> */
[----:B0-----:R-:W4:Y:S01]  /*16730*/  LDL.LU.64 R16, [R1+0x3f0] ;  /* 0x0003f00001107983 */ /* 0x001f220000300a00 */
[-C--:B---3--:R-:W-:Y:S11]  /*16740*/  HMMA.16816.F32.BF16 R12, R20, R10.reuse, R12 ;  /* 0x0000000a140c723c */ /* 0x088ff6000004180c */
[----:B------:R-:W-:Y:S11]  /*16750*/  @!UPT UIADD3 URZ, URZ, URZ, URZ ;  /* 0x0000003f3f3ff290 */ /* 0x000ff6000fffe03f */
[----:B------:R-:W-:Y:S01]  /*16760*/  @!UPT UIADD3 URZ, URZ, URZ, URZ ;  /* 0x0000003f3f3ff290 */ /* 0x000fe2000fffe03f */
[----:B------:R-:W-:Y:S04]  /*16770*/  STL.64 [R1+0x4a0], R12 ;  /* 0x0004a00c01007387 */ /* 0x000fe80000100a00 */
[----:B------:R-:W-:Y:S04]  /*16780*/  STL.64 [R1+0x4a8], R14 ;  /* 0x0004a80e01007387 */ /* 0x000fe80000100a00 */
[----:B------:R-:W3:Y:S01]  /*16790*/  LDL.LU.64 R18, [R1+0x3f8] ;  /* 0x0003f80001127983 */ /* 0x000ee20000300a00 */
[----:B--2---:R-:W-:Y:S03]  /*167a0*/  HMMA.16816.F32.BF16 R8, R24, R10, R4 ;  /* 0x0000000a1808723c */ /* 0x004fe60000041804 */
[----:B---3--:R-:W-:Y:S04]  /*167b0*/  STL.64 [R1+0xfd0], R18 ;  /* 0x000fd01201007387 */ /* 0x008fe80000100a00 */
[----:B----4-:R0:W-:Y:S04]  /*167c0*/  STL.64 [R1+0xfc8], R16 ;  /* 0x000fc81001007387 */ /* 0x0101e80000100a00 */
[----:B0-----:R-:W2:Y:S04]  /*167d0*/  LDL.LU.64 R16, [R1+0x430] ;  /* 0x0004300001107983 */ /* 0x001ea80000300a00 */
[----:B------:R-:W2:Y:S04]  /*167e0*/  LDL.LU.64 R18, [R1+0x438] ;  /* 0x0004380001127983 */ /* 0x000ea80000300a00 */
[----:B------:R-:W3:Y:S04]  /*167f0*/  LDL.LU.64 R12, [R1+0x3b0] ;  /* 0x0003b000010c7983 */ /* 0x000ee80000300a00 */
[----:B------:R-:W3:Y:S04]  /*16800*/  LDL.LU.64 R14, [R1+0x3b8] ;  /* 0x0003b800010e7983 */ /* 0x000ee80000300a00 */
[----:B------:R0:W-:Y:S04]  /*16810*/  STL.64 [R1+0xf70], R22 ;  /* 0x000f701601007387 */ /* 0x0001e80000100a00 */
[----:B------:R-:W-:Y:S04]  /*16820*/  STL.64 [R1+0xf68], R20 ;  /* 0x000f681401007387 */ /* 0x000fe80000100a00 */
[----:B0-----:R-:W4:Y:S04]  /*16830*/  LDL.LU.64 R22, [R1+0x38] ;  /* 0x0000380001167983 */ /* 0x001f280000300a00 */
[----:B------:R-:W2:Y:S04]  /*16840*/  LDL.LU.64 R6, [R1+0xfe0] ;  /* 0x000fe00001067983 */ /* 0x000ea80000300a00 */
[----:B------:R-:W2:Y:S04]  /*16850*/  LDL.LU.64 R4, [R1+0xfd8] ;  /* 0x000fd80001047983 */ /* 0x000ea80000300a00 */
[----:B------:R-:W-:Y:S04]  /*16860*/  STL [R1+0xf64], R27 ;  /* 0x000f641b01007387 */ /* 0x000fe80000100800 */
[----:B------:R-:W-:Y:S04]  /*16870*/  STL.64 [R1+0x460], R8 ;  /* 0x0004600801007387 */ /* 0x000fe80000100a00 */
[----:B------:R-:W-:Y:S04]  /*16880*/  STL.64 [R1+0x468], R10 ;  /* 0x0004680a01007387 */ /* 0x000fe80000100a00 */
[----:B------:R-:W0:Y:S04]  /*16890*/  LDSM.16.M88.4 R8, [R3+0x1800] ;  /* 0x001800000308783b */ /* 0x000e280000000200 */
[----:B0-----:R-:W-:Y:S01]  /*168a0*/  STL.64 [R1+0x28], R10 ;  /* 0x0000280a01007387 */ /* 0x001fe20000100a00 */
[----:B--2---:R-:W-:Y:S01]  /*168b0*/  HMMA.16816.F32.BF16 R16, R4, R8, R16 ;  /* 0x000000080410723c */ /* 0x004fe20000041810 */
[----:B------:R-:W-:-:S02]  /*168c0*/  IMAD.MOV.U32 R20, RZ, RZ, R6 ;  /* 0x000000ffff147224 */ /* 0x000fc400078e0006 */
[----:B------:R-:W-:Y:S02]  /*168d0*/  IMAD.MOV.U32 R0, RZ, RZ, R7 ;  /* 0x000000ffff007224 */ /* 0x000fe400078e0007 */
[----:B------:R-:W-:Y:S02]  /*168e0*/  IMAD.MOV.U32 R27, RZ, RZ, R4 ;  /* 0x000000ffff1b7224 */ /* 0x000fe400078e0004 */
[----:B------:R-:W-:Y:S11]  /*168f0*/  IMAD.MOV.U32 R21, RZ, RZ, R5 ;  /* 0x000000ffff157224 */ /* 0x000ff600078e0005 */
[----:B------:R-:W-:Y:S05]  /*16900*/  @!UPT UIADD3 URZ, URZ, URZ, URZ ;  /* 0x0000003f3f3ff290 */ /* 0x000fea000fffe03f */
[----:B------:R-:W-:Y:S04]  /*16910*/  STL.64 [R1+0xd0], R16 ;  /* 0x0000d01001007387 */ /* 0x000fe80000100a00 */
[----:B------:R0:W-:Y:S04]  /*16920*/  STL.64 [R1+0xd8], R18 ;  /* 0x0000d81201007387 */ /* 0x0001e80000100a00 */
[----:B0-----:R-:W2:Y:S04]  /*16930*/  LDL.LU.64 R18, [R1+0xfd0] ;  /* 0x000fd00001127983 */ /* 0x001ea80000300a00 */
[----:B------:R-:W2:Y:S04]  /*16940*/  LDL.LU.64 R16, [R1+0xfc8] ;  /* 0x000fc80001107983 */ /* 0x000ea80000300a00 */
[----:B------:R-:W2:Y:S04]  /*16950*/  LDL.LU.64 R6, [R1+0xfc0] ;  /* 0x000fc00001067983 */ /* 0x000ea80000300a00 */
[----:B------:R-:W2:Y:S02]  /*16960*/  LDL.LU.64 R4, [R1+0xfb8] ;  /* 0x000fb80001047983 */ /* 0x000ea40000300a00 */
[----:B--2---:R-:W-:Y:S11]  /*16970*/  HMMA.16816.F32.BF16 R16, R4, R8, R16 ;  /* 0x000000080410723c */ /* 0x004ff60000041810 */
[----:B------:R-:W-:Y:S11]  /*16980*/  @!UPT UIADD3 URZ, URZ, URZ, URZ ;  /* 0x0000003f3f3ff290 */ /* 0x000ff6000fffe03f */
[----:B------:R-:W-:Y:S01]  /*16990*/  @!UPT UIADD3 URZ, URZ, URZ, URZ ;  /* 0x0000003f3f3ff290 */ /* 0x000fe2000fffe03f */
[----:B------:R0:W-:Y:S04]  /*169a0*/  STL.64 [R1+0xc0], R16 ;  /* 0x0000c01001007387 */ /* 0x0001e80000100a00 */
[----:B------:R-:W-:Y:S04]  /*169b0*/  STL.64 [R1+0xc8], R18 ;  /* 0x0000c81201007387 */ /* 0x000fe80000100a00 */
[----:B------:R-:W3:Y:S01]  /*169c0*/  LDL.LU.64 R10, [R1+0xfb0] ;  /* 0x000fb000010a7983 */ /* 0x000ee20000300a00 */
[----:B0-----:R-:W-:Y:S02]  /*169d0*/  IMAD.MOV.U32 R17, RZ, RZ, R8 ;  /* 0x000000ffff117224 */ /* 0x001fe400078e0008 */
[----:B------:R-:W-:-:S02]  /*169e0*/  IMAD.MOV.U32 R16, RZ, RZ, R9 ;  /* 0x000000ffff107224 */ /* 0x000fc400078e0009 */
[----:B------:R-:W3:Y:S04]  /*169f0*/  LDL.LU.64 R8, [R1+0xfa8] ;  /* 0x000fa80001087983 */ /* 0x000ee80000300a00 */
[----:B------:R-:W-:Y:S04]  /*16a00*/  STL.64 [R1+0xf30], R6 ;  /* 0x000f300601007387 */ /* 0x000fe80000100a00 */
[----:B------:R0:W-:Y:S02]  /*16a10*/  STL.64 [R1+0xf28], R4 ;  /* 0x000f280401007387 */ /* 0x0001e40000100a00 */
[----:B0-----:R-:W-:-:S02]  /*16a20*/  IMAD.MOV.U32 R4, RZ, RZ, R17 ;  /* 0x000000ffff047224 */ /* 0x001fc400078e0011 */
[----:B------:R-:W-:Y:S02]  /*16a30*/  IMAD.MOV.U32 R5, RZ, RZ, R16 ;  /* 0x000000ffff057224 */ /* 0x000fe400078e0010 */
[----:B------:R-:W2:Y:S04]  /*16a40*/  LDL.LU.64 R16, [R1+0x370] ;  /* 0x0003700001107983 */ /* 0x000ea80000300a00 */
[----:B------:R-:W2:Y:S01]  /*16a50*/  LDL.LU.64 R18, [R1+0x378] ;  /* 0x0003780001127983 */ /* 0x000ea20000300a00 */
[-C--:B---3--:R-:W-:Y:S11]  /*16a60*/  HMMA.16816.F32.BF16 R12, R8, R4.reuse, R12 ;  /* 0x00000004080c723c */ /* 0x088ff6000004180c */
        /* <DEDUP_REMOVED lines=8> */
[----:B0-----:R-:W3:Y:S04]  /*16af0*/  LDL.LU R8, [R1+0x70] ;  /* 0x0000700001087983 */ /* 0x001ee80000300800 */
[----:B------:R-:W3:Y:S04]  /*16b00*/  LDL.LU R9, [R1+0x74] ;  /* 0x0000740001097983 */ /* 0x000ee80000300800 */
[----:B------:R-:W3:Y:S04]  /*16b10*/  LDL.LU R10, [R1+0x78] ;  /* 0x00007800010a7983 */ /* 0x000ee80000300800 */
[----:B------:R-:W3:Y:S01]  /*16b20*/  LDL.LU R11, [R1+0x7c] ;  /* 0x00007c00010b7983 */ /* 0x000ee20000300800 */
[----:B--2---:R-:W-:Y:S03]  /*16b30*/  HMMA.16816.F32.BF16 R4, R12, R4, R16 ;  /* 0x000000040c04723c */ /* 0x004fe60000041810 */
[----:B---3--:R-:W-:Y:S04]  /*16b40*/  STL.64 [R1+0xf80], R10 ;  /* 0x000f800a01007387 */ /* 0x008fe80000100a00 */
[----:B------:R0:W-:Y:S04]  /*16b50*/  STL.64 [R1+0xf78], R8 ;  /* 0x000f780801007387 */ /* 0x0001e80000100a00 */
[----:B0-----:R-:W4:Y:S04]  /*16b60*/  LDL.LU R8, [R1+0x80] ;  /* 0x0000800001087983 */ /* 0x001f280000300800 */
[----:B------:R-:W4:Y:S04]  /*16b70*/  LDL.LU R9, [R1+0x84] ;  /* 0x0000840001097983 */ /* 0x000f280000300800 */
[----:B------:R-:W4:Y:S04]  /*16b80*/  LDL.LU R10, [R1+0x88] ;  /* 0x00008800010a7983 */ /* 0x000f280000300800 */
[----:B------:R-:W4:Y:S04]  /*16b90*/  LDL.LU R11, [R1+0x8c] ;  /* 0x00008c00010b7983 */ /* 0x000f280000300800 */
[----:B------:R-:W4:Y:S04]  /*16ba0*/  LDL.LU.64 R18, [R1+0xf90] ;  /* 0x000f900001127983 */ /* 0x000f280000300a00 */
[----:B------:R-:W4:Y:S04]  /*16bb0*/  LDL.LU.64 R16, [R1+0xf88] ;  /* 0x000f880001107983 */ /* 0x000f280000300a00 */
[----:B------:R0:W-:Y:S04]  /*16bc0*/  STL.64 [R1+0xa0], R4 ;  /* 0x0000a00401007387 */ /* 0x0001e80000100a00 */
[----:B------:R1:W-:Y:S01]  /*16bd0*/  STL.64 [R1+0xa8], R6 ;  /* 0x0000a80601007387 */ /* 0x0003e20000100a00 */
[----:B0-----:R-:W-:-:S02]  /*16be0*/  IMAD.MOV.U32 R4, RZ, RZ, R27 ;  /* 0x000000ffff047224 */ /* 0x001fc400078e001b */
[----:B------:R-:W-:Y:S02]  /*16bf0*/  IMAD.MOV.U32 R5, RZ, RZ, R21 ;  /* 0x000000ffff057224 */ /* 0x000fe400078e0015 */
[----:B-1----:R-:W-:Y:S02]  /*16c00*/  IMAD.MOV.U32 R6, RZ, RZ, R20 ;  /* 0x000000ffff067224 */ /* 0x002fe400078e0014 */
[----:B------:R-:W-:-:S05]  /*16c10*/  IMAD.MOV.U32 R7, RZ, RZ, R0 ;  /* 0x000000ffff077224 */ /* 0x000fca00078e0000 */
[----:B------:R0:W-:Y:S04]  /*16c20*/  STL.64 [R1+0xf58], R6 ;  /* 0x000f580601007387 */ /* 0x0001e80000100a00 */
[----:B------:R1:W-:Y:S04]  /*16c30*/  STL.64 [R1+0xf50], R4 ;  /* 0x000f500401007387 */ /* 0x0003e80000100a00 */
[----:B0-----:R-:W2:Y:S04]  /*16c40*/  LDL.64 R6, [R1+0x8] ;  /* 0x0000080001067983 */ /* 0x001ea80000100a00 */
[----:B-1----:R-:W3:Y:S04]  /*16c50*/  LDL.64 R4, [R1] ;  /* 0x0000000001047983 */ /* 0x002ee80000100a00 */
[----:B------:R-:W-:Y:S04]  /*16c60*/  STL.64 [R1+0xf10], R14 ;  /* 0x000f100e01007387 */ /* 0x000fe80000100a00 */
[----:B------:R0:W-:Y:S04]  /*16c70*/  STL.64 [R1+0xf08], R12 ;  /* 0x000f080c01007387 */ /* 0x0001e80000100a00 */
[----:B0-----:R-:W2:Y:S04]  /*16c80*/  LDL.LU R12, [R1+0x90] ;  /* 0x00009000010c7983 */ /* 0x001ea80000300800 */
[----:B------:R-:W2:Y:S04]  /*16c90*/  LDL.LU R13, [R1+0x94] ;  /* 0x00009400010d7983 */ /* 0x000ea80000300800 */
[----:B------:R-:W2:Y:S04]  /*16ca0*/  LDL.LU R14, [R1+0x98] ;  /* 0x00009800010e7983 */ /* 0x000ea80000300800 */
[----:B------:R-:W2:Y:S01]  /*16cb0*/  LDL.LU R15, [R1+0x9c] ;  /* 0x00009c00010f7983 */ /* 0x000ea20000300800 */
[----:B----4-:R-:W-:Y:S01]  /*16cc0*/  HMMA.16816.F32.BF16 R8, R16, R22, R8 ;  /* 0x000000161008723c */ /* 0x010fe20000041808 */
[----:B---3--:R-:W-:-:S02]  /*16cd0*/  IMAD.MOV.U32 R27, RZ, RZ, R4 ;  /* 0x000000ffff1b7224 */ /* 0x008fc400078e0004 */
[----:B------:R-:W-:-:S05]  /*16ce0*/  IMAD.MOV.U32 R0, RZ, RZ, R5 ;  /* 0x000000ffff007224 */ /* 0x000fca00078e0005 */
[----:B--2---:R-:W-:Y:S11]  /*16cf0*/  HMMA.16816.F32.BF16 R12, R4, R22, R12 ;  /* 0x00000016040c723c */ /* 0x004ff6000004180c */
[----:B------:R-:W-:Y:S11]  /*16d00*/  @!UPT UIADD3 URZ, URZ, URZ, URZ ;  /* 0x0000003f3f3ff290 */ /* 0x000ff6000fffe03f */
[----:B------:R-:W-:Y:S01]  /*16d10*/  @!UPT UIADD3 URZ, URZ, URZ, URZ ;  /* 0x0000003f3f3ff290 */ /* 0x000fe2000fffe03f */
[----:B------:R-:W-:Y:S04]  /*16d20*/  STL.64 [R1+0x450], R12 ;  /* 0x0004500c01007387 */ /* 0x000fe80000100a00 */
[----:B------:R0:W-:Y:S04]  /*16d30*/  STL.64 [R1+0x458], R14 ;  /* 0x0004580e01007387 */ /* 0x0001e80000100a00 */
[----:B------:R-:W2:Y:S04]  /*16d40*/  LDL.LU R4, [R1+0x60] ;  /* 0x0000600001047983 */ /* 0x000ea80000300800 */
[----:B------:R-:W2:Y:S01]  /*16d50*/  LDL.LU R5, [R1+0x64] ;  /* 0x0000640001057983 */ /* 0x000ea20000300800 */
[----:B0-----:R-:W-:-:S02]  /*16d60*/  IMAD.MOV.U32 R15, RZ, RZ, R6 ;  /* 0x000000ffff0f7224 */ /* 0x001fc400078e0006 */
[----:B------:R-:W-:Y:S01]  /*16d70*/  IMAD.MOV.U32 R14, RZ, RZ, R7 ;  /* 0x000000ffff0e7224 */ /* 0x000fe200078e0007 */
[----:B------:R-:W2:Y:S04]  /*16d80*/  LDL.LU R6, [R1+0x68] ;  /* 0x0000680001067983 */ /* 0x000ea80000300800 */
[----:B------:R-:W2:Y:S01]  /*16d90*/  LDL.LU R7, [R1+0x6c] ;  /* 0x00006c0001077983 */ /* 0x000ea20000300800 */
[----:B------:R-:W-:-:S03]  /*16da0*/  IMAD.MOV.U32 R13, RZ, RZ, R22 ;  /* 0x000000ffff0d7224 */ /* 0x000fc600078e0016 */
[----:B------:R-:W-:Y:S01]  /*16db0*/  STL.64 [R1+0x410], R8 ;  /* 0x0004100801007387 */ /* 0x000fe20000100a00 */
[----:B------:R-:W-:-:S03]  /*16dc0*/  IMAD.MOV.U32 R12, RZ, RZ, R23 ;  /* 0x000000ffff0c7224 */ /* 0x000fc600078e0017 */
[----:B------:R0:W-:Y:S04]  /*16dd0*/  STL.64 [R1+0x418], R10 ;  /* 0x0004180a01007387 */ /* 0x0001e80000100a00 */
[----:B0-----:R-:W3:Y:S04]  /*16de0*/  LDL.LU.64 R10, [R1+0xf80] ;  /* 0x000f8000010a7983 */ /* 0x001ee80000300a00 */
[----:B------:R-:W3:Y:S04]  /*16df0*/  LDL.LU.64 R8, [R1+0xf78] ;  /* 0x000f780001087983 */ /* 0x000ee80000300a00 */
[----:B------:R-:W3:Y:S04]  /*16e00*/  LDL.LU.64 R22, [R1+0xf70] ;  /* 0x000f700001167983 */ /* 0x000ee80000300a00 */
[----:B------:R-:W3:Y:S04]  /*16e10*/  LDL.LU.64 R20, [R1+0xf68] ;  /* 0x000f680001147983 */ /* 0x000ee80000300a00 */
[----:B------:R0:W-:Y:S04]  /*16e20*/  STL.64 [R1+0xed0], R18 ;  /* 0x000ed01201007387 */ /* 0x0001e80000100a00 */
[----:B------:R1:W-:Y:S01]  /*16e30*/  STL.64 [R1+0xec8], R16 ;  /* 0x000ec81001007387 */ /* 0x0003e20000100a00 */
[----:B0-----:R-:W-:-:S02]  /*16e40*/  IMAD.MOV.U32 R18, RZ, RZ, R15 ;  /* 0x000000ffff127224 */ /* 0x001fc400078e000f */
[----:B------:R-:W-:Y:S02]  /*16e50*/  IMAD.MOV.U32 R19, RZ, RZ, R14 ;  /* 0x000000ffff137224 */ /* 0x000fe400078e000e */
[----:B-1----:R-:W-:Y:S02]  /*16e60*/  IMAD.MOV.U32 R16, RZ, RZ, R27 ;  /* 0x000000ffff107224 */ /* 0x002fe400078e001b */
[----:B------:R-:W2:Y:S01]  /*16e70*/  LDL.LU R27, [R1+0xf64] ;  /* 0x000f6400011b7983 */ /* 0x000ea20000300800 */
[----:B------:R-:W-:-:S03]  /*16e80*/  IMAD.MOV.U32 R17, RZ, RZ, R0 ;  /* 0x000000ffff117224 */ /* 0x000fc600078e0000 */
[----:B------:R-:W4:Y:S04]  /*16e90*/  LDL.LU R0, [R1+0xf60] ;  /* 0x000f600001007983 */ /* 0x000f280000300800 */
[----:B------:R0:W-:Y:S04]  /*16ea0*/  STL.64 [R1+0xef0], R18 ;  /* 0x000ef01201007387 */ /* 0x0001e80000100a00 */
[----:B------:R-:W-:Y:S01]  /*16eb0*/  STL.64 [R1+0xee8], R16 ;  /* 0x000ee81001007387 */ /* 0x000fe20000100a00 */
[----:B0-----:R-:W-:Y:S02]  /*16ec0*/  IMAD.MOV.U32 R18, RZ, RZ, R13 ;  /* 0x000000ffff127224 */ /* 0x001fe400078e000d */
[----:B------:R-:W-:-:S07]  /*16ed0*/  IMAD.MOV.U32 R19, RZ, RZ, R12 ;  /* 0x000000ffff137224 */ /* 0x000fce00078e000c */
[-C--:B---3--:R-:W-:Y:S01]  /*16ee0*/  HMMA.16816.F32.BF16 R12, R20, R18.reuse, R8 ;  /* 0x00000012140c723c */ /* 0x088fe20000041808 */
[----:B------:R-:W3:Y:S04]  /*16ef0*/  LDL.LU.64 R8, [R1+0x3e0] ;  /* 0x0003e00001087983 */ /* 0x000ee80000300a00 */
[----:B------:R-:W2:Y:S11]  /*16f00*/  LDL.LU.64 R10, [R1+0x3e8] ;  /* 0x0003e800010a7983 */ /* 0x000eb60000300a00 */
[----:B------:R-:W-:Y:S07]  /*16f10*/  @!UPT UIADD3 URZ, URZ, URZ, URZ ;  /* 0x0000003f3f3ff290 */ /* 0x000fee000fffe03f */
[----:B------:R-:W-:Y:S04]  /*16f20*/  STL.64 [R1+0x3d0], R12 ;  /* 0x0003d00c01007387 */ /* 0x000fe80000100a00 */
[----:B------:R-:W-:Y:S04]  /*16f30*/  STL.64 [R1+0x3d8], R14 ;  /* 0x0003d80e01007387 */ /* 0x000fe80000100a00 */
[----:B--2---:R-:W-:Y:S04]  /*16f40*/  STL.64 [R1+0xf40], R10 ;  /* 0x000f400a01007387 */ /* 0x004fe80000100a00 */
[----:B---3--:R0:W-:Y:S04]  /*16f50*/  STL.64 [R1+0xf38], R8 ;  /* 0x000f380801007387 */ /* 0x0081e80000100a00 */
[----:B0-----:R-:W2:Y:S04]  /*16f60*/  LDL.LU.64 R8, [R1+0x420] ;  /* 0x0004200001087983 */ /* 0x001ea80000300a00 */
[----:B------:R-:W2:Y:S04]  /*16f70*/  LDL.LU.64 R10, [R1+0x428] ;  /* 0x00042800010a7983 */ /* 0x000ea80000300a00 */
[----:B------:R-:W3:Y:S04]  /*16f80*/  LDL.LU.64 R12, [R1+0x3a0] ;  /* 0x0003a000010c7983 */ /* 0x000ee80000300a00 */
[----:B------:R-:W3:Y:S04]  /*16f90*/  LDL.LU.64 R14, [R1+0x3a8] ;  /* 0x0003a800010e7983 */ /* 0x000ee80000300a00 */
[----:B------:R-:W-:Y:S04]  /*16fa0*/  STL.64 [R1+0xee0], R22 ;  /* 0x000ee01601007387 */ /* 0x000fe80000100a00 */
[----:B------:R0:W-:Y:S04]  /*16fb0*/  STL.64 [R1+0xed8], R20 ;  /* 0x000ed81401007387 */ /* 0x0001e80000100a00 */
[----:B0-----:R-:W2:Y:S04]  /*16fc0*/  LDL.LU R20, [R1+0x140] ;  /* 0x0001400001147983 */ /* 0x001ea80000300800 */
[----:B------:R-:W2:Y:S04]  /*16fd0*/  LDL.LU R21, [R1+0x144] ;  /* 0x0001440001157983 */ /* 0x000ea80000300800 */
[----:B------:R-:W2:Y:S04]  /*16fe0*/  LDL.LU R22, [R1+0x148] ;  /* 0x0001480001167983 */ /* 0x000ea80000300800 */
[----:B------:R-:W2:Y:S01]  /*16ff0*/  LDL.LU R23, [R1+0x14c] ;  /* 0x00014c0001177983 */ /* 0x000ea20000300800 */
[----:B------:R-:W-:Y:S03]  /*17000*/  HMMA.16816.F32.BF16 R16, R24, R18, R4 ;  /* 0x000000121810723c */ /* 0x000fe60000041804 */
[----:B--2---:R-:W-:Y:S01]  /*17010*/  STL.64 [R1+0xf00], R22 ;  /* 0x000f001601007387 */ /* 0x004fe20000100a00 */
[----:B------:R0:W-:Y:S03]  /*17020*/  STL.64 [R1+0xef8], R20 ;  /* 0x000ef81401007387 */ /* 0x0001e60000100a00 */
[----:B0-----:R-:W2:Y:S01]  /*17030*/  LDL.LU.64 R20, [R1+0x360] ;  /* 0x0003600001147983 */ /* 0x001ea20000300a00 */
[----:B------:R-:W2:Y:S02]  /*17040*/  LDL.LU.64 R22, [R1+0x368] ;  /* 0x0003680001167983 */ /* 0x000ea40000300a00 */
[----:B------:R-:W2:Y:S02]  /*17050*/  LDL.LU.64 R6, [R1+0xf58] ;  /* 0x000f580001067983 */ /* 0x000ea40000300a00 */
[----:B------:R-:W2:Y:S11]  /*17060*/  LDL.LU.64 R4, [R1+0xf50] ;  /* 0x000f500001047983 */ /* 0x000eb60000300a00 */
[----:B------:R-:W-:Y:S01]  /*17070*/  STL.64 [R1+0x390], R16 ;  /* 0x0003901001007387 */ /* 0x000fe20000100a00 */
[----:B------:R-:W-:Y:S02]  /*17080*/  STL.64 [R1+0x398], R18 ;  /* 0x0003981201007387 */ /* 0x000fe40000100a00 */
[----:B------:R0:W1:Y:S02]  /*17090*/  LDSM.16.M88.4 R16, [R3+0x1c00] ;  /* 0x001c00000310783b */ /* 0x0000640000000200 */
[----:B0-----:R-:W3:Y:S04]  /*170a0*/  LDL.LU R3, [R1+0xf48] ;  /* 0x000f480001037983 */ /* 0x001ee80000300800 */
[----:B-1----:R-:W-:Y:S01]  /*170b0*/  STL.64 [R1+0x48], R18 ;  /* 0x0000481201007387 */ /* 0x002fe20000100a00 */
[-C--:B--2---:R-:W-:Y:S03]  /*170c0*/  HMMA.16816.F32.BF16 R4, R4, R16.reuse, R8 ;  /* 0x000000100404723c */ /* 0x084fe60000041808 */
[----:B------:R-:W2:Y:S01]  /*170d0*/  LDL.LU.64 R10, [R1+0xf40] ;  /* 0x000f4000010a7983 */ /* 0x000ea20000300a00 */
[----:B------:R-:W2:Y:S11]  /*170e0*/  LDL.LU.64 R8, [R1+0xf38] ;  /* 0x000f380001087983 */ /* 0x000eb60000300a00 */
[----:B------:R-:W-:Y:S08]  /*170f0*/  @!UPT UIADD3 URZ, URZ, URZ, URZ ;  /* 0x0000003f3f3ff290 */ /* 0x000ff0000fffe03f */
[----:B------:R-:W-:Y:S01]  /*17100*/  STL.64 [R1+0x90], R4 ;  /* 0x0000900401007387 */ /* 0x000fe20000100a00 */
[----:B------:R0:W-:Y:S03]  /*17110*/  STL.64 [R1+0x98], R6 ;  /* 0x0000980601007387 */ /* 0x0001e60000100a00 */
[----:B0-----:R-:W2:Y:S01]  /*17120*/  LDL.LU.64 R6, [R1+0xf30] ;  /* 0x000f300001067983 */ /* 0x001ea20000300a00 */
[----:B------:R-:W2:Y:S02]  /*17130*/  LDL.LU.64 R4, [R1+0xf28] ;  /* 0x000f280001047983 */ /* 0x000ea40000300a00 */
[-C--:B--2---:R-:W-:Y:S11]  /*17140*/  HMMA.16816.F32.BF16 R8, R4, R16.reuse, R8 ;  /* 0x000000100408723c */ /* 0x084ff60000041808 */
[----:B------:R-:W-:Y:S11]  /*17150*/  @!UPT UIADD3 URZ, URZ, URZ, URZ ;  /* 0x0000003f3f3ff290 */ /* 0x000ff6000fffe03f */
[----:B------:R-:W-:Y:S01]  /*17160*/  @!UPT UIADD3 URZ, URZ, URZ, URZ ;  /* 0x0000003f3f3ff290 */ /* 0x000fe2000fffe03f */
[----:B------:R-:W-:Y:S01]  /*17170*/  STL.64 [R1+0x80], R8 ;  /* 0x0000800801007387 */ /* 0x000fe20000100a00 */
[----:B------:R0:W-:Y:S03]  /*17180*/  STL.64 [R1+0x88], R10 ;  /* 0x0000880a01007387 */ /* 0x0001e60000100a00 */
[----:B0-----:R-:W3:Y:S01]  /*17190*/  LDL.LU.64 R10, [R1+0xf20] ;  /* 0x000f2000010a7983 */ /* 0x001ee20000300a00 */
[----:B------:R-:W3:Y:S02]  /*171a0*/  LDL.LU.64 R8, [R1+0xf18] ;  /* 0x000f180001087983 */ /* 0x000ee40000300a00 */
[----:B------:R0:W-:Y:S02]  /*171b0*/  STL.64 [R1+0xeb0], R6 ;  /* 0x000eb00601007387 */ /* 0x0001e40000100a00 */
[----:B------:R-:W-:Y:S01]  /*171c0*/  STL.64 [R1+0xea8], R4 ;  /* 0x000ea80401007387 */ /* 0x000fe20000100a00 */
[----:B0-----:R-:W2:Y:S01]  /*171d0*/  LDL.LU.64 R6, [R1+0x58] ;  /* 0x0000580001067983 */ /* 0x001ea20000300a00 */
[----:B---3--:R-:W-:Y:S11]  /*171e0*/  HMMA.16816.F32.BF16 R12, R8, R16, R12 ;  /* 0x00000010080c723c */ /* 0x008ff6000004180c */
[----:B------:R-:W-:Y:S11]  /*171f0*/  @!UPT UIADD3 URZ, URZ, URZ, URZ ;  /* 0x0000003f3f3ff290 */ /* 0x000ff6000fffe03f */
[----:B------:R-:W-:Y:S01]  /*17200*/  @!UPT UIADD3 URZ, URZ, URZ, URZ ;  /* 0x0000003f3f3ff290 */ /* 0x000fe2000fffe03f */
[----:B------:R-:W-:Y:S01]  /*17210*/  STL.64 [R1+0x70], R12 ;  /* 0x0000700c01007387 */ /* 0x000fe20000100a00 */
[----:B------:R0:W-:Y:S03]  /*17220*/  STL.64 [R1+0x78], R14 ;  /* 0x0000780e01007387 */ /* 0x0001e60000100a00 */
[----:B0-----:R-:W3:Y:S01]  /*17230*/  LDL.LU.64 R14, [R1+0xf10] ;  /* 0x000f1000010e7983 */ /* 0x001ee20000300a00 */
[----:B------:R-:W3:Y:S02]  /*17240*/  LDL.LU.64 R12, [R1+0xf08] ;  /* 0x000f0800010c7983 */ /* 0x000ee40000300a00 */
[----:B------:R-:W-:Y:S02]  /*17250*/  STL.64 [R1+0xea0], R10 ;  /* 0x000ea00a01007387 */ /* 0x000fe40000100a00 */
[----:B------:R0:W-:Y:S02]  /*17260*/  STL.64 [R1+0xe98], R8 ;  /* 0x000e980801007387 */ /* 0x0001e40000100a00 */
[----:B0-----:R-:W2:Y:S01]  /*17270*/  LDL.LU R8, [R1+0x120] ;  /* 0x0001200001087983 */ /* 0x001ea20000300800 */
[----:B------:R-:W2:Y:S02]  /*17280*/  LDL.LU R9, [R1+0x124] ;  /* 0x0001240001097983 */ /* 0x000ea40000300800 */
[----:B------:R-:W-:-:S02]  /*17290*/  IMAD.MOV.U32 R10, RZ, RZ, R3 ;  /* 0x000000ffff0a7224 */ /* 0x000fc400078e0003 */
[----:B----4-:R-:W-:Y:S01]  /*172a0*/  IMAD.MOV.U32 R11, RZ, RZ, R0 ;  /* 0x000000ffff0b7224 */ /* 0x010fe200078e0000 */
[----:B---3--:R-:W-:Y:S01]  /*172b0*/  HMMA.16816.F32.BF16 R16, R12, R16, R20 ;  /* 0x000000100c10723c */ /* 0x008fe20000041814 */
[----:B------:R-:W2:Y:S01]  /*172c0*/  LDL.LU.64 R22, [R1+0xf00] ;  /* 0x000f000001167983 */ /* 0x000ea20000300a00 */
[----:B------:R-:W2:Y:S11]  /*172d0*/  LDL.LU.64 R20, [R1+0xef8] ;  /* 0x000ef80001147983 */ /* 0x000eb60000300a00 */
[----:B------:R-:W-:Y:S10]  /*172e0*/  @!UPT UIADD3 URZ, URZ, URZ, URZ ;  /* 0x0000003f3f3ff290 */ /* 0x000ff4000fffe03f */
[----:B------:R0:W-:Y:S01]  /*172f0*/  STL.64 [R1+0x60], R16 ;  /* 0x0000601001007387 */ /* 0x0001e20000100a00 */
[----:B------:R-:W-:Y:S02]  /*17300*/  IMAD.MOV.U32 R3, RZ, RZ, R18 ;  /* 0x000000ffff037224 */ /* 0x000fe400078e0012 */
[----:B------:R-:W-:Y:S02]  /*17310*/  IMAD.MOV.U32 R0, RZ, RZ, R19 ;  /* 0x000000ffff007224 */ /* 0x000fe400078e0013 */
[----:B------:R-:W2:Y:S04]  /*17320*/  LDL.LU.64 R18, [R1+0xef0] ;  /* 0x000ef00001127983 */ /* 0x000ea80000300a00 */
[----:B0-----:R-:W2:Y:S01]  /*17330*/  LDL.LU.64 R16, [R1+0xee8] ;  /* 0x000ee80001107983 */ /* 0x001ea20000300a00 */
[----:B------:R-:W-:Y:S02]  /*17340*/  STL.64 [R1+0xe90], R14 ;  /* 0x000e900e01007387 */ /* 0x000fe40000100a00 */
[----:B------:R0:W-:Y:S02]  /*17350*/  STL.64 [R1+0xe88], R12 ;  /* 0x000e880c01007387 */ /* 0x0001e40000100a00 */
[----:B0-----:R-:W3:Y:S01]  /*17360*/  LDL.LU R12, [R1+0x130] ;  /* 0x00013000010c7983 */ /* 0x001ee20000300800 */
[----:B------:R-:W3:Y:S02]  /*17370*/  LDL.LU R13, [R1+0x134] ;  /* 0x00013400010d7983 */ /* 0x000ee40000300800 */
[----:B------:R-:W3:Y:S02]  /*17380*/  LDL.LU R14, [R1+0x138] ;  /* 0x00013800010e7983 */ /* 0x000ee40000300800 */
[----:B------:R-:W3:Y:S01]  /*17390*/  LDL.LU R15, [R1+0x13c] ;  /* 0x00013c00010f7983 */ /* 0x000ee20000300800 */
[----:B------:R-:W-:Y:S01]  /*173a0*/  STL [R1+0xe3c], R0 ;  /* 0x000e3c0001007387 */ /* 0x000fe20000100800 */
[----:B------:R0:W-:Y:S03]  /*173b0*/  STL [R1+0xe38], R3 ;  /* 0x000e380301007387 */ /* 0x0001e60000100800 */
[----:B0-----:R-:W4:Y:S01]  /*173c0*/  LDL R3, [R1+0x158] ;  /* 0x0001580001037983 */ /* 0x001f220000100800 */
[-C--:B--2---:R-:W-:Y:S03]  /*173d0*/  HMMA.16816.F32.BF16 R16, R16, R6.reuse, R20 ;  /* 0x000000061010723c */ /* 0x084fe60000041814 */
[----:B------:R-:W2:Y:S01]  /*173e0*/  LDL.LU.64 R22, [R1+0xee0] ;  /* 0x000ee00001167983 */ /* 0x000ea20000300a00 */
[----:B------:R-:W2:Y:S11]  /*173f0*/  LDL.LU.64 R20, [R1+0xed8] ;  /* 0x000ed80001147983 */ /* 0x000eb60000300a00 */
[----:B------:R-:W-:Y:S08]  /*17400*/  @!UPT UIADD3 URZ, URZ, URZ, URZ ;  /* 0x0000003f3f3ff290 */ /* 0x000ff0000fffe03f */
[----:B------:R-:W-:Y:S01]  /*17410*/  STL.64 [R1+0x440], R16 ;  /* 0x0004401001007387 */ /* 0x000fe20000100a00 */
[----:B------:R0:W-:Y:S03]  /*17420*/  STL.64 [R1+0x448], R18 ;  /* 0x0004481201007387 */ /* 0x0001e60000100a00 */
[----:B0-----:R-:W3:Y:S01]  /*17430*/  LDL.LU.64 R18, [R1+0xed0] ;  /* 0x000ed00001127983 */ /* 0x001ee20000300a00 */
[----:B------:R-:W3:Y:S02]  /*17440*/  LDL.LU.64 R16, [R1+0xec8] ;  /* 0x000ec80001107983 */ /* 0x000ee40000300a00 */
[----:B------:R-:W-:Y:S01]  /*17450*/  IMAD.MOV.U32 R0, RZ, RZ, R7 ;  /* 0x000000ffff007224 */ /* 0x000fe200078e0007 */
[-C--:B---3--:R-:W-:Y:S11]  /*17460*/  HMMA.16816.F32.BF16 R12, R16, R6.reuse, R12 ;  /* 0x00000006100c723c */ /* 0x088ff6000004180c */
[----:B------:R-:W-:Y:S11]  /*17470*/  @!UPT UIADD3 URZ, URZ, URZ, URZ ;  /* 0x0000003f3f3ff290 */ /* 0x000ff6000fffe03f */
[----:B------:R-:W-:Y:S01]  /*17480*/  @!UPT UIADD3 URZ, URZ, URZ, URZ ;  /* 0x0000003f3f3ff290 */ /* 0x000fe2000fffe03f */
[----:B------:R-:W-:Y:S01]  /*17490*/  STL.64 [R1+0x400], R12 ;  /* 0x0004000c01007387 */ /* 0x000fe20000100a00 */
[----:B------:R2:W-:Y:S02]  /*174a0*/  STL.64 [R1+0x408], R14 ;  /* 0x0004080e01007387 */ /* 0x0005e40000100a00 */
[----:B--2---:R-:W-:Y:S01]  /*174b0*/  HMMA.16816.F32.BF16 R12, R20, R6, R8 ;  /* 0x00000006140c723c */ /* 0x004fe20000041808 */
[----:B------:R-:W-:Y:S01]  /*174c0*/  STL.64 [R1+0xe60], R18 ;  /* 0x000e601201007387 */ /* 0x000fe20000100a00 */
[----:B------:R-:W-:Y:S05]  /*174d0*/  STL.64 [R1+0xe58], R16 ;  /* 0x000e581001007387 */ /* 0x000fea0000100a00 */
[----:B------:R-:W-:Y:S11]  /*174e0*/  IMAD.MOV.U32 R8, RZ, RZ, R6 ;  /* 0x000000ffff087224 */ /* 0x000ff600078e0006 */
[----:B------:R-:W-:Y:S05]  /*174f0*/  @!UPT UIADD3 URZ, URZ, URZ, URZ ;  /* 0x0000003f3f3ff290 */ /* 0x000fea000fffe03f */
[----:B------:R-:W-:Y:S01]  /*17500*/  STL.64 [R1+0x3c0], R12 ;  /* 0x0003c00c01007387 */ /* 0x000fe20000100a00 */
[----:B------:R-:W-:Y:S02]  /*17510*/  STL.64 [R1+0x3c8], R14 ;  /* 0x0003c80e01007387 */ /* 0x000fe40000100a00 */
[----:B------:R-:W2:Y:S02]  /*17520*/  LDL.LU.64 R4, [R1+0x350] ;  /* 0x0003500001047983 */ /* 0x000ea40000300a00 */
[----:B------:R-:W3:Y:S02]  /*17530*/  LDL.LU.64 R6, [R1+0x358] ;  /* 0x0003580001067983 */ /* 0x000ee40000300a00 */
[----:B---3--:R-:W-:Y:S01]  /*17540*/  STL.64 [R1+0xec0], R6 ;  /* 0x000ec00601007387 */ /* 0x008fe20000100a00 */
[----:B--2---:R0:W-:Y:S03]  /*17550*/  STL.64 [R1+0xeb8], R4 ;  /* 0x000eb80401007387 */ /* 0x0041e60000100a00 */
[----:B0-----:R-:W2:Y:S01]  /*17560*/  LDL.LU R4, [R1+0x110] ;  /* 0x0001100001047983 */ /* 0x001ea20000300800 */
[----:B------:R-:W2:Y:S02]  /*17570*/  LDL.LU R5, [R1+0x114] ;  /* 0x0001140001057983 */ /* 0x000ea40000300800 */
[----:B------:R-:W2:Y:S02]  /*17580*/  LDL.LU R6, [R1+0x118] ;  /* 0x0001180001067983 */ /* 0x000ea40000300800 */
[----:B------:R-:W2:Y:S01]  /*17590*/  LDL.LU R7, [R1+0x11c] ;  /* 0x00011c0001077983 */ /* 0x000ea20000300800 */
[----:B------:R-:W3:Y:S04]  /*175a0*/  LDL.64 R18, [R1+0x8] ;  /* 0x0000080001127983 */ /* 0x000ee80000100a00 */
[----:B------:R-:W2:Y:S04]  /*175b0*/  LDL.64 R16, [R1] ;  /* 0x0000000001107983 */ /* 0x000ea80000100a00 */
[----:B---3--:R-:W-:Y:S01]  /*175c0*/  STL.64 [R1+0xe70], R18 ;  /* 0x000e701201007387 */ /* 0x008fe20000100a00 */
[----:B--2---:R-:W-:Y:S02]  /*175d0*/  STL.64 [R1+0xe68], R16 ;  /* 0x000e681001007387 */ /* 0x004fe40000100a00 */
[----:B------:R-:W-:Y:S02]  /*175e0*/  STL.64 [R1+0xe50], R22 ;  /* 0x000e501601007387 */ /* 0x000fe40000100a00 */
[----:B------:R0:W-:Y:S02]  /*175f0*/  STL.64 [R1+0xe48], R20 ;  /* 0x000e481401007387 */ /* 0x0001e40000100a00 */
[----:B0-----:R-:W2:Y:S01]  /*17600*/  LDL.LU R20, [R1+0xc0] ;  /* 0x0000c00001147983 */ /* 0x001ea20000300800 */
[----:B------:R-:W2:Y:S02]  /*17610*/  LDL.LU R21, [R1+0xc4] ;  /* 0x0000c40001157983 */ /* 0x000ea40000300800 */
[----:B------:R-:W3:Y:S02]  /*17620*/  LDL.LU R22, [R1+0xc8] ;  /* 0x0000c80001167983 */ /* 0x000ee40000300800 */
[----:B------:R-:W3:Y:S02]  /*17630*/  LDL.LU R23, [R1+0xcc] ;  /* 0x0000cc0001177983 */ /* 0x000ee40000300800 */
[----:B------:R-:W-:-:S02]  /*17640*/  IMAD.MOV.U32 R18, RZ, RZ, R8 ;  /* 0x000000ffff127224 */ /* 0x000fc400078e0008 */
[----:B------:R-:W-:Y:S01]  /*17650*/  IMAD.MOV.U32 R19, RZ, RZ, R0 ;  /* 0x000000ffff137224 */ /* 0x000fe200078e0000 */
[----:B------:R-:W4:Y:S01]  /*17660*/  LDL.LU.64 R8, [R1+0x310] ;  /* 0x0003100001087983 */ /* 0x000f220000300a00 */
[----:B------:R-:W4:Y:S05]  /*17670*/  LDL.LU.64 R10, [R1+0x318] ;  /* 0x00031800010a7983 */ /* 0x000f2a0000300a00 */
[----:B------:R-:W-:Y:S01]  /*17680*/  HMMA.16816.F32.BF16 R16, R24, R18, R4 ;  /* 0x000000121810723c */ /* 0x000fe20000041804 */
[----:B---3--:R0:W-:Y:S01]  /*17690*/  STL.64 [R1+0xe80], R22 ;  /* 0x000e801601007387 */ /* 0x0081e20000100a00 */
[----:B--2---:R1:W-:Y:S03]  /*176a0*/  STL.64 [R1+0xe78], R20 ;  /* 0x000e781401007387 */ /* 0x0043e60000100a00 */
[----:B0-----:R-:W2:Y:S04]  /*176b0*/  LDL.64 R22, [R1+0x18] ;  /* 0x0000180001167983 */ /* 0x001ea80000100a00 */
[----:B-1----:R-:W2:Y:S01]  /*176c0*/  LDL.64 R20, [R1+0x10] ;  /* 0x0000100001147983 */ /* 0x002ea20000100a00 */
[----:B------:R-:W3:Y:S02]  /*176d0*/  LDL.LU.64 R12, [R1+0x2d0] ;  /* 0x0002d000010c7983 */ /* 0x000ee40000300a00 */
[----:B------:R-:W3:Y:S02]  /*176e0*/  LDL.LU.64 R14, [R1+0x2d8] ;  /* 0x0002d800010e7983 */ /* 0x000ee40000300a00 */
[----:B------:R-:W-:Y:S01]  /*176f0*/  STL [R1+0xe40], R2 ;  /* 0x000e400201007387 */ /* 0x000fe20000100800 */
[----:B------:R-:W2:Y:S01]  /*17700*/  LDL.LU.64 R6, [R1+0xec0] ;  /* 0x000ec00001067983 */ /* 0x000ea20000300a00 */
[----:B------:R-:W2:Y:S07]  /*17710*/  LDL.LU.64 R4, [R1+0xeb8] ;  /* 0x000eb80001047983 */ /* 0x000eae0000300a00 */
[----:B------:R-:W-:Y:S02]  /*17720*/  STL.64 [R1+0x380], R16 ;  /* 0x0003801001007387 */ /* 0x000fe40000100a00 */
[----:B------:R-:W-:Y:S02]  /*17730*/  STL.64 [R1+0x388], R18 ;  /* 0x0003881201007387 */ /* 0x000fe40000100a00 */
[----:B----4-:R-:W0:Y:S04]  /*17740*/  LDSM.16.M88.4 R16, [R3+0x2000] ;  /* 0x002000000310783b */ /* 0x010e280000000200 */
[----:B0-----:R-:W-:Y:S01]  /*17750*/  STL.64 [R1+0x58], R18 ;  /* 0x0000581201007387 */ /* 0x001fe20000100a00 */
[-C--:B--2---:R-:W-:Y:S11]  /*17760*/  HMMA.16816.F32.BF16 R4, R20, R16.reuse, R4 ;  /* 0x000000101404723c */ /* 0x084ff60000041804 */
[----:B------:R-:W-:Y:S11]  /*17770*/  @!UPT UIADD3 URZ, URZ, URZ, URZ ;  /* 0x0000003f3f3ff290 */ /* 0x000ff6000fffe03f */
[----:B------:R-:W-:Y:S01]  /*17780*/  @!UPT UIADD3 URZ, URZ, URZ, URZ ;  /* 0x0000003f3f3ff290 */ /* 0x000fe2000fffe03f */
[----:B------:R-:W-:Y:S01]  /*17790*/  STL.64 [R1+0x130], R4 ;  /* 0x0001300401007387 */ /* 0x000fe20000100a00 */
[----:B------:R0:W-:Y:S03]  /*177a0*/  STL.64 [R1+0x138], R6 ;  /* 0x0001380601007387 */ /* 0x0001e60000100a00 */
[----:B0-----:R-:W2:Y:S01]  /*177b0*/  LDL.LU.64 R6, [R1+0xeb0] ;  /* 0x000eb00001067983 */ /* 0x001ea20000300a00 */
[----:B------:R-:W2:Y:S02]  /*177c0*/  LDL.LU.64 R4, [R1+0xea8] ;  /* 0x000ea80001047983 */ /* 0x000ea40000300a00 */
[----:B------:R-:W-:Y:S02]  /*177d0*/  IMAD.MOV.U32 R2, RZ, RZ, R20 ;  /* 0x000000ffff027224 */ /* 0x000fe400078e0014 */
[----:B------:R-:W-:Y:S01]  /*177e0*/  IMAD.MOV.U32 R0, RZ, RZ, R23 ;  /* 0x000000ffff007224 */ /* 0x000fe200078e0017 */
[----:B------:R-:W4:Y:S01]  /*177f0*/  LDL.LU.64 R20, [R1+0x290] ;  /* 0x0002900001147983 */ /* 0x000f220000300a00 */
[----:B------:R-:W4:Y:S01]  /*17800*/  LDL.LU.64 R22, [R1+0x298] ;  /* 0x0002980001167983 */ /* 0x000f220000300a00 */
[-C--:B--2---:R-:W-:Y:S11]  /*17810*/  HMMA.16816.F32.BF16 R8, R4, R16.reuse, R8 ;  /* 0x000000100408723c */ /* 0x084ff60000041808 */
        /* <DEDUP_REMOVED lines=10> */
[----:B------:R-:W2:Y:S02]  /*178c0*/  LDL.LU R6, [R1+0xb8] ;  /* 0x0000b80001067983 */ /* 0x000ea40000300800 */
[----:B------:R-:W2:Y:S01]  /*178d0*/  LDL.LU R7, [R1+0xbc] ;  /* 0x0000bc0001077983 */ /* 0x000ea20000300800 */
[-C--:B---3--:R-:W-:Y:S11]  /*178e0*/  HMMA.16816.F32.BF16 R12, R8, R16.reuse, R12 ;  /* 0x00000010080c723c */ /* 0x088ff6000004180c */
[----:B------:R-:W-:Y:S11]  /*178f0*/  @!UPT UIADD3 URZ, URZ, URZ, URZ ;  /* 0x0000003f3f3ff290 */ /* 0x000ff6000fffe03f */
[----:B------:R-:W-:Y:S01]  /*17900*/  @!UPT UIADD3 URZ, URZ, URZ, URZ ;  /* 0x0000003f3f3ff290 */ /* 0x000fe2000fffe03f */
[----:B------:R-:W-:Y:S01]  /*17910*/  STL.64 [R1+0x110], R12 ;  /* 0x0001100c01007387 */ /* 0x000fe20000100a00 */
[----:B------:R0:W-:Y:S03]  /*17920*/  STL.64 [R1+0x118], R14 ;  /* 0x0001180e01007387 */ /* 0x0001e60000100a00 */
[----:B0-----:R-:W4:Y:S01]  /*17930*/  LDL.LU.64 R14, [R1+0xe90] ;  /* 0x000e9000010e7983 */ /* 0x001f220000300a00 */
[----:B------:R-:W4:Y:S02]  /*17940*/  LDL.LU.64 R12, [R1+0xe88] ;  /* 0x000e8800010c7983 */ /* 0x000f240000300a00 */
[----:B------:R-:W-:Y:S02]  /*17950*/  STL.64 [R1+0xe10], R10 ;  /* 0x000e100a01007387 */ /* 0x000fe40000100a00 */
[----:B------:R0:W-:Y:S02]  /*17960*/  STL.64 [R1+0xe08], R8 ;  /* 0x000e080801007387 */ /* 0x0001e40000100a00 */
[----:B0-----:R-:W3:Y:S01]  /*17970*/  LDL.LU R8, [R1+0xd0] ;  /* 0x0000d00001087983 */ /* 0x001ee20000300800 */
[----:B------:R-:W3:Y:S02]  /*17980*/  LDL.LU R9, [R1+0xd4] ;  /* 0x0000d40001097983 */ /* 0x000ee40000300800 */
[----:B------:R-:W3:Y:S02]  /*17990*/  LDL.LU R10, [R1+0xd8] ;  /* 0x0000d800010a7983 */ /* 0x000ee40000300800 */
[----:B------:R-:W3:Y:S01]  /*179a0*/  LDL.LU R11, [R1+0xdc] ;  /* 0x0000dc00010b7983 */ /* 0x000ee20000300800 */
[----:B----4-:R-:W-:Y:S01]  /*179b0*/  HMMA.16816.F32.BF16 R16, R12, R16, R20 ;  /* 0x000000100c10723c */ /* 0x010fe20000041814 */
[----:B------:R-:W4:Y:S01]  /*179c0*/  LDL.LU.64 R22, [R1+0xe80] ;  /* 0x000e800001167983 */ /* 0x000f220000300a00 */
[----:B------:R-:W4:Y:S11]  /*179d0*/  LDL.LU.64 R20, [R1+0xe78] ;  /* 0x000e780001147983 */ /* 0x000f360000300a00 */
[----:B------:R-:W-:Y:S10]  /*179e0*/  @!UPT UIADD3 URZ, URZ, URZ, URZ ;  /* 0x0000003f3f3ff290 */ /* 0x000ff4000fffe03f */
[----:B------:R-:W-:Y:S01]  /*179f0*/  STL.64 [R1+0x100], R16 ;  /* 0x0001001001007387 */ /* 0x000fe20000100a00 */
[----:B------:R0:W-:Y:S03]  /*17a00*/  STL.64 [R1+0x108], R18 ;  /* 0x0001081201007387 */ /* 0x0001e60000100a00 */
[----:B0-----:R-:W3:Y:S01]  /*17a10*/  LDL.LU.64 R18, [R1+0xe70] ;  /* 0x000e700001127983 */ /* 0x001ee20000300a00 */
[----:B------:R-:W3:Y:S02]  /*17a20*/  LDL.LU.64 R16, [R1+0xe68] ;  /* 0x000e680001107983 */ /* 0x000ee40000300a00 */
[----:B------:R0:W-:Y:S02]  /*17a30*/  STL.64 [R1+0xe00], R14 ;  /* 0x000e000e01007387 */ /* 0x0001e40000100a00 */
[----:B------:R-:W-:Y:S01]  /*17a40*/  STL.64 [R1+0xdf8], R12 ;  /* 0x000df80c01007387 */ /* 0x000fe20000100a00 */
[----:B0-----:R-:W3:Y:S01]  /*17a50*/  LDL.LU R14, [R1+0x28] ;  /* 0x00002800010e7983 */ /* 0x001ee20000300800 */
[----:B------:R-:W3:Y:S02]  /*17a60*/  LDL.LU R15, [R1+0x2c] ;  /* 0x00002c00010f7983 */ /* 0x000ee40000300800 */
[-C--:B---3--:R-:W-:Y:S11]  /*17a70*/  HMMA.16816.F32.BF16 R8, R16, R14.reuse, R8 ;  /* 0x0000000e1008723c */ /* 0x088ff60000041808 */
[----:B------:R-:W-:Y:S11]  /*17a80*/  @!UPT UIADD3 URZ, URZ, URZ, URZ ;  /* 0x0000003f3f3ff290 */ /* 0x000ff6000fffe03f */
[----:B------:R-:W-:Y:S01]  /*17a90*/  @!UPT UIADD3 URZ, URZ, URZ, URZ ;  /* 0x0000003f3f3ff290 */ /* 0x000fe2000fffe03f */
[----:B------:R0:W-:Y:S01]  /*17aa0*/  STL.64 [R1+0x430], R8 ;  /* 0x0004300801007387 */ /* 0x0001e20000100a00 */
[----:B------:R1:W-:Y:S02]  /*17ab0*/  STL.64 [R1+0x438], R10 ;  /* 0x0004380a01007387 */ /* 0x0003e40000100a00 */
[----:B0-----:R-:W-:Y:S02]  /*17ac0*/  IMAD.MOV.U32 R9, RZ, RZ, R18 ;  /* 0x000000ffff097224 */ /* 0x001fe400078e0012 */
[----:B------:R-:W-:Y:S02]  /*17ad0*/  IMAD.MOV.U32 R8, RZ, RZ, R19 ;  /* 0x000000ffff087224 */ /* 0x000fe400078e0013 */
[----:B-1----:R-:W-:Y:S02]  /*17ae0*/  IMAD.MOV.U32 R11, RZ, RZ, R16 ;  /* 0x000000ffff0b7224 */ /* 0x002fe400078e0010 */
[----:B------:R-:W-:Y:S01]  /*17af0*/  IMAD.MOV.U32 R10, RZ, RZ, R17 ;  /* 0x000000ffff0a7224 */ /* 0x000fe200078e0011 */
[----:B------:R-:W4:Y:S01]  /*17b00*/  LDL.LU.64 R18, [R1+0xe60] ;  /* 0x000e600001127983 */ /* 0x000f220000300a00 */
[----:B------:R-:W4:Y:S02]  /*17b10*/  LDL.LU.64 R16, [R1+0xe58] ;  /* 0x000e580001107983 */ /* 0x000f240000300a00 */
[-C--:B----4-:R-:W-:Y:S11]  /*17b20*/  HMMA.16816.F32.BF16 R20, R16, R14.reuse, R20 ;  /* 0x0000000e1014723c */ /* 0x090ff60000041814 */
[----:B------:R-:W-:Y:S11]  /*17b30*/  @!UPT UIADD3 URZ, URZ, URZ, URZ ;  /* 0x0000003f3f3ff290 */ /* 0x000ff6000fffe03f */
[----:B------:R-:W-:Y:S01]  /*17b40*/  @!UPT UIADD3 URZ, URZ, URZ, URZ ;  /* 0x0000003f3f3ff290 */ /* 0x000fe2000fffe03f */
[----:B------:R-:W-:Y:S01]  /*17b50*/  STL.64 [R1+0x3f0], R20 ;  /* 0x0003f01401007387 */ /* 0x000fe20000100a00 */
[----:B------:R0:W-:Y:S03]  /*17b60*/  STL.64 [R1+0x3f8], R22 ;  /* 0x0003f81601007387 */ /* 0x0001e60000100a00 */
[----:B0-----:R-:W2:Y:S01]  /*17b70*/  LDL.LU.64 R22, [R1+0xe50] ;  /* 0x000e500001167983 */ /* 0x001ea20000300a00 */
[----:B------:R-:W2:Y:S02]  /*17b80*/  LDL.LU.64 R20, [R1+0xe48] ;  /* 0x000e480001147983 */ /* 0x000ea40000300a00 */
[----:B------:R-:W-:Y:S02]  /*17b90*/  STL.64 [R1+0xdc0], R18 ;  /* 0x000dc01201007387 */ /* 0x000fe40000100a00 */
[----:B------:R0:W-:Y:S02]  /*17ba0*/  STL.64 [R1+0xdb8], R16 ;  /* 0x000db81001007387 */ /* 0x0001e40000100a00 */
[----:B0-----:R-:W3:Y:S01]  /*17bb0*/  LDL.LU R16, [R1+0xa0] ;  /* 0x0000a00001107983 */ /* 0x001ee20000300800 */
[----:B------:R-:W3:Y:S02]  /*17bc0*/  LDL.LU R17, [R1+0xa4] ;  /* 0x0000a40001117983 */ /* 0x000ee40000300800 */
[----:B------:R-:W3:Y:S02]  /*17bd0*/  LDL.LU R18, [R1+0xa8] ;  /* 0x0000a80001127983 */ /* 0x000ee40000300800 */
[----:B------:R-:W3:Y:S01]  /*17be0*/  LDL.LU R19, [R1+0xac] ;  /* 0x0000ac0001137983 */ /* 0x000ee20000300800 */
[-C--:B--2---:R-:W-:Y:S08]  /*17bf0*/  HMMA.16816.F32.BF16 R4, R20, R14.reuse, R4 ;  /* 0x0000000e1404723c */ /* 0x084ff00000041804 */
[----:B---3--:R-:W-:Y:S11]  /*17c00*/  HMMA.16816.F32.BF16 R12, R24, R14, R16 ;  /* 0x0000000e180c723c */ /* 0x008ff60000041810 */
[----:B------:R-:W-:Y:S04]  /*17c10*/  @!UPT UIADD3 URZ, URZ, URZ, URZ ;  /* 0x0000003f3f3ff290 */ /* 0x000fe8000fffe03f */
[----:B------:R0:W-:Y:S01]  /*17c20*/  STL.64 [R1+0x3b0], R4 ;  /* 0x0003b00401007387 */ /* 0x0001e20000100a00 */
[----:B------:R1:W-:Y:S02]  /*17c30*/  STL.64 [R1+0x3b8], R6 ;  /* 0x0003b80601007387 */ /* 0x0003e40000100a00 */
[----:B------:R-:W-:Y:S02]  /*17c40*/  IMAD.MOV.U32 R18, RZ, RZ, R9 ;  /* 0x000000ffff127224 */ /* 0x000fe400078e0009 */
[----:B------:R-:W-:Y:S02]  /*17c50*/  IMAD.MOV.U32 R19, RZ, RZ, R8 ;  /* 0x000000ffff137224 */ /* 0x000fe400078e0008 */
[----:B0-----:R-:W-:Y:S02]  /*17c60*/  IMAD.MOV.U32 R4, RZ, RZ, R2 ;  /* 0x000000ffff047224 */ /* 0x001fe400078e0002 */
[----:B-1----:R-:W-:Y:S01]  /*17c70*/  IMAD.MOV.U32 R7, RZ, RZ, R0 ;  /* 0x000000ffff077224 */ /* 0x002fe200078e0000 */
[----:B------:R-:W2:Y:S01]  /*17c80*/  LDL.LU R2, [R1+0xe40] ;  /* 0x000e400001027983 */ /* 0x000ea20000300800 */
[----:B------:R-:W3:Y:S02]  /*17c90*/  LDL R5, [R1+0x14] ;  /* 0x0000140001057983 */ /* 0x000ee40000100800 */
[----:B------:R-:W3:Y:S02]  /*17ca0*/  LDL R6, [R1+0x18] ;  /* 0x0000180001067983 */ /* 0x000ee40000100800 */
[----:B------:R-:W4:Y:S01]  /*17cb0*/  LDL.LU R0, [R1+0xe3c] ;  /* 0x000e3c0001007983 */ /* 0x000f220000300800 */
[----:B------:R-:W-:Y:S01]  /*17cc0*/  STL.64 [R1+0xdb0], R22 ;  /* 0x000db01601007387 */ /* 0x000fe20000100a00 */
[----:B------:R-:W-:Y:S02]  /*17cd0*/  STL.64 [R1+0xda8], R20 ;  /* 0x000da81401007387 */ /* 0x000fe40000100a00 */
[----:B------:R-:W-:Y:S02]  /*17ce0*/  STL.64 [R1+0x370], R12 ;  /* 0x0003700c01007387 */ /* 0x000fe40000100a00 */
[----:B------:R-:W-:Y:S01]  /*17cf0*/  STL.64 [R1+0x378], R14 ;  /* 0x0003780e01007387 */ /* 0x000fe20000100a00 */
[----:B------:R-:W-:Y:S01]  /*17d00*/  STL.64 [R1+0xdd0], R26 ;  /* 0x000dd01a01007387 */ /* 0x000fe20000100a00 */
[----:B------:R-:W-:Y:S02]  /*17d10*/  STL.64 [R1+0xdc8], R24 ;  /* 0x000dc81801007387 */ /* 0x000fe40000100a00 */
[----:B------:R-:W-:-:S02]  /*17d20*/  IMAD.MOV.U32 R16, RZ, RZ, R11 ;  /* 0x000000ffff107224 */ /* 0x000fc400078e000b */
[----:B------:R-:W-:Y:S01]  /*17d30*/  IMAD.MOV.U32 R17, RZ, RZ, R10 ;  /* 0x000000ffff117224 */ /* 0x000fe200078e000a */
[----:B------:R-:W2:Y:S01]  /*17d40*/  LDL.LU.64 R8, [R1+0x300] ;  /* 0x0003000001087983 */ /* 0x000ea20000300a00 */
[----:B------:R-:W2:Y:S03]  /*17d50*/  LDL.LU.64 R10, [R1+0x308] ;  /* 0x00030800010a7983 */ /* 0x000ea60000300a00 */
[----:B--2---:R-:W-:Y:S01]  /*17d60*/  STL.64 [R1+0xe30], R10 ;  /* 0x000e300a01007387 */ /* 0x004fe20000100a00 */
[----:B------:R0:W-:Y:S03]  /*17d70*/  STL.64 [R1+0xe28], R8 ;  /* 0x000e280801007387 */ /* 0x0001e60000100a00 */
[----:B0-----:R-:W3:Y:S01]  /*17d80*/  LDL.LU.64 R8, [R1+0x340] ;  /* 0x0003400001087983 */ /* 0x001ee20000300a00 */
[----:B------:R-:W3:Y:S02]  /*17d90*/  LDL.LU.64 R10, [R1+0x348] ;  /* 0x00034800010a7983 */ /* 0x000ee40000300a00 */
[----:B------:R-:W-:Y:S02]  /*17da0*/  STL.64 [R1+0xde0], R18 ;  /* 0x000de01201007387 */ /* 0x000fe40000100a00 */
[----:B------:R-:W-:Y:S01]  /*17db0*/  STL.64 [R1+0xdd8], R16 ;  /* 0x000dd81001007387 */ /* 0x000fe20000100a00 */
[----:B------:R-:W2:Y:S01]  /*17dc0*/  LDL.LU R24, [R1+0x90] ;  /* 0x0000900001187983 */ /* 0x000ea20000300800 */
[----:B------:R-:W2:Y:S02]  /*17dd0*/  LDL.LU R25, [R1+0x94] ;  /* 0x0000940001197983 */ /* 0x000ea40000300800 */
[----:B------:R-:W2:Y:S02]  /*17de0*/  LDL.LU R26, [R1+0x98] ;  /* 0x00009800011a7983 */ /* 0x000ea40000300800 */
[----:B------:R-:W2:Y:S01]  /*17df0*/  LDL.LU R27, [R1+0x9c] ;  /* 0x00009c00011b7983 */ /* 0x000ea20000300800 */
[----:B------:R-:W3:Y:S04]  /*17e00*/  LDSM.16.M88.4 R16, [R3+0x2400] ;  /* 0x002400000310783b */ /* 0x000ee80000000200 */
[----:B------:R-:W4:Y:S01]  /*17e10*/  LDL.LU.64 R12, [R1+0x2c0] ;  /* 0x0002c000010c7983 */ /* 0x000f220000300a00 */
[----:B------:R-:W4:Y:S01]  /*17e20*/  LDL.LU.64 R14, [R1+0x2c8] ;  /* 0x0002c800010e7983 */ /* 0x000f220000300a00 */
[-C--:B---3--:R-:W-:Y:S02]  /*17e30*/  HMMA.16816.F32.BF16 R4, R4, R16.reuse, R8 ;  /* 0x000000100404723c */ /* 0x088fe40000041808 */
[----:B--2---:R-:W-:Y:S01]  /*17e40*/  STL.64 [R1+0xdf0], R26 ;  /* 0x000df01a01007387 */ /* 0x004fe20000100a00 */
[----:B------:R0:W-:Y:S02]  /*17e50*/  STL.64 [R1+0xde8], R24 ;  /* 0x000de81801007387 */ /* 0x0001e40000100a00 */
[----:B------:R-:W2:Y:S02]  /*17e60*/  LDL.LU R20, [R1+0x80] ;  /* 0x0000800001147983 */ /* 0x000ea40000300800 */
[----:B------:R-:W2:Y:S01]  /*17e70*/  LDL.LU R21, [R1+0x84] ;  /* 0x0000840001157983 */ /* 0x000ea20000300800 */
[----:B------:R-:W2:Y:S01]  /*17e80*/  LDL.LU R22, [R1+0x88] ;  /* 0x0000880001167983 */ /* 0x000ea20000300800 */
[----:B------:R-:W2:Y:S03]  /*17e90*/  LDL.LU R23, [R1+0x8c] ;  /* 0x00008c0001177983 */ /* 0x000ea60000300800 */
[----:B0-----:R-:W3:Y:S01]  /*17ea0*/  LDL.LU.64 R24, [R1+0x280] ;  /* 0x0002800001187983 */ /* 0x001ee20000300a00 */
[----:B------:R-:W3:Y:S02]  /*17eb0*/  LDL.LU.64 R26, [R1+0x288] ;  /* 0x00028800011a7983 */ /* 0x000ee40000300a00 */
[----:B------:R-:W2:Y:S02]  /*17ec0*/  LDL.LU R3, [R1+0xe38] ;  /* 0x000e380001037983 */ /* 0x000ea40000300800 */
[----:B------:R-:W-:Y:S01]  /*17ed0*/  STL.64 [R1+0x38], R18 ;  /* 0x0000381201007387 */ /* 0x000fe20000100a00 */
[----:B------:R-:W2:Y:S01]  /*17ee0*/  LDL.LU.64 R10, [R1+0xe30] ;  /* 0x000e3000010a7983 */ /* 0x000ea20000300a00 */
[----:B------:R-:W2:Y:S04]  /*17ef0*/  LDL.LU.64 R8, [R1+0xe28] ;  /* 0x000e280001087983 */ /* 0x000ea80000300a00 */
[----:B------:R-:W-:Y:S02]  /*17f00*/  STL.64 [R1+0xf0], R4 ;  /* 0x0000f00401007387 */ /* 0x000fe40000100a00 */
[----:B------:R0:W-:Y:S02]  /*17f10*/  STL.64 [R1+0xf8], R6 ;  /* 0x0000f80601007387 */ /* 0x0001e40000100a00 */
[----:B0-----:R-:W2:Y:S01]  /*17f20*/  LDL.LU.64 R6, [R1+0xe20] ;  /* 0x000e200001067983 */ /* 0x001ea20000300a00 */
[----:B------:R-:W2:Y:S02]  /*17f30*/  LDL.LU.64 R4, [R1+0xe18] ;  /* 0x000e180001047983 */ /* 0x000ea40000300a00 */
[-C--:B--2---:R-:W-:Y:S11]  /*17f40*/  HMMA.16816.F32.BF16 R8, R4, R16.reuse, R8 ;  /* 0x000000100408723c */ /* 0x084ff60000041808 */
[----:B------:R-:W-:Y:S11]  /*17f50*/  @!UPT UIADD3 URZ, URZ, URZ, URZ ;  /* 0x0000003f3f3ff290 */ /* 0x000ff6000fffe03f */
[----:B------:R-:W-:Y:S01]  /*17f60*/  @!UPT UIADD3 URZ, URZ, URZ, URZ ;  /* 0x0000003f3f3ff290 */ /* 0x000fe2000fffe03f */
[----:B------:R-:W-:Y:S01]  /*17f70*/  STL.64 [R1+0xe0], R8 ;  /* 0x0000e00801007387 */ /* 0x000fe20000100a00 */
[----:B------:R0:W-:Y:S03]  /*17f80*/  STL.64 [R1+0xe8], R10 ;  /* 0x0000e80a01007387 */ /* 0x0001e60000100a00 */
[----:B0-----:R-:W4:Y:S01]  /*17f90*/  LDL.LU.64 R10, [R1+0xe10] ;  /* 0x000e1000010a7983 */ /* 0x001f220000300a00 */
[----:B------:R-:W4:Y:S02]  /*17fa0*/  LDL.LU.64 R8, [R1+0xe08] ;  /* 0x000e080001087983 */ /* 0x000f240000300a00 */
[----:B------:R0:W-:Y:S02]  /*17fb0*/  STL.64 [R1+0xda0], R6 ;  /* 0x000da00601007387 */ /* 0x0001e40000100a00 */
[----:B------:R-:W-:Y:S01]  /*17fc0*/  STL.64 [R1+0xd98], R4 ;  /* 0x000d980401007387 */ /* 0x000fe20000100a00 */
[----:B0-----:R-:W2:Y:S01]  /*17fd0*/  LDL.LU R6, [R1+0x48] ;  /* 0x0000480001067983 */ /* 0x001ea20000300800 */
[----:B------:R-:W2:Y:S01]  /*17fe0*/  LDL.LU R7, [R1+0x4c] ;  /* 0x00004c0001077983 */ /* 0x000ea20000300800 */
[----:B----4-:R-:W-:Y:S11]  /*17ff0*/  HMMA.16816.F32.BF16 R12, R8, R16, R12 ;  /* 0x00000010080c723c */ /* 0x010ff6000004180c */
        /* <DEDUP_REMOVED lines=8> */
[----:B0-----:R-:W4:Y:S01]  /*18080*/  LDL.LU R8, [R1+0x60] ;  /* 0x0000600001087983 */ /* 0x001f220000300800 */
[----:B------:R-:W4:Y:S02]  /*18090*/  LDL.LU R9, [R1+0x64] ;  /* 0x0000640001097983 */ /* 0x000f240000300800 */
[----:B------:R-:W-:-:S02]  /*180a0*/  IMAD.MOV.U32 R10, RZ, RZ, R3 ;  /* 0x000000ffff0a7224 */ /* 0x000fc400078e0003 */
[----:B------:R-:W-:Y:S01]  /*180b0*/  IMAD.MOV.U32 R11, RZ, RZ, R0 ;  /* 0x000000ffff0b7224 */ /* 0x000fe200078e0000 */
        /* <DEDUP_REMOVED lines=17> */
[----:B0-----:R-:W3:Y:S01]  /*181d0*/  LDL R3, [R1+0x158] ;  /* 0x0001580001037983 */ /* 0x001ee20000100800 */
[-C--:B--2---:R-:W-:Y:S03]  /*181e0*/  HMMA.16816.F32.BF16 R16, R16, R6.reuse, R24 ;  /* 0x000000061010723c */ /* 0x084fe60000041818 */
[----:B------:R-:W4:Y:S01]  /*181f0*/  LDL.LU.64 R26, [R1+0xdd0] ;  /* 0x000dd000011a7983 */ /* 0x000f220000300a00 */
[----:B------:R-:W4:Y:S11]  /*18200*/  LDL.LU.64 R24, [R1+0xdc8] ;  /* 0x000dc80001187983 */ /* 0x000f360000300a00 */
        /* <DEDUP_REMOVED lines=11> */
[----:B------:R-:W3:Y:S01]  /*182c0*/  LDL.LU.64 R20, [R1+0xda8] ;  /* 0x000da80001147983 */ /* 0x000ee20000300a00 */
[-C--:B----4-:R-:W-:Y:S01]  /*182d0*/  HMMA.16816.F32.BF16 R8, R24, R6.reuse, R8 ;  /* 0x000000061808723c */ /* 0x090fe20000041808 */
[----:B------:R0:W-:Y:S01]  /*182e0*/  STL.64 [R1+0xd50], R18 ;  /* 0x000d501201007387 */ /* 0x0001e20000100a00 */
[----:B------:R1:W-:Y:S06]  /*182f0*/  STL.64 [R1+0xd48], R16 ;  /* 0x000d481001007387 */ /* 0x0003ec0000100a00 */
[----:B---3--:R-:W-:Y:S01]  /*18300*/  HMMA.16816.F32.BF16 R12, R20, R6, R12 ;  /* 0x00000006140c723c */ /* 0x008fe2000004180c */
[----:B------:R-:W-:Y:S01]  /*18310*/  STL.64 [R1+0xd40], R22 ;  /* 0x000d401601007387 */ /* 0x000fe20000100a00 */
[----:B------:R2:W-:Y:S11]  /*18320*/  STL.64 [R1+0xd38], R20 ;  /* 0x000d381401007387 */ /* 0x0005f60000100a00 */
[----:B------:R-:W-:Y:S10]  /*18330*/  @!UPT UIADD3 URZ, URZ, URZ, URZ ;  /* 0x0000003f3f3ff290 */ /* 0x000ff4000fffe03f */
[----:B------:R-:W-:Y:S01]  /*18340*/  STL.64 [R1+0x3a0], R12 ;  /* 0x0003a00c01007387 */ /* 0x000fe20000100a00 */
[----:B------:R-:W-:Y:S02]  /*18350*/  STL.64 [R1+0x3a8], R14 ;  /* 0x0003a80e01007387 */ /* 0x000fe40000100a00 */
[----:B------:R-:W3:Y:S02]  /*18360*/  LDL.LU.64 R4, [R1+0x330] ;  /* 0x0003300001047983 */ /* 0x000ee40000300a00 */
[----:B------:R-:W3:Y:S01]  /*18370*/  LDL.LU.64 R6, [R1+0x338] ;  /* 0x0003380001067983 */ /* 0x000ee20000300a00 */
[----:B------:R4:W-:Y:S01]  /*18380*/  STL.64 [R1+0x360], R8 ;  /* 0x0003600801007387 */ /* 0x0009e20000100a00 */
[----:B------:R2:W-:Y:S02]  /*18390*/  STL.64 [R1+0x368], R10 ;  /* 0x0003680a01007387 */ /* 0x0005e40000100a00 */
[----:B0-----:R-:W2:Y:S02]  /*183a0*/  LDL.64 R18, [R1+0x8] ;  /* 0x0000080001127983 */ /* 0x001ea40000100a00 */
[----:B-1----:R-:W3:Y:S01]  /*183b0*/  LDL.64 R16, [R1] ;  /* 0x0000000001107983 */ /* 0x002ee20000100a00 */
[----:B--2---:R-:W-:Y:S01]  /*183c0*/  STL.64 [R1+0xd60], R18 ;  /* 0x000d601201007387 */ /* 0x004fe20000100a00 */
[----:B---3--:R-:W-:Y:S02]  /*183d0*/  STL.64 [R1+0xd58], R16 ;  /* 0x000d581001007387 */ /* 0x008fe40000100a00 */
[----:B------:R-:W-:Y:S02]  /*183e0*/  STL [R1+0xd30], R27 ;  /* 0x000d301b01007387 */ /* 0x000fe40000100800 */
[----:B------:R-:W2:Y:S01]  /*183f0*/  LDL.LU R20, [R1+0x120] ;  /* 0x0001200001147983 */ /* 0x000ea20000300800 */
[----:B------:R-:W2:Y:S01]  /*18400*/  LDL.LU R21, [R1+0x124] ;  /* 0x0001240001157983 */ /* 0x000ea20000300800 */
[----:B------:R-:W3:Y:S02]  /*18410*/  LDL.LU R22, [R1+0x128] ;  /* 0x0001280001167983 */ /* 0x000ee40000300800 */
[----:B------:R-:W3:Y:S02]  /*18420*/  LDL.LU R23, [R1+0x12c] ;  /* 0x00012c0001177983 */ /* 0x000ee40000300800 */
[----:B----4-:R-:W4:Y:S01]  /*18430*/  LDL.LU.64 R8, [R1+0x2f0] ;  /* 0x0002f00001087983 */ /* 0x010f220000300a00 */
[----:B------:R-:W4:Y:S04]  /*18440*/  LDL.LU.64 R10, [R1+0x2f8] ;  /* 0x0002f800010a7983 */ /* 0x000f280000300a00 */
[----:B------:R-:W0:Y:S04]  /*18450*/  LDSM.16.M88.4 R16, [R3+0x2800] ;  /* 0x002800000310783b */ /* 0x000e280000000200 */
[----:B---3--:R1:W-:Y:S01]  /*18460*/  STL.64 [R1+0xd70], R22 ;  /* 0x000d701601007387 */ /* 0x0083e20000100a00 */
[----:B--2---:R2:W-:Y:S03]  /*18470*/  STL.64 [R1+0xd68], R20 ;  /* 0x000d681401007387 */ /* 0x0045e60000100a00 */
[----:B-1----:R-:W3:Y:S04]  /*18480*/  LDL.64 R22, [R1+0x18] ;  /* 0x0000180001167983 */ /* 0x002ee80000100a00 */
[----:B--2---:R-:W3:Y:S01]  /*18490*/  LDL.64 R20, [R1+0x10] ;  /* 0x0000100001147983 */ /* 0x004ee20000100a00 */
[----:B------:R-:W-:Y:S02]  /*184a0*/  STL [R1+0xd28], R29 ;  /* 0x000d281d01007387 */ /* 0x000fe40000100800 */
[----:B------:R-:W-:Y:S02]  /*184b0*/  STL [R1+0xd2c], R28 ;  /* 0x000d2c1c01007387 */ /* 0x000fe40000100800 */
[----:B------:R-:W2:Y:S01]  /*184c0*/  LDL.LU.64 R12, [R1+0x2b0] ;  /* 0x0002b000010c7983 */ /* 0x000ea20000300a00 */
[----:B------:R-:W2:Y:S01]  /*184d0*/  LDL.LU.64 R14, [R1+0x2b8] ;  /* 0x0002b800010e7983 */ /* 0x000ea20000300a00 */
[----:B0-----:R-:W-:Y:S01]  /*184e0*/  STL.64 [R1+0x28], R18 ;  /* 0x0000281201007387 */ /* 0x001fe20000100a00 */
[----:B---3--:R-:W-:Y:S11]  /*184f0*/  HMMA.16816.F32.BF16 R4, R20, R16, R4 ;  /* 0x000000101404723c */ /* 0x008ff60000041804 */
[----:B------:R-:W-:Y:S11]  /*18500*/  @!UPT UIADD3 URZ, URZ, URZ, URZ ;  /* 0x0000003f3f3ff290 */ /* 0x000ff6000fffe03f */
[----:B------:R-:W-:Y:S01]  /*18510*/  @!UPT UIADD3 URZ, URZ, URZ, URZ ;  /* 0x0000003f3f3ff290 */ /* 0x000fe2000fffe03f */
[----:B------:R-:W-:Y:S01]  /*18520*/  STL.64 [R1+0xb0], R4 ;  /* 0x0000b00401007387 */ /* 0x000fe20000100a00 */
[----:B------:R0:W-:Y:S03]  /*18530*/  STL.64 [R1+0xb8], R6 ;  /* 0x0000b80601007387 */ /* 0x0001e60000100a00 */
[----:B0-----:R-:W4:Y:S01]  /*18540*/  LDL.LU.64 R6, [R1+0xda0] ;  /* 0x000da00001067983 */ /* 0x001f220000300a00 */
[----:B------:R-:W4:Y:S02]  /*18550*/  LDL.LU.64 R4, [R1+0xd98] ;  /* 0x000d980001047983 */ /* 0x000f240000300a00 */
[----:B------:R-:W-:Y:S02]  /*18560*/  IMAD.MOV.U32 R27, RZ, RZ, R20 ;  /* 0x000000ffff1b7224 */ /* 0x000fe400078e0014 */
[----:B------:R-:W-:Y:S02]  /*18570*/  IMAD.MOV.U32 R28, RZ, RZ, R21 ;  /* 0x000000ffff1c7224 */ /* 0x000fe400078e0015 */
[----:B------:R-:W-:-:S02]  /*18580*/  IMAD.MOV.U32 R29, RZ, RZ, R22 ;  /* 0x000000ffff1d7224 */ /* 0x000fc400078e0016 */
[----:B------:R-:W-:Y:S01]  /*18590*/  IMAD.MOV.U32 R0, RZ, RZ, R23 ;  /* 0x000000ffff007224 */ /* 0x000fe200078e0017 */
[----:B------:R-:W3:Y:S01]  /*185a0*/  LDL.LU.64 R20, [R1+0x270] ;  /* 0x0002700001147983 */ /* 0x000ee20000300a00 */
[----:B------:R-:W3:Y:S01]  /*185b0*/  LDL.LU.64 R22, [R1+0x278] ;  /* 0x0002780001167983 */ /* 0x000ee20000300a00 */
        /* <DEDUP_REMOVED lines=9> */
[----:B0-----:R-:W4:Y:S01]  /*18650*/  LDL.LU R4, [R1+0x110] ;  /* 0x0001100001047983 */ /* 0x001f220000300800 */
[----:B------:R-:W4:Y:S02]  /*18660*/  LDL.LU R5, [R1+0x114] ;  /* 0x0001140001057983 */ /* 0x000f240000300800 */
[----:B------:R-:W4:Y:S02]  /*18670*/  LDL.LU R6, [R1+0x118] ;  /* 0x0001180001067983 */ /* 0x000f240000300800 */
[----:B------:R-:W4:Y:S01]  /*18680*/  LDL.LU R7, [R1+0x11c] ;  /* 0x00011c0001077983 */ /* 0x000f220000300800 */
        /* <DEDUP_REMOVED lines=13> */
[----:B---3--:R-:W-:Y:S01]  /*18760*/  HMMA.16816.F32.BF16 R16, R12, R16, R20 ;  /* 0x000000100c10723c */ /* 0x008fe20000041814 */
[----:B------:R-:W3:Y:S01]  /*18770*/  LDL.LU.64 R22, [R1+0xd70] ;  /* 0x000d700001167983 */ /* 0x000ee20000300a00 */
[----:B------:R-:W3:Y:S11]  /*18780*/  LDL.LU.64 R20, [R1+0xd68] ;  /* 0x000d680001147983 */ /* 0x000ef60000300a00 */
[----:B------:R-:W-:Y:S10]  /*18790*/  @!UPT UIADD3 URZ, URZ, URZ, URZ ;  /* 0x0000003f3f3ff290 */ /* 0x000ff4000fffe03f */
[----:B------:R-:W-:Y:S01]  /*187a0*/  STL.64 [R1+0x40], R16 ;  /* 0x0000401001007387 */ /* 0x000fe20000100a00 */
[----:B------:R0:W-:Y:S03]  /*187b0*/  STL.64 [R1+0x48], R18 ;  /* 0x0000481201007387 */ /* 0x0001e60000100a00 */
[----:B0-----:R-:W2:Y:S01]  /*187c0*/  LDL.LU.64 R18, [R1+0xd60] ;  /* 0x000d600001127983 */ /* 0x001ea20000300a00 */
[----:B------:R-:W2:Y:S02]  /*187d0*/  LDL.LU.64 R16, [R1+0xd58] ;  /* 0x000d580001107983 */ /* 0x000ea40000300a00 */
[----:B------:R0:W-:Y:S02]  /*187e0*/  STL.64 [R1+0xcf8], R14 ;  /* 0x000cf80e01007387 */ /* 0x0001e40000100a00 */
[----:B------:R-:W-:Y:S01]  /*187f0*/  STL.64 [R1+0xcf0], R12 ;  /* 0x000cf00c01007387 */ /* 0x000fe20000100a00 */
[----:B0-----:R-:W2:Y:S01]  /*18800*/  LDL.LU R14, [R1+0x58] ;  /* 0x00005800010e7983 */ /* 0x001ea20000300800 */
[----:B------:R-:W2:Y:S02]  /*18810*/  LDL.LU R15, [R1+0x5c] ;  /* 0x00005c00010f7983 */ /* 0x000ea40000300800 */
[-C--:B--2---:R-:W-:Y:S11]  /*18820*/  HMMA.16816.F32.BF16 R8, R16, R14.reuse, R8 ;  /* 0x0000000e1008723c */ /* 0x084ff60000041808 */
        /* <DEDUP_REMOVED lines=8> */
[----:B------:R-:W3:Y:S01]  /*188b0*/  LDL.LU.64 R18, [R1+0xd50] ;  /* 0x000d500001127983 */ /* 0x000ee20000300a00 */
[----:B------:R-:W3:Y:S02]  /*188c0*/  LDL.LU.64 R16, [R1+0xd48] ;  /* 0x000d480001107983 */ /* 0x000ee40000300a00 */
        /* <DEDUP_REMOVED lines=9> */
[----:B0-----:R-:W2:Y:S01]  /*18960*/  LDL.LU R16, [R1+0x100] ;  /* 0x0001000001107983 */ /* 0x001ea20000300800 */
[----:B------:R-:W2:Y:S02]  /*18970*/  LDL.LU R17, [R1+0x104] ;  /* 0x0001040001117983 */ /* 0x000ea40000300800 */
[----:B------:R-:W2:Y:S02]  /*18980*/  LDL.LU R18, [R1+0x108] ;  /* 0x0001080001127983 */ /* 0x000ea40000300800 */
[----:B------:R-:W2:Y:S01]  /*18990*/  LDL.LU R19, [R1+0x10c] ;  /* 0x00010c0001137983 */ /* 0x000ea20000300800 */
[----:B----4-:R-:W-:Y:S11]  /*189a0*/  HMMA.16816.F32.BF16 R4, R20, R14, R4 ;  /* 0x0000000e1404723c */ /* 0x010ff60000041804 */
[----:B------:R-:W-:Y:S11]  /*189b0*/  @!UPT UIADD3 URZ, URZ, URZ, URZ ;  /* 0x0000003f3f3ff290 */ /* 0x000ff6000fffe03f */
[----:B------:R-:W-:Y:S01]  /*189c0*/  @!UPT UIADD3 URZ, URZ, URZ, URZ ;  /* 0x0000003f3f3ff290 */ /* 0x000fe2000fffe03f */
[----:B------:R0:W-:Y:S01]  /*189d0*/  STL.64 [R1+0x2d0], R4 ;  /* 0x0002d00401007387 */ /* 0x0001e20000100a00 */
[----:B------:R1:W-:Y:S02]  /*189e0*/  STL.64 [R1+0x2d8], R6 ;  /* 0x0002d80601007387 */ /* 0x0003e40000100a00 */
[----:B0-----:R-:W-:Y:S02]  /*189f0*/  IMAD.MOV.U32 R4, RZ, RZ, R27 ;  /* 0x000000ffff047224 */ /* 0x001fe400078e001b */
[----:B------:R-:W2:Y:S01]  /*18a00*/  LDL.LU R27, [R1+0xd30] ;  /* 0x000d3000011b7983 */ /* 0x000ea20000300800 */
[----:B------:R-:W-:Y:S02]  /*18a10*/  IMAD.MOV.U32 R5, RZ, RZ, R28 ;  /* 0x000000ffff057224 */ /* 0x000fe400078e001c */
[----:B------:R-:W3:Y:S02]  /*18a20*/  LDL.LU R28, [R1+0xd2c] ;  /* 0x000d2c00011c7983 */ /* 0x000ee40000300800 */
[----:B-1----:R-:W-:-:S02]  /*18a30*/  IMAD.MOV.U32 R6, RZ, RZ, R29 ;  /* 0x000000ffff067224 */ /* 0x002fc400078e001d */
[----:B------:R-:W-:Y:S01]  /*18a40*/  IMAD.MOV.U32 R7, RZ, RZ, R0 ;  /* 0x000000ffff077224 */ /* 0x000fe200078e0000 */
[----:B------:R-:W4:Y:S01]  /*18a50*/  LDL.LU R29, [R1+0xd28] ;  /* 0x000d2800011d7983 */ /* 0x000f220000300800 */
[----:B------:R-:W3:Y:S02]  /*18a60*/  LDL.LU R0, [R1+0xd24] ;  /* 0x000d240001007983 */ /* 0x000ee40000300800 */
[----:B------:R0:W-:Y:S02]  /*18a70*/  STL.64 [R1+0xca0], R22 ;  /* 0x000ca01601007387 */ /* 0x0001e40000100a00 */
[----:B------:R-:W-:Y:S01]  /*18a80*/  STL.64 [R1+0xc98], R20 ;  /* 0x000c981401007387 */ /* 0x000fe20000100a00 */
[----:B0-----:R-:W3:Y:S01]  /*18a90*/  LDL.LU.64 R22, [R1+0x38] ;  /* 0x0000380001167983 */ /* 0x001ee20000300a00 */
[----:B--2---:R-:W-:Y:S07]  /*18aa0*/  HMMA.16816.F32.BF16 R12, R24, R14, R16 ;  /* 0x0000000e180c723c */ /* 0x004fee0000041810 */
[----:B------:R-:W-:-:S02]  /*18ab0*/  IMAD.MOV.U32 R18, RZ, RZ, R9 ;  /* 0x000000ffff127224 */ /* 0x000fc400078e0009 */
[----:B------:R-:W-:Y:S02]  /*18ac0*/  IMAD.MOV.U32 R19, RZ, RZ, R8 ;  /* 0x000000ffff137224 */ /* 0x000fe400078e0008 */
[----:B------:R-:W-:Y:S02]  /*18ad0*/  IMAD.MOV.U32 R16, RZ, RZ, R11 ;  /* 0x000000ffff107224 */ /* 0x000fe400078e000b */
[----:B------:R-:W-:Y:S01]  /*18ae0*/  IMAD.MOV.U32 R17, RZ, RZ, R10 ;  /* 0x000000ffff117224 */ /* 0x000fe200078e000a */
[----:B---3--:R-:W-:Y:S02]  /*18af0*/  STL.64 [R1+0xcd8], R22 ;  /* 0x000cd81601007387 */ /* 0x008fe40000100a00 */
[----:B------:R-:W0:Y:S07]  /*18b00*/  LDSM.16.M88.4 R20, [R3+0x2c00] ;  /* 0x002c00000314783b */ /* 0x000e2e0000000200 */
[----:B------:R-:W-:Y:S01]  /*18b10*/  STL.64 [R1+0x290], R12 ;  /* 0x0002900c01007387 */ /* 0x000fe20000100a00 */
[----:B------:R-:W-:Y:S02]  /*18b20*/  STL.64 [R1+0x298], R14 ;  /* 0x0002980e01007387 */ /* 0x000fe40000100a00 */
[----:B------:R-:W0:Y:S02]  /*18b30*/  LDL.LU.64 R8, [R1+0x320] ;  /* 0x0003200001087983 */ /* 0x000e240000300a00 */
[----:B------:R-:W0:Y:S01]  /*18b40*/  LDL.LU.64 R10, [R1+0x328] ;  /* 0x00032800010a7983 */ /* 0x000e220000300a00 */
[----:B------:R-:W-:Y:S01]  /*18b50*/  STL.64 [R1+0xce8], R18 ;  /* 0x000ce81201007387 */ /* 0x000fe20000100a00 */
[----:B------:R1:W-:Y:S03]  /*18b60*/  STL.64 [R1+0xce0], R16 ;  /* 0x000ce01001007387 */ /* 0x0003e60000100a00 */
[----:B-1----:R-:W2:Y:S01]  /*18b70*/  LDL.LU.64 R16, [R1+0x2e0] ;  /* 0x0002e00001107983 */ /* 0x002ea20000300a00 */
[----:B------:R-:W2:Y:S02]  /*18b80*/  LDL.LU.64 R18, [R1+0x2e8] ;  /* 0x0002e80001127983 */ /* 0x000ea40000300a00 */
[----:B------:R-:W-:Y:S02]  /*18b90*/  STL.64 [R1+0xcb0], R26 ;  /* 0x000cb01a01007387 */ /* 0x000fe40000100a00 */
[----:B------:R1:W-:Y:S02]  /*18ba0*/  STL.64 [R1+0xca8], R24 ;  /* 0x000ca81801007387 */ /* 0x0003e40000100a00 */
[----:B-1----:R-:W3:Y:S01]  /*18bb0*/  LDL.LU R24, [R1+0xe0] ;  /* 0x0000e00001187983 */ /* 0x002ee20000300800 */
[----:B------:R-:W3:Y:S02]  /*18bc0*/  LDL.LU R25, [R1+0xe4] ;  /* 0x0000e40001197983 */ /* 0x000ee40000300800 */
[----:B------:R-:W2:Y:S02]  /*18bd0*/  LDL.LU R26, [R1+0xe8] ;  /* 0x0000e800011a7983 */ /* 0x000ea40000300800 */
[----:B------:R-:W2:Y:S01]  /*18be0*/  LDL.LU R27, [R1+0xec] ;  /* 0x0000ec00011b7983 */ /* 0x000ea20000300800 */
[----:B------:R-:W3:Y:S01]  /*18bf0*/  LDL.LU.64 R12, [R1+0x2a0] ;  /* 0x0002a000010c7983 */ /* 0x000ee20000300a00 */
[----:B------:R-:W4:Y:S01]  /*18c00*/  LDL.LU.64 R14, [R1+0x2a8] ;  /* 0x0002a800010e7983 */ /* 0x000f220000300a00 */
[-C--:B0-----:R-:W-:Y:S02]  /*18c10*/  HMMA.16816.F32.BF16 R4, R4, R20.reuse, R8 ;  /* 0x000000140404723c */ /* 0x081fe40000041808 */
[----:B--2---:R-:W-:Y:S01]  /*18c20*/  STL.64 [R1+0xcd0], R26 ;  /* 0x000cd01a01007387 */ /* 0x004fe20000100a00 */
[----:B---3--:R0:W-:Y:S03]  /*18c30*/  STL.64 [R1+0xcc8], R24 ;  /* 0x000cc81801007387 */ /* 0x0081e60000100a00 */
[----:B0-----:R-:W2:Y:S01]  /*18c40*/  LDL.LU R24, [R1+0xf0] ;  /* 0x0000f00001187983 */ /* 0x001ea20000300800 */
[----:B------:R-:W2:Y:S02]  /*18c50*/  LDL.LU R25, [R1+0xf4] ;  /* 0x0000f40001197983 */ /* 0x000ea40000300800 */
[----:B------:R-:W2:Y:S02]  /*18c60*/  LDL.LU R26, [R1+0xf8] ;  /* 0x0000f800011a7983 */ /* 0x000ea40000300800 */
[----:B------:R-:W2:Y:S01]  /*18c70*/  LDL.LU R27, [R1+0xfc] ;  /* 0x0000fc00011b7983 */ /* 0x000ea20000300800 */
[----:B------:R-:W3:Y:S01]  /*18c80*/  LDL.LU R3, [R1+0xd20] ;  /* 0x000d200001037983 */ /* 0x000ee20000300800 */
[----:B------:R0:W-:Y:S03]  /*18c90*/  STL.64 [R1+0x68], R22 ;  /* 0x0000681601007387 */ /* 0x0001e60000100a00 */
[----:B0-----:R-:W2:Y:S01]  /*18ca0*/  LDL.LU R23, [R1+0x754] ;  /* 0x0007540001177983 */ /* 0x001ea20000300800 */
[----:B------:R-:W4:Y:S02]  /*18cb0*/  LDL.LU.64 R10, [R1+0xd18] ;  /* 0x000d1800010a7983 */ /* 0x000f240000300a00 */
[----:B------:R-:W4:Y:S04]  /*18cc0*/  LDL.LU.64 R8, [R1+0xd10] ;  /* 0x000d100001087983 */ /* 0x000f280000300a00 */
[----:B------:R-:W-:Y:S01]  /*18cd0*/  STL.64 [R1+0x130], R4 ;  /* 0x0001300401007387 */ /* 0x000fe20000100a00 */
[----:B------:R0:W-:Y:S04]  /*18ce0*/  STL.64 [R1+0x138], R6 ;  /* 0x0001380601007387 */ /* 0x0001e80000100a00 */
[----:B0-----:R-:W2:Y:S01]  /*18cf0*/  LDL.LU.64 R6, [R1+0xd08] ;  /* 0x000d080001067983 */ /* 0x001ea20000300a00 */
[----:B------:R-:W2:Y:S01]  /*18d00*/  LDL.LU.64 R4, [R1+0xd00] ;  /* 0x000d000001047983 */ /* 0x000ea20000300a00 */
[-C--:B----4-:R-:W-:Y:S08]  /*18d10*/  HMMA.16816.F32.BF16 R12, R8, R20.reuse, R12 ;  /* 0x00000014080c723c */ /* 0x090ff0000004180c */
[----:B--2---:R-:W-:Y:S11]  /*18d20*/  HMMA.16816.F32.BF16 R16, R4, R20, R16 ;  /* 0x000000140410723c */ /* 0x004ff60000041810 */
[----:B------:R-:W-:Y:S11]  /*18d30*/  @!UPT UIADD3 URZ, URZ, URZ, URZ ;  /* 0x0000003f3f3ff290 */ /* 0x000ff6000fffe03f */
[----:B------:R-:W-:Y:S01]  /*18d40*/  @!UPT UIADD3 URZ, URZ, URZ, URZ ;  /* 0x0000003f3f3ff290 */ /* 0x000fe2000fffe03f */
[----:B------:R0:W-:Y:S01]  /*18d50*/  STL.64 [R1+0x100], R16 ;  /* 0x0001001001007387 */ /* 0x0001e20000100a00 */
[----:B------:R1:W-:Y:S03]  /*18d60*/  STL.64 [R1+0x108], R18 ;  /* 0x0001081201007387 */ /* 0x0003e60000100a00 */
[----:B0-----:R-:W2:Y:S01]  /*18d70*/  LDL.LU.64 R16, [R1+0x260] ;  /* 0x0002600001107983 */ /* 0x001ea20000300a00 */
[----:B-1----:R-:W2:Y:S02]  /*18d80*/  LDL.LU.64 R18, [R1+0x268] ;  /* 0x0002680001127983 */ /* 0x002ea40000300a00 */
[----:B------:R3:W-:Y:S02]  /*18d90*/  STL.64 [R1+0xc90], R6 ;  /* 0x000c900601007387 */ /* 0x0007e40000100a00 */
[----:B------:R0:W-:Y:S02]  /*18da0*/  STL.64 [R1+0xc88], R4 ;  /* 0x000c880401007387 */ /* 0x0001e40000100a00 */
[----:B---3--:R-:W-:Y:S01]  /*18db0*/  IMAD.MOV.U32 R6, RZ, RZ, R3 ;  /* 0x000000ffff067224 */ /* 0x008fe200078e0003 */
[----:B0-----:R-:W3:Y:S01]  /*18dc0*/  LDL.LU R4, [R1+0xc0] ;  /* 0x0000c00001047983 */ /* 0x001ee20000300800 */
[----:B------:R-:W3:Y:S02]  /*18dd0*/  LDL.LU R5, [R1+0xc4] ;  /* 0x0000c40001057983 */ /* 0x000ee40000300800 */
[----:B------:R-:W-:-:S02]  /*18de0*/  IMAD.MOV.U32 R7, RZ, RZ, R0 ;  /* 0x000000ffff077224 */ /* 0x000fc400078e0000 */
[----:B------:R-:W-:Y:S02]  /*18df0*/  IMAD.MOV.U32 R3, RZ, RZ, R2 ;  /* 0x000000ffff037224 */ /* 0x000fe400078e0002 */
[----:B------:R-:W-:Y:S01]  /*18e00*/  IMAD.MOV.U32 R2, RZ, RZ, R14 ;  /* 0x000000ffff027224 */ /* 0x000fe200078e000e */
[----:B------:R0:W-:Y:S01]  /*18e10*/  STL.64 [R1+0x80], R12 ;  /* 0x0000800c01007387 */ /* 0x0001e20000100a00 */
[----:B------:R-:W-:Y:S02]  /*18e20*/  IMAD.MOV.U32 R0, RZ, RZ, R15 ;  /* 0x000000ffff007224 */ /* 0x000fe400078e000f */
[----:B------:R-:W2:Y:S01]  /*18e30*/  LDL.LU.64 R14, [R1+0xcf8] ;  /* 0x000cf800010e7983 */ /* 0x000ea20000300a00 */
[----:B0-----:R-:W2:Y:S01]  /*18e40*/  LDL.LU.64 R12, [R1+0xcf0] ;  /* 0x000cf000010c7983 */ /* 0x001ea20000300a00 */
[----:B------:R0:W-:Y:S02]  /*18e50*/  STL [R1+0xc80], R10 ;  /* 0x000c800a01007387 */ /* 0x0001e40000100800 */
[----:B0-----:R-:W-:Y:S01]  /*18e60*/  IMAD.MOV.U32 R10, RZ, RZ, R23 ;  /* 0x000000ffff0a7224 */ /* 0x001fe200078e0017 */
[----:B------:R-:W-:Y:S01]  /*18e70*/  STL [R1+0xc7c], R11 ;  /* 0x000c7c0b01007387 */ /* 0x000fe20000100800 */
[----:B------:R-:W-:Y:S02]  /*18e80*/  STL [R1+0xc78], R0 ;  /* 0x000c780001007387 */ /* 0x000fe40000100800 */
[----:B------:R0:W-:Y:S02]  /*18e90*/  STL [R1+0xc00], R2 ;  /* 0x000c000201007387 */ /* 0x0001e40000100800 */
[----:B0-----:R-:W4:Y:S01]  /*18ea0*/  LDL R2, [R1+0x158] ;  /* 0x0001580001027983 */ /* 0x001f220000100800 */
[----:B--2---:R-:W-:Y:S03]  /*18eb0*/  HMMA.16816.F32.BF16 R20, R12, R20, R16 ;  /* 0x000000140c14723c */ /* 0x004fe60000041810 */
[----:B------:R-:W2:Y:S01]  /*18ec0*/  LDL.LU.64 R18, [R1+0xce8] ;  /* 0x000ce80001127983 */ /* 0x000ea20000300a00 */
[----:B------:R-:W2:Y:S11]  /*18ed0*/  LDL.LU.64 R16, [R1+0xce0] ;  /* 0x000ce00001107983 */ /* 0x000eb60000300a00 */
[----:B------:R-:W-:Y:S08]  /*18ee0*/  @!UPT UIADD3 URZ, URZ, URZ, URZ ;  /* 0x0000003f3f3ff290 */ /* 0x000ff0000fffe03f */
[----:B------:R-:W-:Y:S01]  /*18ef0*/  STL.64 [R1+0x70], R20 ;  /* 0x0000701401007387 */ /* 0x000fe20000100a00 */
[----:B------:R0:W-:Y:S03]  /*18f00*/  STL.64 [R1+0x78], R22 ;  /* 0x0000781601007387 */ /* 0x0001e60000100a00 */
[----:B0-----:R-:W2:Y:S01]  /*18f10*/  LDL.LU.64 R22, [R1+0xcd8] ;  /* 0x000cd80001167983 */ /* 0x001ea20000300a00 */
[----:B------:R-:W-:Y:S02]  /*18f20*/  STL.64 [R1+0xc70], R14 ;  /* 0x000c700e01007387 */ /* 0x000fe40000100a00 */
[----:B------:R0:W-:Y:S02]  /*18f30*/  STL.64 [R1+0xc68], R12 ;  /* 0x000c680c01007387 */ /* 0x0001e40000100a00 */
[----:B0-----:R-:W3:Y:S01]  /*18f40*/  LDL.LU R12, [R1+0xd0] ;  /* 0x0000d000010c7983 */ /* 0x001ee20000300800 */
[----:B------:R-:W3:Y:S02]  /*18f50*/  LDL.LU R13, [R1+0xd4] ;  /* 0x0000d400010d7983 */ /* 0x000ee40000300800 */
[----:B------:R-:W3:Y:S02]  /*18f60*/  LDL.LU R14, [R1+0xd8] ;  /* 0x0000d800010e7983 */ /* 0x000ee40000300800 */
[----:B------:R-:W3:Y:S01]  /*18f70*/  LDL.LU R15, [R1+0xdc] ;  /* 0x0000dc00010f7983 */ /* 0x000ee20000300800 */
[-C--:B--2---:R-:W-:Y:S01]  /*18f80*/  HMMA.16816.F32.BF16 R16, R16, R22.reuse, R24 ;  /* 0x000000161010723c */ /* 0x084fe20000041818 */
[----:B------:R-:W2:Y:S01]  /*18f90*/  LDL.LU.64 R26, [R1+0xcd0] ;  /* 0x000cd000011a7983 */ /* 0x000ea20000300a00 */
[----:B------:R-:W2:Y:S11]  /*18fa0*/  LDL.LU.64 R24, [R1+0xcc8] ;  /* 0x000cc80001187983 */ /* 0x000eb60000300a00 */
[----:B------:R-:W-:Y:S10]  /*18fb0*/  @!UPT UIADD3 URZ, URZ, URZ, URZ ;  /* 0x0000003f3f3ff290 */ /* 0x000ff4000fffe03f */
[----:B------:R-:W-:Y:S01]  /*18fc0*/  STL.64 [R1+0x340], R16 ;  /* 0x0003401001007387 */ /* 0x000fe20000100a00 */
[----:B------:R0:W-:Y:S03]  /*18fd0*/  STL.64 [R1+0x348], R18 ;  /* 0x0003481201007387 */ /* 0x0001e60000100a00 */
[----:B0-----:R-:W2:Y:S01]  /*18fe0*/  LDL.LU.64 R18, [R1+0xcc0] ;  /* 0x000cc00001127983 */ /* 0x001ea20000300a00 */
[----:B------:R-:W2:Y:S02]  /*18ff0*/  LDL.LU.64 R16, [R1+0xcb8] ;  /* 0x000cb80001107983 */ /* 0x000ea40000300a00 */
[----:B------:R-:W-:Y:S02]  /*19000*/  IMAD.MOV.U32 R11, RZ, RZ, R22 ;  /* 0x000000ffff0b7224 */ /* 0x000fe400078e0016 */
[----:B------:R-:W-:Y:S01]  /*19010*/  IMAD.MOV.U32 R0, RZ, RZ, R23 ;  /* 0x000000ffff007224 */ /* 0x000fe200078e0017 */
[----:B--2---:R-:W-:Y:S11]  /*19020*/  HMMA.16816.F32.BF16 R24, R16, R22, R24 ;  /* 0x000000161018723c */ /* 0x004ff60000041818 */
[----:B------:R-:W-:Y:S11]  /*19030*/  @!UPT UIADD3 URZ, URZ, URZ, URZ ;  /* 0x0000003f3f3ff290 */ /* 0x000ff6000fffe03f */
[----:B------:R-:W-:Y:S01]  /*19040*/  @!UPT UIADD3 URZ, URZ, URZ, URZ ;  /* 0x0000003f3f3ff290 */ /* 0x000fe2000fffe03f */
[----:B------:R-:W-:Y:S01]  /*19050*/  STL.64 [R1+0x300], R24 ;  /* 0x0003001801007387 */ /* 0x000fe20000100a00 */
[----:B------:R0:W-:Y:S03]  /*19060*/  STL.64 [R1+0x308], R26 ;  /* 0x0003081a01007387 */ /* 0x0001e60000100a00 */
[----:B0-----:R-:W2:Y:S01]  /*19070*/  LDL.LU.64 R26, [R1+0xcb0] ;  /* 0x000cb000011a7983 */ /* 0x001ea20000300a00 */
[----:B------:R-:W2:Y:S02]  /*19080*/  LDL.LU.64 R24, [R1+0xca8] ;  /* 0x000ca80001187983 */ /* 0x000ea40000300a00 */
[----:B------:R-:W3:Y:S02]  /*19090*/  LDL.LU.64 R22, [R1+0xca0] ;  /* 0x000ca00001167983 */ /* 0x000ee40000300a00 */
[----:B------:R-:W3:Y:S01]  /*190a0*/  LDL.LU.64 R20, [R1+0xc98] ;  /* 0x000c980001147983 */ /* 0x000ee20000300a00 */
[----:B------:R0:W-:Y:S02]  /*190b0*/  STL.64 [R1+0xc50], R18 ;  /* 0x000c501201007387 */ /* 0x0001e40000100a00 */
[----:B0-----:R-:W-:-:S02]  /*190c0*/  IMAD.MOV.U32 R18, RZ, RZ, R11 ;  /* 0x000000ffff127224 */ /* 0x001fc400078e000b */
[----:B------:R-:W-:Y:S01]  /*190d0*/  IMAD.MOV.U32 R19, RZ, RZ, R0 ;  /* 0x000000ffff137224 */ /* 0x000fe200078e0000 */
[----:B------:R2:W-:Y:S06]  /*190e0*/  STL.64 [R1+0xc48], R16 ;  /* 0x000c481001007387 */ /* 0x0005ec0000100a00 */
[-C--:B---3--:R-:W-:Y:S08]  /*190f0*/  HMMA.16816.F32.BF16 R12, R20, R18.reuse, R12 ;  /* 0x00000012140c723c */ /* 0x088ff0000004180c */
[----:B--2---:R-:W-:Y:S11]  /*19100*/  HMMA.16816.F32.BF16 R16, R24, R18, R4 ;  /* 0x000000121810723c */ /* 0x004ff60000041804 */
[----:B------:R-:W-:Y:S04]  /*19110*/  @!UPT UIADD3 URZ, URZ, URZ, URZ ;  /* 0x0000003f3f3ff290 */ /* 0x000fe8000fffe03f */
[----:B------:R0:W-:Y:S01]  /*19120*/  STL.64 [R1+0x2c0], R12 ;  /* 0x0002c00c01007387 */ /* 0x0001e20000100a00 */
[----:B------:R1:W-:Y:S03]  /*19130*/  STL.64 [R1+0x2c8], R14 ;  /* 0x0002c80e01007387 */ /* 0x0003e60000100a00 */
[----:B0-----:R-:W2:Y:S01]  /*19140*/  LDL.LU.64 R12, [R1+0x210] ;  /* 0x00021000010c7983 */ /* 0x001ea20000300a00 */
[----:B-1----:R-:W2:Y:S02]  /*19150*/  LDL.LU.64 R14, [R1+0x218] ;  /* 0x00021800010e7983 */ /* 0x002ea40000300a00 */
[----:B------:R0:W-:Y:S02]  /*19160*/  STL.64 [R1+0xc40], R22 ;  /* 0x000c401601007387 */ /* 0x0001e40000100a00 */
[----:B------:R1:W-:Y:S01]  /*19170*/  STL.64 [R1+0xc38], R20 ;  /* 0x000c381401007387 */ /* 0x0003e20000100a00 */
[----:B0-----:R-:W3:Y:S04]  /*19180*/  LDL.64 R22, [R1+0x18] ;  /* 0x0000180001167983 */ /* 0x001ee80000100a00 */
[----:B-1----:R-:W2:Y:S01]  /*19190*/  LDL.64 R20, [R1+0x10] ;  /* 0x0000100001147983 */ /* 0x002ea20000100a00 */
[----:B------:R-:W2:Y:S02]  /*191a0*/  LDL.LU.64 R6, [R1+0xc90] ;  /* 0x000c900001067983 */ /* 0x000ea40000300a00 */
[----:B------:R-:W2:Y:S02]  /*191b0*/  LDL.LU.64 R4, [R1+0xc88] ;  /* 0x000c880001047983 */ /* 0x000ea40000300a00 */
[----:B------:R-:W-:Y:S01]  /*191c0*/  STL.64 [R1+0xc30], R26 ;  /* 0x000c301a01007387 */ /* 0x000fe20000100a00 */
[----:B------:R0:W-:Y:S01]  /*191d0*/  STL.64 [R1+0xc28], R24 ;  /* 0x000c281801007387 */ /* 0x0001e20000100a00 */
[----:B------:R-:W-:Y:S02]  /*191e0*/  STL.64 [R1+0x280], R16 ;  /* 0x0002801001007387 */ /* 0x000fe40000100a00 */
[----:B------:R-:W-:Y:S02]  /*191f0*/  STL.64 [R1+0x288], R18 ;  /* 0x0002881201007387 */ /* 0x000fe40000100a00 */
[----:B----4-:R-:W1:Y:S04]  /*19200*/  LDSM.16.M88.4 R16, [R2+0x3000] ;  /* 0x003000000210783b */ /* 0x010e680000000200 */
[----:B0-----:R-:W4:Y:S01]  /*19210*/  LDL.LU.64 R24, [R1+0x250] ;  /* 0x0002500001187983 */ /* 0x001f220000300a00 */
[----:B------:R-:W4:Y:S03]  /*19220*/  LDL.LU.64 R26, [R1+0x258] ;  /* 0x00025800011a7983 */ /* 0x000f260000300a00 */
[----:B-1----:R0:W-:Y:S02]  /*19230*/  STL.64 [R1+0x58], R18 ;  /* 0x0000581201007387 */ /* 0x0021e40000100a00 */
[----:B0-----:R-:W-:-:S02]  /*19240*/  IMAD.MOV.U32 R19, RZ, RZ, R10 ;  /* 0x000000ffff137224 */ /* 0x001fc400078e000a */
[----:B---3--:R-:W-:Y:S02]  /*19250*/  IMAD.MOV.U32 R0, RZ, RZ, R22 ;  /* 0x000000ffff007224 */ /* 0x008fe400078e0016 */
[----:B--2---:R-:W-:Y:S02]  /*19260*/  IMAD.MOV.U32 R10, RZ, RZ, R20 ;  /* 0x000000ffff0a7224 */ /* 0x004fe400078e0014 */
[----:B------:R-:W-:Y:S02]  /*19270*/  IMAD.MOV.U32 R11, RZ, RZ, R21 ;  /* 0x000000ffff0b7224 */ /* 0x000fe400078e0015 */
[----:B------:R-:W-:Y:S01]  /*19280*/  IMAD.MOV.U32 R18, RZ, RZ, R23 ;  /* 0x000000ffff127224 */ /* 0x000fe200078e0017 */
[-C--:B----4-:R-:W-:Y:S08]  /*19290*/  HMMA.16816.F32.BF16 R24, R20, R16.reuse, R24 ;  /* 0x000000101418723c */ /* 0x090ff00000041818 */
[----:B------:R-:W-:Y:S11]  /*192a0*/  HMMA.16816.F32.BF16 R20, R4, R16, R12 ;  /* 0x000000100414723c */ /* 0x000ff6000004180c */
[----:B------:R-:W-:Y:S04]  /*192b0*/  @!UPT UIADD3 URZ, URZ, URZ, URZ ;  /* 0x0000003f3f3ff290 */ /* 0x000fe8000fffe03f */
[----:B------:R0:W-:Y:S01]  /*192c0*/  STL.64 [R1+0x120], R24 ;  /* 0x0001201801007387 */ /* 0x0001e20000100a00 */
[----:B------:R1:W-:Y:S02]  /*192d0*/  STL.64 [R1+0x128], R26 ;  /* 0x0001281a01007387 */ /* 0x0003e40000100a00 */
[----:B------:R-:W2:Y:S02]  /*192e0*/  LDL.LU.64 R12, [R1+0x1f0] ;  /* 0x0001f000010c7983 */ /* 0x000ea40000300a00 */
[----:B------:R-:W2:Y:S03]  /*192f0*/  LDL.LU.64 R14, [R1+0x1f8] ;  /* 0x0001f800010e7983 */ /* 0x000ea60000300a00 */
[----:B------:R3:W-:Y:S01]  /*19300*/  STL.64 [R1+0xf0], R20 ;  /* 0x0000f01401007387 */ /* 0x0007e20000100a00 */
[----:B------:R4:W-:Y:S03]  /*19310*/  STL.64 [R1+0xf8], R22 ;  /* 0x0000f81601007387 */ /* 0x0009e60000100a00 */
[----:B0-----:R-:W2:Y:S01]  /*19320*/  LDL.LU R24, [R1+0x90] ;  /* 0x0000900001187983 */ /* 0x001ea20000300800 */
[----:B------:R-:W2:Y:S02]  /*19330*/  LDL.LU R25, [R1+0x94] ;  /* 0x0000940001197983 */ /* 0x000ea40000300800 */
[----:B-1----:R-:W2:Y:S02]  /*19340*/  LDL.LU R26, [R1+0x98] ;  /* 0x00009800011a7983 */ /* 0x002ea40000300800 */
[----:B------:R-:W2:Y:S02]  /*19350*/  LDL.LU R27, [R1+0x9c] ;  /* 0x00009c00011b7983 */ /* 0x000ea40000300800 */
[----:B--2---:R-:W-:Y:S01]  /*19360*/  STL.64 [R1+0xc60], R26 ;  /* 0x000c601a01007387 */ /* 0x004fe20000100a00 */
[----:B------:R0:W-:Y:S02]  /*19370*/  STL.64 [R1+0xc58], R24 ;  /* 0x000c581801007387 */ /* 0x0001e40000100a00 */
[----:B---3--:R-:W2:Y:S02]  /*19380*/  LDL.LU R20, [R1+0xa0] ;  /* 0x0000a00001147983 */ /* 0x008ea40000300800 */
[----:B------:R-:W2:Y:S01]  /*19390*/  LDL.LU R21, [R1+0xa4] ;  /* 0x0000a40001157983 */ /* 0x000ea20000300800 */
[----:B----4-:R-:W2:Y:S01]  /*193a0*/  LDL.LU R22, [R1+0xa8] ;  /* 0x0000a80001167983 */ /* 0x010ea20000300800 */
[----:B------:R-:W2:Y:S03]  /*193b0*/  LDL.LU R23, [R1+0xac] ;  /* 0x0000ac0001177983 */ /* 0x000ea60000300800 */
[----:B0-----:R-:W3:Y:S01]  /*193c0*/  LDL.LU.64 R24, [R1+0x1d0] ;  /* 0x0001d00001187983 */ /* 0x001ee20000300a00 */
[----:B------:R-:W3:Y:S02]  /*193d0*/  LDL.LU.64 R26, [R1+0x1d8] ;  /* 0x0001d800011a7983 */ /* 0x000ee40000300a00 */
[----:B------:R-:W-:Y:S02]  /*193e0*/  STL.64 [R1+0xbe8], R6 ;  /* 0x000be80601007387 */ /* 0x000fe40000100a00 */
[----:B------:R0:W-:Y:S02]  /*193f0*/  STL.64 [R1+0xbe0], R4 ;  /* 0x000be00401007387 */ /* 0x0001e40000100a00 */
[----:B0-----:R-:W-:-:S02]  /*19400*/  IMAD.MOV.U32 R4, RZ, RZ, R10 ;  /* 0x000000ffff047224 */ /* 0x001fc400078e000a */
[----:B------:R-:W-:Y:S01]  /*19410*/  IMAD.MOV.U32 R5, RZ, RZ, R11 ;  /* 0x000000ffff057224 */ /* 0x000fe200078e000b */
[----:B------:R-:W4:Y:S01]  /*19420*/  LDL.LU R10, [R1+0xc80] ;  /* 0x000c8000010a7983 */ /* 0x000f220000300800 */
[----:B------:R-:W4:Y:S02]  /*19430*/  LDL.LU R11, [R1+0xc7c] ;  /* 0x000c7c00010b7983 */ /* 0x000f240000300800 */
[----:B------:R-:W-:Y:S02]  /*19440*/  IMAD.MOV.U32 R6, RZ, RZ, R0 ;  /* 0x000000ffff067224 */ /* 0x000fe400078e0000 */
[----:B------:R-:W-:Y:S01]  /*19450*/  IMAD.MOV.U32 R7, RZ, RZ, R18 ;  /* 0x000000ffff077224 */ /* 0x000fe200078e0012 */
[----:B------:R-:W2:Y:S04]  /*19460*/  LDL.LU R0, [R1+0xc78] ;  /* 0x000c780001007983 */ /* 0x000ea80000300800 */
[----:B------:R0:W-:Y:S01]  /*19470*/  STL.64 [R1+0xc10], R6 ;  /* 0x000c100601007387 */ /* 0x0001e20000100a00 */
[----:B------:R-:W-:Y:S03]  /*19480*/  STL.64 [R1+0xc08], R4 ;  /* 0x000c080401007387 */ /* 0x000fe60000100a00 */
[----:B0-----:R-:W2:Y:S01]  /*19490*/  LDL.LU R6, [R1+0x28] ;  /* 0x0000280001067983 */ /* 0x001ea20000300800 */
[----:B------:R-:W2:Y:S01]  /*194a0*/  LDL.LU R7, [R1+0x2c] ;  /* 0x00002c0001077983 */ /* 0x000ea20000300800 */
[-C--:B----4-:R-:W-:Y:S11]  /*194b0*/  HMMA.16816.F32.BF16 R12, R8, R16.reuse, R12 ;  /* 0x00000010080c723c */ /* 0x090ff6000004180c */
[----:B------:R-:W-:Y:S11]  /*194c0*/  @!UPT UIADD3 URZ, URZ, URZ, URZ ;  /* 0x0000003f3f3ff290 */ /* 0x000ff6000fffe03f */
[----:B------:R-:W-:Y:S01]  /*194d0*/  @!UPT UIADD3 URZ, URZ, URZ, URZ ;  /* 0x0000003f3f3ff290 */ /* 0x000fe2000fffe03f */
[----:B------:R-:W-:Y:S01]  /*194e0*/  STL.64 [R1+0xd0], R12 ;  /* 0x0000d00c01007387 */ /* 0x000fe20000100a00 */
[----:B------:R0:W-:Y:S03]  /*194f0*/  STL.64 [R1+0xd8], R14 ;  /* 0x0000d80e01007387 */ /* 0x0001e60000100a00 */
[----:B0-----:R-:W3:Y:S01]  /*19500*/  LDL.LU.64 R14, [R1+0xc70] ;  /* 0x000c7000010e7983 */ /* 0x001ee20000300a00 */
[----:B------:R-:W3:Y:S02]  /*19510*/  LDL.LU.64 R12, [R1+0xc68] ;  /* 0x000c6800010c7983 */ /* 0x000ee40000300a00 */
[----:B------:R-:W-:Y:S02]  /*19520*/  IMAD.MOV.U32 R5, RZ, RZ, R19 ;  /* 0x000000ffff057224 */ /* 0x000fe400078e0013 */
[----:B------:R0:W-:Y:S01]  /*19530*/  STL.64 [R1+0xbf8], R10 ;  /* 0x000bf80a01007387 */ /* 0x0001e20000100a00 */
[----:B------:R1:W-:Y:S04]  /*19540*/  STL.64 [R1+0xbf0], R8 ;  /* 0x000bf00801007387 */ /* 0x0003e80000100a00 */
[----:B0-----:R-:W4:Y:S04]  /*19550*/  LDL.64 R10, [R1+0x8] ;  /* 0x00000800010a7983 */ /* 0x001f280000100a00 */
[----:B-1----:R-:W4:Y:S01]  /*19560*/  LDL.64 R8, [R1] ;  /* 0x0000000001087983 */ /* 0x002f220000100a00 */
[----:B---3--:R-:W-:Y:S03]  /*19570*/  HMMA.16816.F32.BF16 R16, R12, R16, R24 ;  /* 0x000000100c10723c */ /* 0x008fe60000041818 */
[----:B------:R-:W3:Y:S01]  /*19580*/  LDL.LU.64 R26, [R1+0xc60] ;  /* 0x000c6000011a7983 */ /* 0x000ee20000300a00 */
[----:B------:R-:W3:Y:S11]  /*19590*/  LDL.LU.64 R24, [R1+0xc58] ;  /* 0x000c580001187983 */ /* 0x000ef60000300a00 */
[----:B------:R-:W-:Y:S08]  /*195a0*/  @!UPT UIADD3 URZ, URZ, URZ, URZ ;  /* 0x0000003f3f3ff290 */ /* 0x000ff0000fffe03f */
        /* <DEDUP_REMOVED lines=10> */
[-C--:B--2---:R-:W-:Y:S08]  /*19650*/  HMMA.16816.F32.BF16 R20, R16, R6.reuse, R20 ;  /* 0x000000061014723c */ /* 0x084ff00000041814 */
[----:B----4-:R-:W-:Y:S11]  /*19660*/  HMMA.16816.F32.BF16 R12, R8, R6, R12 ;  /* 0x00000006080c723c */ /* 0x010ff6000004180c */
[----:B------:R-:W-:Y:S11]  /*19670*/  @!UPT UIADD3 URZ, URZ, URZ, URZ ;  /* 0x0000003f3f3ff290 */ /* 0x000ff6000fffe03f */
[----:B------:R-:W-:Y:S01]  /*19680*/  @!UPT UIADD3 URZ, URZ, URZ, URZ ;  /* 0x0000003f3f3ff290 */ /* 0x000fe2000fffe03f */
[----:B------:R0:W-:Y:S01]  /*19690*/  STL.64 [R1+0x330], R12 ;  /* 0x0003300c01007387 */ /* 0x0001e20000100a00 */
[----:B------:R1:W-:Y:S02]  /*196a0*/  STL.64 [R1+0x338], R14 ;  /* 0x0003380e01007387 */ /* 0x0003e40000100a00 */
[----:B0-----:R-:W-:Y:S02]  /*196b0*/  IMAD.MOV.U32 R13, RZ, RZ, R10 ;  /* 0x000000ffff0d7224 */ /* 0x001fe400078e000a */
[----:B-1----:R-:W-:Y:S02]  /*196c0*/  IMAD.MOV.U32 R15, RZ, RZ, R8 ;  /* 0x000000ffff0f7224 */ /* 0x002fe400078e0008 */
[----:B------:R-:W-:Y:S02]  /*196d0*/  IMAD.MOV.U32 R14, RZ, RZ, R9 ;  /* 0x000000ffff0e7224 */ /* 0x000fe400078e0009 */
[----:B------:R-:W-:-:S03]  /*196e0*/  IMAD.MOV.U32 R12, RZ, RZ, R11 ;  /* 0x000000ffff0c7224 */ /* 0x000fc600078e000b */
[----:B------:R-:W-:Y:S02]  /*196f0*/  STL.64 [R1+0xc20], R14 ;  /* 0x000c200e01007387 */ /* 0x000fe40000100a00 */
[----:B------:R0:W-:Y:S02]  /*19700*/  STL.64 [R1+0xc18], R12 ;  /* 0x000c180c01007387 */ /* 0x0001e40000100a00 */
[----:B0-----:R-:W2:Y:S01]  /*19710*/  LDL.LU R12, [R1+0x40] ;  /* 0x00004000010c7983 */ /* 0x001ea20000300800 */
[----:B------:R-:W2:Y:S02]  /*19720*/  LDL.LU R13, [R1+0x44] ;  /* 0x00004400010d7983 */ /* 0x000ea40000300800 */
[----:B------:R-:W2:Y:S02]  /*19730*/  LDL.LU R14, [R1+0x48] ;  /* 0x00004800010e7983 */ /* 0x000ea40000300800 */
[----:B------:R-:W2:Y:S01]  /*19740*/  LDL.LU R15, [R1+0x4c] ;  /* 0x00004c00010f7983 */ /* 0x000ea20000300800 */
[----:B------:R-:W4:Y:S01]  /*19750*/  LDL.LU.64 R8, [R1+0x240] ;  /* 0x0002400001087983 */ /* 0x000f220000300a00 */
[----:B------:R-:W4:Y:S02]  /*19760*/  LDL.LU.64 R10, [R1+0x248] ;  /* 0x00024800010a7983 */ /* 0x000f240000300a00 */
[----:B------:R-:W-:Y:S02]  /*19770*/  STL.64 [R1+0x2f0], R20 ;  /* 0x0002f01401007387 */ /* 0x000fe40000100a00 */
[----:B------:R0:W-:Y:S02]  /*19780*/  STL.64 [R1+0x2f8], R22 ;  /* 0x0002f81601007387 */ /* 0x0001e40000100a00 */
[----:B0-----:R-:W3:Y:S01]  /*19790*/  LDL.LU.64 R22, [R1+0xc40] ;  /* 0x000c400001167983 */ /* 0x001ee20000300a00 */
[----:B------:R-:W3:Y:S02]  /*197a0*/  LDL.LU.64 R20, [R1+0xc38] ;  /* 0x000c380001147983 */ /* 0x000ee40000300a00 */
[----:B------:R-:W-:Y:S02]  /*197b0*/  STL.64 [R1+0xb98], R18 ;  /* 0x000b981201007387 */ /* 0x000fe40000100a00 */
[----:B------:R-:W-:Y:S01]  /*197c0*/  STL.64 [R1+0xb90], R16 ;  /* 0x000b901001007387 */ /* 0x000fe20000100a00 */
[-C--:B---3--:R-:W-:Y:S11]  /*197d0*/  HMMA.16816.F32.BF16 R24, R20, R6.reuse, R24 ;  /* 0x000000061418723c */ /* 0x088ff60000041818 */
[----:B------:R-:W-:Y:S11]  /*197e0*/  @!UPT UIADD3 URZ, URZ, URZ, URZ ;  /* 0x0000003f3f3ff290 */ /* 0x000ff6000fffe03f */
[----:B------:R-:W-:Y:S01]  /*197f0*/  @!UPT UIADD3 URZ, URZ, URZ, URZ ;  /* 0x0000003f3f3ff290 */ /* 0x000fe2000fffe03f */
[----:B------:R-:W-:Y:S01]  /*19800*/  STL.64 [R1+0x2b0], R24 ;  /* 0x0002b01801007387 */ /* 0x000fe20000100a00 */
[----:B------:R0:W-:Y:S03]  /*19810*/  STL.64 [R1+0x2b8], R26 ;  /* 0x0002b81a01007387 */ /* 0x0001e60000100a00 */
[----:B0-----:R-:W2:Y:S01]  /*19820*/  LDL.LU.64 R26, [R1+0xc30] ;  /* 0x000c3000011a7983 */ /* 0x001ea20000300a00 */
[----:B------:R-:W2:Y:S02]  /*19830*/  LDL.LU.64 R24, [R1+0xc28] ;  /* 0x000c280001187983 */ /* 0x000ea40000300a00 */
[----:B------:R-:W-:Y:S02]  /*19840*/  IMAD.MOV.U32 R19, RZ, RZ, R5 ;  /* 0x000000ffff137224 */ /* 0x000fe400078e0005 */
[----:B------:R-:W-:Y:S01]  /*19850*/  STL.64 [R1+0xba8], R22 ;  /* 0x000ba81601007387 */ /* 0x000fe20000100a00 */
[----:B------:R0:W-:Y:S04]  /*19860*/  STL.64 [R1+0xba0], R20 ;  /* 0x000ba01401007387 */ /* 0x0001e80000100a00 */
[----:B0-----:R-:W3:Y:S01]  /*19870*/  LDL.LU.64 R20, [R1+0x1a0] ;  /* 0x0001a00001147983 */ /* 0x001ee20000300a00 */
[----:B------:R-:W3:Y:S01]  /*19880*/  LDL.LU.64 R22, [R1+0x1a8] ;  /* 0x0001a80001167983 */ /* 0x000ee20000300a00 */
[----:B--2---:R-:W-:Y:S02]  /*19890*/  HMMA.16816.F32.BF16 R4, R24, R6, R12 ;  /* 0x000000061804723c */ /* 0x004fe4000004180c */
[----:B------:R-:W2:Y:S01]  /*198a0*/  LDL.LU.64 R14, [R1+0xc20] ;  /* 0x000c2000010e7983 */ /* 0x000ea20000300a00 */
[----:B------:R-:W2:Y:S11]  /*198b0*/  LDL.LU.64 R12, [R1+0xc18] ;  /* 0x000c1800010c7983 */ /* 0x000eb60000300a00 */
[----:B------:R-:W-:Y:S09]  /*198c0*/  @!UPT UIADD3 URZ, URZ, URZ, URZ ;  /* 0x0000003f3f3ff290 */ /* 0x000ff2000fffe03f */
[----:B------:R-:W-:Y:S01]  /*198d0*/  STL.64 [R1+0x270], R4 ;  /* 0x0002700401007387 */ /* 0x000fe20000100a00 */
[----:B------:R0:W-:Y:S03]  /*198e0*/  STL.64 [R1+0x278], R6 ;  /* 0x0002780601007387 */ /* 0x0001e60000100a00 */
[----:B0-----:R-:W4:Y:S01]  /*198f0*/  LDL.LU.64 R6, [R1+0xc10] ;  /* 0x000c100001067983 */ /* 0x001f220000300a00 */
[----:B------:R-:W4:Y:S02]  /*19900*/  LDL.LU.64 R4, [R1+0xc08] ;  /* 0x000c080001047983 */ /* 0x000f240000300a00 */
[----:B------:R0:W-:Y:S02]  /*19910*/  STL.64 [R1+0xb78], R26 ;  /* 0x000b781a01007387 */ /* 0x0001e40000100a00 */
[----:B------:R1:W-:Y:S01]  /*19920*/  STL.64 [R1+0xb70], R24 ;  /* 0x000b701801007387 */ /* 0x0003e20000100a00 */
[----:B0-----:R-:W2:Y:S01]  /*19930*/  LDL.LU.64 R26, [R1+0x68] ;  /* 0x00006800011a7983 */ /* 0x001ea20000300a00 */
[----:B-1----:R-:W-:-:S02]  /*19940*/  IMAD.MOV.U32 R25, RZ, RZ, R19 ;  /* 0x000000ffff197224 */ /* 0x002fc400078e0013 */
[----:B------:R0:W1:Y:S02]  /*19950*/  LDSM.16.M88.4 R16, [R2+0x3400] ;  /* 0x003400000210783b */ /* 0x0000640000000200 */
[----:B0-----:R-:W2:Y:S04]  /*19960*/  LDL.LU R2, [R1+0xc00] ;  /* 0x000c000001027983 */ /* 0x001ea80000300800 */
[----:B-1----:R-:W-:Y:S01]  /*19970*/  STL.64 [R1+0x48], R18 ;  /* 0x0000481201007387 */ /* 0x002fe20000100a00 */
[-C--:B----4-:R-:W-:Y:S03]  /*19980*/  HMMA.16816.F32.BF16 R4, R4, R16.reuse, R8 ;  /* 0x000000100404723c */ /* 0x090fe60000041808 */
[----:B------:R-:W4:Y:S01]  /*19990*/  LDL.LU.64 R10, [R1+0xbf8] ;  /* 0x000bf800010a7983 */ /* 0x000f220000300a00 */
[----:B------:R-:W4:Y:S11]  /*199a0*/  LDL.LU.64 R8, [R1+0xbf0] ;  /* 0x000bf00001087983 */ /* 0x000f360000300a00 */
[----:B------:R-:W-:Y:S08]  /*199b0*/  @!UPT UIADD3 URZ, URZ, URZ, URZ ;  /* 0x0000003f3f3ff290 */ /* 0x000ff0000fffe03f */
[----:B------:R-:W-:Y:S01]  /*199c0*/  STL.64 [R1+0x110], R4 ;  /* 0x0001100401007387 */ /* 0x000fe20000100a00 */
[----:B------:R0:W-:Y:S03]  /*199d0*/  STL.64 [R1+0x118], R6 ;  /* 0x0001180601007387 */ /* 0x0001e60000100a00 */
[----:B0-----:R-:W3:Y:S01]  /*199e0*/  LDL.LU.64 R6, [R1+0xbe8] ;  /* 0x000be80001067983 */ /* 0x001ee20000300a00 */
[----:B------:R-:W3:Y:S02]  /*199f0*/  LDL.LU.64 R4, [R1+0xbe0] ;  /* 0x000be00001047983 */ /* 0x000ee40000300a00 */
[----:B--2---:R-:W-:Y:S02]  /*19a00*/  IMAD.MOV.U32 R18, RZ, RZ, R13 ;  /* 0x000000ffff127224 */ /* 0x004fe400078e000d */
[----:B------:R-:W-:Y:S01]  /*19a10*/  IMAD.MOV.U32 R19, RZ, RZ, R12 ;  /* 0x000000ffff137224 */ /* 0x000fe200078e000c */
[----:B---3--:R-:W-:Y:S11]  /*19a20*/  HMMA.16816.F32.BF16 R20, R4, R16, R20 ;  /* 0x000000100414723c */ /* 0x008ff60000041814 */
[----:B------:R-:W-:Y:S11]  /*19a30*/  @!UPT UIADD3 URZ, URZ, URZ, URZ ;  /* 0x0000003f3f3ff290 */ /* 0x000ff6000fffe03f */
[----:B------:R-:W-:Y:S01]  /*19a40*/  @!UPT UIADD3 URZ, URZ, URZ, URZ ;  /* 0x0000003f3f3ff290 */ /* 0x000fe2000fffe03f */
[----:B------:R0:W-:Y:S01]  /*19a50*/  STL.64 [R1+0xe0], R20 ;  /* 0x0000e01401007387 */ /* 0x0001e20000100a00 */
[----:B------:R-:W-:Y:S02]  /*19a60*/  STL.64 [R1+0xe8], R22 ;  /* 0x0000e81601007387 */ /* 0x000fe40000100a00 */
[----:B------:R-:W4:Y:S02]  /*19a70*/  LDL.LU.64 R12, [R1+0x170] ;  /* 0x00017000010c7983 */ /* 0x000f240000300a00 */
[----:B0-----:R-:W-:Y:S02]  /*19a80*/  IMAD.MOV.U32 R21, RZ, RZ, R16 ;  /* 0x000000ffff157224 */ /* 0x001fe400078e0010 */
[----:B------:R-:W-:Y:S02]  /*19a90*/  IMAD.MOV.U32 R20, RZ, RZ, R17 ;  /* 0x000000ffff147224 */ /* 0x000fe400078e0011 */
[----:B------:R-:W-:Y:S02]  /*19aa0*/  IMAD.MOV.U32 R16, RZ, RZ, R15 ;  /* 0x000000ffff107224 */ /* 0x000fe400078e000f */
[----:B------:R-:W-:-:S02]  /*19ab0*/  IMAD.MOV.U32 R17, RZ, RZ, R14 ;  /* 0x000000ffff117224 */ /* 0x000fc400078e000e */
[----:B------:R-:W4:Y:S01]  /*19ac0*/  LDL.LU.64 R14, [R1+0x178] ;  /* 0x00017800010e7983 */ /* 0x000f220000300a00 */
[----:B------:R-:W-:Y:S02]  /*19ad0*/  STL.64 [R1+0xbb8], R18 ;  /* 0x000bb81201007387 */ /* 0x000fe40000100a00 */
[----:B------:R0:W-:Y:S02]  /*19ae0*/  STL.64 [R1+0xbb0], R16 ;  /* 0x000bb01001007387 */ /* 0x0001e40000100a00 */
[----:B0-----:R-:W-:Y:S02]  /*19af0*/  IMAD.MOV.U32 R17, RZ, RZ, R20 ;  /* 0x000000ffff117224 */ /* 0x001fe400078e0014 */
[----:B------:R-:W-:Y:S01]  /*19b00*/  IMAD.MOV.U32 R16, RZ, RZ, R21 ;  /* 0x000000ffff107224 */ /* 0x000fe200078e0015 */
[----:B------:R-:W2:Y:S01]  /*19b10*/  LDL.LU R20, [R1+0x130] ;  /* 0x0001300001147983 */ /* 0x000ea20000300800 */
[----:B------:R-:W2:Y:S02]  /*19b20*/  LDL.LU R21, [R1+0x134] ;  /* 0x0001340001157983 */ /* 0x000ea40000300800 */
[----:B------:R-:W3:Y:S02]  /*19b30*/  LDL.LU R22, [R1+0x138] ;  /* 0x0001380001167983 */ /* 0x000ee40000300800 */
[----:B------:R-:W3:Y:S02]  /*19b40*/  LDL.LU R23, [R1+0x13c] ;  /* 0x00013c0001177983 */ /* 0x000ee40000300800 */
[----:B---3--:R-:W-:Y:S01]  /*19b50*/  STL.64 [R1+0xbc8], R22 ;  /* 0x000bc81601007387 */ /* 0x008fe20000100a00 */
[----:B--2---:R0:W-:Y:S03]  /*19b60*/  STL.64 [R1+0xbc0], R20 ;  /* 0x000bc01401007387 */ /* 0x0041e60000100a00 */
[----:B0-----:R-:W2:Y:S01]  /*19b70*/  LDL.LU.64 R20, [R1+0x160] ;  /* 0x0001600001147983 */ /* 0x001ea20000300a00 */
[----:B------:R-:W2:Y:S02]  /*19b80*/  LDL.LU.64 R22, [R1+0x168] ;  /* 0x0001680001167983 */ /* 0x000ea40000300a00 */
[----:B------:R-:W-:Y:S02]  /*19b90*/  STL.64 [R1+0xb50], R6 ;  /* 0x000b500601007387 */ /* 0x000fe40000100a00 */
[----:B------:R0:W-:Y:S02]  /*19ba0*/  STL.64 [R1+0xb48], R4 ;  /* 0x000b480401007387 */ /* 0x0001e40000100a00 */
[----:B0-----:R-:W3:Y:S01]  /*19bb0*/  LDL.LU.64 R4, [R1+0x10] ;  /* 0x0000100001047983 */ /* 0x001ee20000300a00 */
[----:B------:R-:W2:Y:S01]  /*19bc0*/  LDL.LU.64 R6, [R1+0x18] ;  /* 0x0000180001067983 */ /* 0x000ea20000300a00 */
[----:B----4-:R-:W-:Y:S02]  /*19bd0*/  HMMA.16816.F32.BF16 R12, R8, R16, R12 ;  /* 0x00000010080c723c */ /* 0x010fe4000004180c */
[----:B--2---:R-:W-:Y:S01]  /*19be0*/  STL.64 [R1+0xb60], R6 ;  /* 0x000b600601007387 */ /* 0x004fe20000100a00 */
[----:B---3--:R0:W-:Y:S03]  /*19bf0*/  STL.64 [R1+0xb58], R4 ;  /* 0x000b580401007387 */ /* 0x0081e60000100a00 */
[----:B0-----:R-:W2:Y:S01]  /*19c00*/  LDL.LU R4, [R1+0x70] ;  /* 0x0000700001047983 */ /* 0x001ea20000300800 */
[----:B------:R-:W2:Y:S02]  /*19c10*/  LDL.LU R5, [R1+0x74] ;  /* 0x0000740001057983 */ /* 0x000ea40000300800 */
[----:B------:R-:W3:Y:S02]  /*19c20*/  LDL.LU R6, [R1+0x78] ;  /* 0x0000780001067983 */ /* 0x000ee40000300800 */
[----:B------:R-:W3:Y:S02]  /*19c30*/  LDL.LU R7, [R1+0x7c] ;  /* 0x00007c0001077983 */ /* 0x000ee40000300800 */
[----:B---3--:R-:W-:Y:S01]  /*19c40*/  STL.64 [R1+0xb88], R6 ;  /* 0x000b880601007387 */ /* 0x008fe20000100a00 */
[----:B--2---:R0:W-:Y:S03]  /*19c50*/  STL.64 [R1+0xb80], R4 ;  /* 0x000b800401007387 */ /* 0x0041e60000100a00 */
[----:B0-----:R-:W2:Y:S01]  /*19c60*/  LDL.LU R4, [R1+0x80] ;  /* 0x0000800001047983 */ /* 0x001ea20000300800 */
[----:B------:R-:W2:Y:S05]  /*19c70*/  LDL.LU R5, [R1+0x84] ;  /* 0x0000840001057983 */ /* 0x000eaa0000300800 */
[----:B------:R-:W-:Y:S02]  /*19c80*/  STL.64 [R1+0xb0], R12 ;  /* 0x0000b00c01007387 */ /* 0x000fe40000100a00 */
[----:B------:R0:W-:Y:S02]  /*19c90*/  STL.64 [R1+0xb8], R14 ;  /* 0x0000b80e01007387 */ /* 0x0001e40000100a00 */
[----:B0-----:R-:W3:Y:S01]  /*19ca0*/  LDL.LU.64 R14, [R1+0xbd8] ;  /* 0x000bd800010e7983 */ /* 0x001ee20000300a00 */
[----:B------:R-:W3:Y:S02]  /*19cb0*/  LDL.LU.64 R12, [R1+0xbd0] ;  /* 0x000bd000010c7983 */ /* 0x000ee40000300a00 */
[----:B------:R-:W-:Y:S02]  /*19cc0*/  STL [R1+0xb6c], R10 ;  /* 0x000b6c0a01007387 */ /* 0x000fe40000100800 */
[----:B------:R-:W-:Y:S02]  /*19cd0*/  STL [R1+0xb68], R11 ;  /* 0x000b680b01007387 */ /* 0x000fe40000100800 */
[----:B------:R-:W-:-:S02]  /*19ce0*/  IMAD.MOV.U32 R6, RZ, RZ, R2 ;  /* 0x000000ffff067224 */ /* 0x000fc400078e0002 */
[----:B------:R-:W-:Y:S01]  /*19cf0*/  IMAD.MOV.U32 R7, RZ, RZ, R0 ;  /* 0x000000ffff077224 */ /* 0x000fe200078e0000 */
[----:B---3--:R-:W-:Y:S01]  /*19d00*/  HMMA.16816.F32.BF16 R16, R12, R16, R20 ;  /* 0x000000100c10723c */ /* 0x008fe20000041814 */
[----:B------:R-:W3:Y:S01]  /*19d10*/  LDL.LU.64 R22, [R1+0xbc8] ;  /* 0x000bc80001167983 */ /* 0x000ee20000300a00 */
[----:B------:R-:W3:Y:S11]  /*19d20*/  LDL.LU.64 R20, [R1+0xbc0] ;  /* 0x000bc00001147983 */ /* 0x000ef60000300a00 */
[----:B------:R-:W-:Y:S10]  /*19d30*/  @!UPT UIADD3 URZ, URZ, URZ, URZ ;  /* 0x0000003f3f3ff290 */ /* 0x000ff4000fffe03f */
[----:B------:R0:W-:Y:S01]  /*19d40*/  STL.64 [R1+0xa0], R16 ;  /* 0x0000a01001007387 */ /* 0x0001e20000100a00 */
[----:B------:R-:W-:Y:S02]  /*19d50*/  IMAD.MOV.U32 R0, RZ, RZ, R18 ;  /* 0x000000ffff007224 */ /* 0x000fe400078e0012 */
[----:B------:R-:W-:Y:S02]  /*19d60*/  IMAD.MOV.U32 R2, RZ, RZ, R19 ;  /* 0x000000ffff027224 */ /* 0x000fe400078e0013 */
[----:B------:R-:W3:Y:S04]  /*19d70*/  LDL.LU.64 R18, [R1+0xbb8] ;  /* 0x000bb80001127983 */ /* 0x000ee80000300a00 */
[----:B0-----:R-:W3:Y:S01]  /*19d80*/  LDL.LU.64 R16, [R1+0xbb0] ;  /* 0x000bb00001107983 */ /* 0x001ee20000300a00 */
[----:B------:R-:W-:Y:S02]  /*19d90*/  STL.64 [R1+0xb40], R14 ;  /* 0x000b400e01007387 */ /* 0x000fe40000100a00 */
[----:B------:R0:W-:Y:S02]  /*19da0*/  STL.64 [R1+0xb38], R12 ;  /* 0x000b380c01007387 */ /* 0x0001e40000100a00 */
[----:B0-----:R-:W4:Y:S01]  /*19db0*/  LDL.LU R12, [R1+0x100] ;  /* 0x00010000010c7983 */ /* 0x001f220000300800 */
[----:B------:R-:W4:Y:S02]  /*19dc0*/  LDL.LU R13, [R1+0x104] ;  /* 0x00010400010d7983 */ /* 0x000f240000300800 */
[----:B------:R-:W4:Y:S02]  /*19dd0*/  LDL.LU R14, [R1+0x108] ;  /* 0x00010800010e7983 */ /* 0x000f240000300800 */
[----:B------:R-:W4:Y:S01]  /*19de0*/  LDL.LU R15, [R1+0x10c] ;  /* 0x00010c00010f7983 */ /* 0x000f220000300800 */
[----:B------:R-:W-:Y:S01]  /*19df0*/  STL [R1+0xa94], R2 ;  /* 0x000a940201007387 */ /* 0x000fe20000100800 */
[----:B------:R0:W-:Y:S03]  /*19e00*/  STL [R1+0xa90], R0 ;  /* 0x000a900001007387 */ /* 0x0001e60000100800 */
[----:B0-----:R-:W2:Y:S01]  /*19e10*/  LDL R0, [R1+0x158] ;  /* 0x0001580001007983 */ /* 0x001ea20000100800 */
[-C--:B---3--:R-:W-:Y:S03]  /*19e20*/  HMMA.16816.F32.BF16 R16, R16, R26.reuse, R20 ;  /* 0x0000001a1010723c */ /* 0x088fe60000041814 */
[----:B------:R-:W2:Y:S01]  /*19e30*/  LDL.LU.64 R22, [R1+0xba8] ;  /* 0x000ba80001167983 */ /* 0x000ea20000300a00 */
[----:B------:R-:W2:Y:S11]  /*19e40*/  LDL.LU.64 R20, [R1+0xba0] ;  /* 0x000ba00001147983 */ /* 0x000eb60000300a00 */
[----:B------:R-:W-:Y:S08]  /*19e50*/  @!UPT UIADD3 URZ, URZ, URZ, URZ ;  /* 0x0000003f3f3ff290 */ /* 0x000ff0000fffe03f */
[----:B------:R-:W-:Y:S01]  /*19e60*/  STL.64 [R1+0x320], R16 ;  /* 0x0003201001007387 */ /* 0x000fe20000100a00 */
[----:B------:R0:W-:Y:S03]  /*19e70*/  STL.64 [R1+0x328], R18 ;  /* 0x0003281201007387 */ /* 0x0001e60000100a00 */
[----:B0-----:R-:W4:Y:S01]  /*19e80*/  LDL.LU.64 R18, [R1+0xb98] ;  /* 0x000b980001127983 */ /* 0x001f220000300a00 */
[----:B------:R-:W4:Y:S02]  /*19e90*/  LDL.LU.64 R16, [R1+0xb90] ;  /* 0x000b900001107983 */ /* 0x000f240000300a00 */
[----:B------:R-:W-:Y:S02]  /*19ea0*/  IMAD.MOV.U32 R10, RZ, RZ, R26 ;  /* 0x000000ffff0a7224 */ /* 0x000fe400078e001a */
[----:B------:R-:W-:Y:S02]  /*19eb0*/  IMAD.MOV.U32 R11, RZ, RZ, R27 ;  /* 0x000000ffff0b7224 */ /* 0x000fe400078e001b */
[----:B------:R-:W-:Y:S01]  /*19ec0*/  IMAD.MOV.U32 R2, RZ, RZ, R25 ;  /* 0x000000ffff027224 */ /* 0x000fe200078e0019 */
[-C--:B--2---:R-:W-:Y:S08]  /*19ed0*/  HMMA.16816.F32.BF16 R4, R20, R26.reuse, R4 ;  /* 0x0000001a1404723c */ /* 0x084ff00000041804 */
[----:B----4-:R-:W-:Y:S11]  /*19ee0*/  HMMA.16816.F32.BF16 R12, R16, R26, R12 ;  /* 0x0000001a100c723c */ /* 0x010ff6000004180c */
[----:B------:R-:W-:Y:S11]  /*19ef0*/  @!UPT UIADD3 URZ, URZ, URZ, URZ ;  /* 0x0000003f3f3ff290 */ /* 0x000ff6000fffe03f */
[----:B------:R-:W-:Y:S01]  /*19f00*/  @!UPT UIADD3 URZ, URZ, URZ, URZ ;  /* 0x0000003f3f3ff290 */ /* 0x000fe2000fffe03f */
[----:B------:R0:W-:Y:S01]  /*19f10*/  STL.64 [R1+0x2e0], R12 ;  /* 0x0002e00c01007387 */ /* 0x0001e20000100a00 */
[----:B------:R1:W-:Y:S03]  /*19f20*/  STL.64 [R1+0x2e8], R14 ;  /* 0x0002e80e01007387 */ /* 0x0003e60000100a00 */
[----:B0-----:R-:W2:Y:S01]  /*19f30*/  LDL.LU.64 R12, [R1+0x1b0] ;  /* 0x0001b000010c7983 */ /* 0x001ea20000300a00 */
[----:B-1----:R-:W2:Y:S02]  /*19f40*/  LDL.LU.64 R14, [R1+0x1b8] ;  /* 0x0001b800010e7983 */ /* 0x002ea40000300a00 */
[----:B------:R-:W-:Y:S02]  /*19f50*/  STL.64 [R1+0xb10], R18 ;  /* 0x000b101201007387 */ /* 0x000fe40000100a00 */
[----:B------:R0:W-:Y:S02]  /*19f60*/  STL.64 [R1+0xb08], R16 ;  /* 0x000b081001007387 */ /* 0x0001e40000100a00 */
[----:B0-----:R-:W3:Y:S01]  /*19f70*/  LDL.LU.64 R16, [R1+0x230] ;  /* 0x0002300001107983 */ /* 0x001ee20000300a00 */
[----:B------:R-:W3:Y:S02]  /*19f80*/  LDL.LU.64 R18, [R1+0x238] ;  /* 0x0002380001127983 */ /* 0x000ee40000300a00 */
[----:B------:R-:W-:Y:S02]  /*19f90*/  STL.64 [R1+0x2a0], R4 ;  /* 0x0002a00401007387 */ /* 0x000fe40000100a00 */
[----:B------:R0:W-:Y:S02]  /*19fa0*/  STL.64 [R1+0x2a8], R6 ;  /* 0x0002a80601007387 */ /* 0x0001e40000100a00 */
[----:B0-----:R-:W4:Y:S01]  /*19fb0*/  LDL.LU.64 R6, [R1+0xb88] ;  /* 0x000b880001067983 */ /* 0x001f220000300a00 */
[----:B------:R-:W4:Y:S02]  /*19fc0*/  LDL.LU.64 R4, [R1+0xb80] ;  /* 0x000b800001047983 */ /* 0x000f240000300a00 */
[----:B------:R-:W4:Y:S02]  /*19fd0*/  LDL.LU.64 R26, [R1+0xb78] ;  /* 0x000b7800011a7983 */ /* 0x000f240000300a00 */
[----:B------:R-:W4:Y:S01]  /*19fe0*/  LDL.LU.64 R24, [R1+0xb70] ;  /* 0x000b700001187983 */ /* 0x000f220000300a00 */
[----:B------:R0:W-:Y:S01]  /*19ff0*/  STL.64 [R1+0xb20], R22 ;  /* 0x000b201601007387 */ /* 0x0001e20000100a00 */
[----:B------:R4:W-:Y:S02]  /*1a000*/  STL.64 [R1+0xb18], R20 ;  /* 0x000b181401007387 */ /* 0x0009e40000100a00 */
[----:B0-----:R-:W-:-:S02]  /*1a010*/  IMAD.MOV.U32 R22, RZ, RZ, R10 ;  /* 0x000000ffff167224 */ /* 0x001fc400078e000a */
[----:B------:R-:W-:Y:S01]  /*1a020*/  IMAD.MOV.U32 R23, RZ, RZ, R11 ;  /* 0x000000ffff177224 */ /* 0x000fe200078e000b */
[----:B------:R-:W2:Y:S01]  /*1a030*/  LDL.LU R10, [R1+0xb6c] ;  /* 0x000b6c00010a7983 */ /* 0x000ea20000300800 */
[----:B------:R-:W2:Y:S05]  /*1a040*/  LDL.LU R11, [R1+0xb68] ;  /* 0x000b6800010b7983 */ /* 0x000eaa0000300800 */
[----:B----4-:R-:W-:Y:S01]  /*1a050*/  HMMA.16816.F32.BF16 R20, R24, R22, R4 ;  /* 0x000000161814723c */ /* 0x010fe20000041804 */
[----:B------:R-:W3:Y:S01]  /*1a060*/  LDL.LU.64 R6, [R1+0xb60] ;  /* 0x000b600001067983 */ /* 0x000ee20000300a00 */
[----:B------:R-:W3:Y:S02]  /*1a070*/  LDL.LU.64 R4, [R1+0xb58] ;  /* 0x000b580001047983 */ /* 0x000ee40000300a00 */
[----:B------:R0:W-:Y:S02]  /*1a080*/  STL.64 [R1+0xaf0], R26 ;  /* 0x000af01a01007387 */ /* 0x0001e40000100a00 */
[----:B------:R-:W-:Y:S11]  /*1a090*/  STL.64 [R1+0xae8], R24 ;  /* 0x000ae81801007387 */ /* 0x000ff60000100a00 */
[----:B------:R-:W-:Y:S06]  /*1a0a0*/  @!UPT UIADD3 URZ, URZ, URZ, URZ ;  /* 0x0000003f3f3ff290 */ /* 0x000fec000fffe03f */
[----:B------:R-:W-:Y:S01]  /*1a0b0*/  STL.64 [R1+0x260], R20 ;  /* 0x0002601401007387 */ /* 0x000fe20000100a00 */
[----:B------:R-:W-:Y:S02]  /*1a0c0*/  STL.64 [R1+0x268], R22 ;  /* 0x0002681601007387 */ /* 0x000fe40000100a00 */
[----:B------:R-:W1:Y:S04]  /*1a0d0*/  LDSM.16.M88.4 R20, [R0+0x3800] ;  /* 0x003800000014783b */ /* 0x000e680000000200 */
[----:B0-----:R-:W4:Y:S01]  /*1a0e0*/  LDL.LU.64 R26, [R1+0x58] ;  /* 0x00005800011a7983 */ /* 0x001f220000300a00 */
[----:B-1----:R-:W-:Y:S01]  /*1a0f0*/  STL.64 [R1+0x38], R22 ;  /* 0x0000381601007387 */ /* 0x002fe20000100a00 */
[-C--:B---3--:R-:W-:Y:S01]  /*1a100*/  HMMA.16816.F32.BF16 R16, R4, R20.reuse, R16 ;  /* 0x000000140410723c */ /* 0x088fe20000041810 */
[----:B------:R-:W-:Y:S11]  /*1a110*/  IMAD.MOV.U32 R0, RZ, RZ, R7 ;  /* 0x000000ffff007224 */ /* 0x000ff600078e0007 */
[----:B------:R-:W-:Y:S11]  /*1a120*/  @!UPT UIADD3 URZ, URZ, URZ, URZ ;  /* 0x0000003f3f3ff290 */ /* 0x000ff6000fffe03f */
[----:B------:R0:W-:Y:S01]  /*1a130*/  STL.64 [R1+0x90], R16 ;  /* 0x0000901001007387 */ /* 0x0001e20000100a00 */
[----:B------:R1:W-:Y:S02]  /*1a140*/  STL.64 [R1+0x98], R18 ;  /* 0x0000981201007387 */ /* 0x0003e40000100a00 */
[----:B0-----:R-:W-:Y:S02]  /*1a150*/  IMAD.MOV.U32 R16, RZ, RZ, R6 ;  /* 0x000000ffff107224 */ /* 0x001fe400078e0006 */
[----:B-1----:R-:W-:Y:S02]  /*1a160*/  IMAD.MOV.U32 R18, RZ, RZ, R4 ;  /* 0x000000ffff127224 */ /* 0x002fe400078e0004 */
[----:B------:R-:W-:Y:S01]  /*1a170*/  IMAD.MOV.U32 R17, RZ, RZ, R5 ;  /* 0x000000ffff117224 */ /* 0x000fe200078e0005 */
[----:B------:R-:W2:Y:S01]  /*1a180*/  LDL.LU.64 R6, [R1+0xb50] ;  /* 0x000b500001067983 */ /* 0x000ea20000300a00 */
[----:B------:R-:W2:Y:S02]  /*1a190*/  LDL.LU.64 R4, [R1+0xb48] ;  /* 0x000b480001047983 */ /* 0x000ea40000300a00 */
[----:B------:R-:W-:Y:S01]  /*1a1a0*/  IMAD.MOV.U32 R25, RZ, RZ, R2 ;  /* 0x000000ffff197224 */ /* 0x000fe200078e0002 */
        /* <DEDUP_REMOVED lines=8> */
[----:B------:R1:W-:Y:S01]  /*1a230*/  STL.64 [R1+0xab8], R4 ;  /* 0x000ab80401007387 */ /* 0x0003e20000100a00 */
[----:B----4-:R-:W-:Y:S01]  /*1a240*/  STL.64 [R1+0xb30], R26 ;  /* 0x000b301a01007387 */ /* 0x010fe20000100a00 */
[----:B------:R-:W-:Y:S02]  /*1a250*/  STL [R1+0xb28], R25 ;  /* 0x000b281901007387 */ /* 0x000fe40000100800 */
[----:B0-----:R-:W-:-:S02]  /*1a260*/  IMAD.MOV.U32 R6, RZ, RZ, R16 ;  /* 0x000000ffff067224 */ /* 0x001fc400078e0010 */
[----:B------:R-:W-:Y:S02]  /*1a270*/  IMAD.MOV.U32 R7, RZ, RZ, R0 ;  /* 0x000000ffff077224 */ /* 0x000fe400078e0000 */
[----:B-1----:R-:W-:Y:S02]  /*1a280*/  IMAD.MOV.U32 R4, RZ, RZ, R18 ;  /* 0x000000ffff047224 */ /* 0x002fe400078e0012 */
[----:B------:R-:W-:Y:S01]  /*1a290*/  IMAD.MOV.U32 R5, RZ, RZ, R17 ;  /* 0x000000ffff057224 */ /* 0x000fe200078e0011 */
[----:B------:R-:W3:Y:S01]  /*1a2a0*/  LDL.LU R16, [R1+0x120] ;  /* 0x0001200001107983 */ /* 0x000ee20000300800 */
[----:B------:R-:W3:Y:S02]  /*1a2b0*/  LDL.LU R17, [R1+0x124] ;  /* 0x0001240001117983 */ /* 0x000ee40000300800 */
[----:B------:R-:W3:Y:S02]  /*1a2c0*/  LDL.LU R18, [R1+0x128] ;  /* 0x0001280001127983 */ /* 0x000ee40000300800 */
[----:B------:R-:W3:Y:S01]  /*1a2d0*/  LDL.LU R19, [R1+0x12c] ;  /* 0x00012c0001137983 */ /* 0x000ee20000300800 */
[----:B------:R-:W-:Y:S01]  /*1a2e0*/  STL.64 [R1+0xae0], R6 ;  /* 0x000ae00601007387 */ /* 0x000fe20000100a00 */
[----:B------:R0:W-:Y:S03]  /*1a2f0*/  STL.64 [R1+0xad8], R4 ;  /* 0x000ad80401007387 */ /* 0x0001e60000100a00 */
[----:B0-----:R-:W4:Y:S01]  /*1a300*/  LDL.LU R4, [R1+0xc0] ;  /* 0x0000c00001047983 */ /* 0x001f220000300800 */
[----:B------:R-:W4:Y:S02]  /*1a310*/  LDL.LU R5, [R1+0xc4] ;  /* 0x0000c40001057983 */ /* 0x000f240000300800 */
[----:B------:R-:W3:Y:S02]  /*1a320*/  LDL.LU R6, [R1+0xc8] ;  /* 0x0000c80001067983 */ /* 0x000ee40000300800 */
[----:B------:R-:W3:Y:S01]  /*1a330*/  LDL.LU R7, [R1+0xcc] ;  /* 0x0000cc0001077983 */ /* 0x000ee20000300800 */
[----:B------:R-:W4:Y:S01]  /*1a340*/  LDL.LU.64 R24, [R1+0x180] ;  /* 0x0001800001187983 */ /* 0x000f220000300a00 */
[----:B------:R-:W4:Y:S01]  /*1a350*/  LDL.LU.64 R26, [R1+0x188] ;  /* 0x00018800011a7983 */ /* 0x000f220000300a00 */
[-C--:B--2---:R-:W-:Y:S11]  /*1a360*/  HMMA.16816.F32.BF16 R12, R8, R20.reuse, R12 ;  /* 0x00000014080c723c */ /* 0x084ff6000004180c */
[----:B------:R-:W-:Y:S11]  /*1a370*/  @!UPT UIADD3 URZ, URZ, URZ, URZ ;  /* 0x0000003f3f3ff290 */ /* 0x000ff6000fffe03f */
[----:B------:R-:W-:Y:S02]  /*1a380*/  @!UPT UIADD3 URZ, URZ, URZ, URZ ;  /* 0x0000003f3f3ff290 */ /* 0x000fe4000fffe03f */
[----:B------:R-:W-:Y:S02]  /*1a390*/  IMAD.MOV.U32 R2, RZ, RZ, R14 ;  /* 0x000000ffff027224 */ /* 0x000fe400078e000e */
[----:B------:R-:W-:Y:S01]  /*1a3a0*/  IMAD.MOV.U32 R0, RZ, RZ, R15 ;  /* 0x000000ffff007224 */ /* 0x000fe200078e000f */
[----:B---3--:R-:W-:Y:S01]  /*1a3b0*/  STL.64 [R1+0xb00], R6 ;  /* 0x000b000601007387 */ /* 0x008fe20000100a00 */
[----:B----4-:R0:W-:Y:S03]  /*1a3c0*/  STL.64 [R1+0xaf8], R4 ;  /* 0x000af80401007387 */ /* 0x0101e60000100a00 */
[----:B0-----:R-:W2:Y:S01]  /*1a3d0*/  LDL.LU R4, [R1+0xd0] ;  /* 0x0000d00001047983 */ /* 0x001ea20000300800 */
[----:B------:R-:W2:Y:S02]  /*1a3e0*/  LDL.LU R5, [R1+0xd4] ;  /* 0x0000d40001057983 */ /* 0x000ea40000300800 */
[----:B------:R-:W2:Y:S02]  /*1a3f0*/  LDL.LU R6, [R1+0xd8] ;  /* 0x0000d80001067983 */ /* 0x000ea40000300800 */
[----:B------:R-:W2:Y:S01]  /*1a400*/  LDL.LU R7, [R1+0xdc] ;  /* 0x0000dc0001077983 */ /* 0x000ea20000300800 */
[----:B------:R0:W-:Y:S01]  /*1a410*/  STL.64 [R1+0x70], R12 ;  /* 0x0000700c01007387 */ /* 0x0001e20000100a00 */
[----:B------:R-:W3:Y:S03]  /*1a420*/  LDL.LU.64 R14, [R1+0xb40] ;  /* 0x000b4000010e7983 */ /* 0x000ee60000300a00 */
[----:B0-----:R-:W3:Y:S01]  /*1a430*/  LDL.LU.64 R12, [R1+0xb38] ;  /* 0x000b3800010c7983 */ /* 0x001ee20000300a00 */
[----:B------:R-:W-:Y:S02]  /*1a440*/  STL.64 [R1+0xab0], R10 ;  /* 0x000ab00a01007387 */ /* 0x000fe40000100a00 */
[----:B------:R0:W-:Y:S02]  /*1a450*/  STL.64 [R1+0xaa8], R8 ;  /* 0x000aa80801007387 */ /* 0x0001e40000100a00 */
[----:B0-----:R-:W4:Y:S01]  /*1a460*/  LDL.LU R8, [R1+0xf0] ;  /* 0x0000f00001087983 */ /* 0x001f220000300800 */
[----:B------:R-:W4:Y:S02]  /*1a470*/  LDL.LU R9, [R1+0xf4] ;  /* 0x0000f40001097983 */ /* 0x000f240000300800 */
[----:B------:R-:W4:Y:S02]  /*1a480*/  LDL.LU R10, [R1+0xf8] ;  /* 0x0000f800010a7983 */ /* 0x000f240000300800 */
[----:B------:R-:W4:Y:S01]  /*1a490*/  LDL.LU R11, [R1+0xfc] ;  /* 0x0000fc00010b7983 */ /* 0x000f220000300800 */
[----:B------:R0:W-:Y:S04]  /*1a4a0*/  STL [R1+0xa9c], R0 ;  /* 0x000a9c0001007387 */ /* 0x0001e80000100800 */
[----:B0-----:R-:W2:Y:S01]  /*1a4b0*/  LDL R0, [R1+0x158] ;  /* 0x0001580001007983 */ /* 0x001ea20000100800 */
[----:B------:R-:W-:Y:S01]  /*1a4c0*/  STL [R1+0xa98], R2 ;  /* 0x000a980201007387 */ /* 0x000fe20000100800 */
[----:B---3--:R-:W-:Y:S02]  /*1a4d0*/  HMMA.16816.F32.BF16 R20, R12, R20, R24 ;  /* 0x000000140c14723c */ /* 0x008fe40000041818 */
[----:B------:R-:W3:Y:S01]  /*1a4e0*/  LDL.LU.64 R26, [R1+0xb30] ;  /* 0x000b3000011a7983 */ /* 0x000ee20000300a00 */
[----:B------:R-:W2:Y:S11]  /*1a4f0*/  LDL.LU R25, [R1+0xb28] ;  /* 0x000b280001197983 */ /* 0x000eb60000300800 */
[----:B------:R-:W-:Y:S09]  /*1a500*/  @!UPT UIADD3 URZ, URZ, URZ, URZ ;  /* 0x0000003f3f3ff290 */ /* 0x000ff2000fffe03f */
[----:B------:R-:W-:Y:S01]  /*1a510*/  STL.64 [R1+0x60], R20 ;  /* 0x0000601401007387 */ /* 0x000fe20000100a00 */
[----:B------:R0:W-:Y:S03]  /*1a520*/  STL.64 [R1+0x68], R22 ;  /* 0x0000681601007387 */ /* 0x0001e60000100a00 */
[----:B0-----:R-:W2:Y:S01]  /*1a530*/  LDL.LU.64 R22, [R1+0xb20] ;  /* 0x000b200001167983 */ /* 0x001ea20000300a00 */
[----:B------:R-:W2:Y:S02]  /*1a540*/  LDL.LU.64 R20, [R1+0xb18] ;  /* 0x000b180001147983 */ /* 0x000ea40000300a00 */
[----:B------:R0:W-:Y:S02]  /*1a550*/  STL [R1+0xaa0], R15 ;  /* 0x000aa00f01007387 */ /* 0x0001e40000100800 */
[----:B------:R1:W-:Y:S01]  /*1a560*/  STL [R1+0xad0], R14 ;  /* 0x000ad00e01007387 */ /* 0x0003e20000100800 */
[----:B------:R4:W-:Y:S04]  /*1a570*/  STL.64 [R1+0xac8], R12 ;  /* 0x000ac80c01007387 */ /* 0x0009e80000100a00 */
[----:B0-----:R-:W3:Y:S04]  /*1a580*/  LDL R15, [R1+0xc] ;  /* 0x00000c00010f7983 */ /* 0x001ee80000100800 */
[----:B-1----:R-:W3:Y:S04]  /*1a590*/  LDL R14, [R1+0x8] ;  /* 0x00000800010e7983 */ /* 0x002ee80000100800 */
[----:B----4-:R-:W3:Y:S04]  /*1a5a0*/  LDL R12, [R1] ;  /* 0x00000000010c7983 */ /* 0x010ee80000100800 */
[----:B------:R-:W3:Y:S02]  /*1a5b0*/  LDL R13, [R1+0x4] ;  /* 0x00000400010d7983 */ /* 0x000ee40000100800 */
[-C--:B---3--:R-:W-:Y:S02]  /*1a5c0*/  HMMA.16816.F32.BF16 R12, R12, R26.reuse, R16 ;  /* 0x0000001a0c0c723c */ /* 0x088fe40000041810 */
[----:B------:R-:W3:Y:S01]  /*1a5d0*/  LDL.LU.64 R18, [R1+0xb10] ;  /* 0x000b100001127983 */ /* 0x000ee20000300a00 */
[----:B------:R-:W3:Y:S05]  /*1a5e0*/  LDL.LU.64 R16, [R1+0xb08] ;  /* 0x000b080001107983 */ /* 0x000eea0000300a00 */
[-C--:B--2---:R-:W-:Y:S01]  /*1a5f0*/  HMMA.16816.F32.BF16 R4, R20, R26.reuse, R4 ;  /* 0x0000001a1404723c */ /* 0x084fe20000041804 */
[----:B------:R-:W-:Y:S11]  /*1a600*/  IMAD.MOV.U32 R2, RZ, RZ, R27 ;  /* 0x000000ffff027224 */ /* 0x000ff600078e001b */
[----:B------:R-:W-:Y:S03]  /*1a610*/  @!UPT UIADD3 URZ, URZ, URZ, URZ ;  /* 0x0000003f3f3ff290 */ /* 0x000fe6000fffe03f */
[----:B------:R0:W-:Y:S01]  /*1a620*/  STL.64 [R1+0x250], R12 ;  /* 0x0002500c01007387 */ /* 0x0001e20000100a00 */
[----:B------:R1:W-:Y:S03]  /*1a630*/  STL.64 [R1+0x258], R14 ;  /* 0x0002580e01007387 */ /* 0x0003e60000100a00 */
[----:B0-----:R-:W2:Y:S01]  /*1a640*/  LDL.LU.64 R12, [R1+0x220] ;  /* 0x00022000010c7983 */ /* 0x001ea20000300a00 */
[----:B-1----:R-:W2:Y:S01]  /*1a650*/  LDL.LU.64 R14, [R1+0x228] ;  /* 0x00022800010e7983 */ /* 0x002ea20000300a00 */
[----:B---3--:R-:W-:Y:S02]  /*1a660*/  HMMA.16816.F32.BF16 R8, R16, R26, R8 ;  /* 0x0000001a1008723c */ /* 0x008fe40000041808 */
[----:B------:R0:W-:Y:S05]  /*1a670*/  STL.64 [R1+0xa58], R18 ;  /* 0x000a581201007387 */ /* 0x0001ea0000100a00 */
[----:B0-----:R-:W-:Y:S11]  /*1a680*/  IMAD.MOV.U32 R19, RZ, RZ, R25 ;  /* 0x000000ffff137224 */ /* 0x001ff600078e0019 */
[----:B------:R-:W-:Y:S05]  /*1a690*/  @!UPT UIADD3 URZ, URZ, URZ, URZ ;  /* 0x0000003f3f3ff290 */ /* 0x000fea000fffe03f */
[----:B------:R0:W-:Y:S01]  /*1a6a0*/  STL.64 [R1+0x210], R8 ;  /* 0x0002100801007387 */ /* 0x0001e20000100a00 */
[----:B------:R1:W-:Y:S03]  /*1a6b0*/  STL.64 [R1+0x218], R10 ;  /* 0x0002180a01007387 */ /* 0x0003e60000100a00 */
[----:B0-----:R-:W3:Y:S01]  /*1a6c0*/  LDL.LU.64 R8, [R1+0x200] ;  /* 0x0002000001087983 */ /* 0x001ee20000300a00 */
[----:B-1----:R-:W3:Y:S02]  /*1a6d0*/  LDL.LU.64 R10, [R1+0x208] ;  /* 0x00020800010a7983 */ /* 0x002ee40000300a00 */
[----:B------:R0:W-:Y:S02]  /*1a6e0*/  STL.64 [R1+0xa50], R16 ;  /* 0x000a501001007387 */ /* 0x0001e40000100a00 */
[----:B------:R-:W-:Y:S01]  /*1a6f0*/  STL.64 [R1+0x1f0], R4 ;  /* 0x0001f00401007387 */ /* 0x000fe20000100a00 */
[----:B------:R1:W-:Y:S01]  /*1a700*/  STL.64 [R1+0x1f8], R6 ;  /* 0x0001f80601007387 */ /* 0x0003e20000100a00 */
[----:B0-----:R-:W-:-:S03]  /*1a710*/  IMAD.MOV.U32 R16, RZ, RZ, R26 ;  /* 0x000000ffff107224 */ /* 0x001fc600078e001a */
[----:B-1----:R-:W4:Y:S01]  /*1a720*/  LDL.LU.64 R6, [R1+0xb00] ;  /* 0x000b000001067983 */ /* 0x002f220000300a00 */
[----:B------:R-:W4:Y:S02]  /*1a730*/  LDL.LU.64 R4, [R1+0xaf8] ;  /* 0x000af80001047983 */ /* 0x000f240000300a00 */
[----:B------:R-:W4:Y:S02]  /*1a740*/  LDL.LU.64 R26, [R1+0xaf0] ;  /* 0x000af000011a7983 */ /* 0x000f240000300a00 */
[----:B------:R-:W4:Y:S01]  /*1a750*/  LDL.LU.64 R24, [R1+0xae8] ;  /* 0x000ae80001187983 */ /* 0x000f220000300a00 */
[----:B------:R0:W-:Y:S01]  /*1a760*/  STL.64 [R1+0xa28], R22 ;  /* 0x000a281601007387 */ /* 0x0001e20000100a00 */
[----:B------:R4:W-:Y:S02]  /*1a770*/  STL.64 [R1+0xa20], R20 ;  /* 0x000a201401007387 */ /* 0x0009e40000100a00 */
[----:B0-----:R-:W-:Y:S02]  /*1a780*/  IMAD.MOV.U32 R22, RZ, RZ, R16 ;  /* 0x000000ffff167224 */ /* 0x001fe400078e0010 */
[----:B------:R-:W-:-:S07]  /*1a790*/  IMAD.MOV.U32 R23, RZ, RZ, R2 ;  /* 0x000000ffff177224 */ /* 0x000fce00078e0002 */
[----:B----4-:R-:W-:Y:S01]  /*1a7a0*/  HMMA.16816.F32.BF16 R20, R24, R22, R4 ;  /* 0x000000161814723c */ /* 0x010fe20000041804 */
[----:B------:R-:W2:Y:S01]  /*1a7b0*/  LDL.LU.64 R6, [R1+0xae0] ;  /* 0x000ae00001067983 */ /* 0x000ea20000300a00 */
[----:B------:R-:W2:Y:S11]  /*1a7c0*/  LDL.LU.64 R4, [R1+0xad8] ;  /* 0x000ad80001047983 */ /* 0x000eb60000300a00 */
[----:B------:R-:W-:Y:S10]  /*1a7d0*/  @!UPT UIADD3 URZ, URZ, URZ, URZ ;  /* 0x0000003f3f3ff290 */ /* 0x000ff4000fffe03f */
[----:B------:R-:W-:Y:S01]  /*1a7e0*/  STL.64 [R1+0x1d0], R20 ;  /* 0x0001d01401007387 */ /* 0x000fe20000100a00 */
[----:B------:R-:W-:Y:S02]  /*1a7f0*/  STL.64 [R1+0x1d8], R22 ;  /* 0x0001d81601007387 */ /* 0x000fe40000100a00 */
[----:B------:R-:W2:Y:S04]  /*1a800*/  LDSM.16.M88.4 R20, [R0+0x3c00] ;  /* 0x003c00000014783b */ /* 0x000ea80000000200 */
[----:B------:R0:W-:Y:S01]  /*1a810*/  STL.64 [R1+0x9f0], R26 ;  /* 0x0009f01a01007387 */ /* 0x0001e20000100a00 */
[----:B------:R1:W-:Y:S04]  /*1a820*/  STL.64 [R1+0x9e8], R24 ;  /* 0x0009e81801007387 */ /* 0x0003e80000100a00 */
[----:B0-----:R-:W4:Y:S01]  /*1a830*/  LDL.LU.64 R26, [R1+0x38] ;  /* 0x00003800011a7983 */ /* 0x001f220000300a00 */
[-C--:B--2---:R-:W-:Y:S03]  /*1a840*/  HMMA.16816.F32.BF16 R4, R4, R20.reuse, R12 ;  /* 0x000000140404723c */ /* 0x084fe6000004180c */
[----:B------:R-:W2:Y:S01]  /*1a850*/  LDL.LU R14, [R1+0xad0] ;  /* 0x000ad000010e7983 */ /* 0x000ea20000300800 */
[----:B------:R-:W2:Y:S11]  /*1a860*/  LDL.LU.64 R12, [R1+0xac8] ;  /* 0x000ac800010c7983 */ /* 0x000eb60000300a00 */
[----:B------:R-:W-:Y:S09]  /*1a870*/  @!UPT UIADD3 URZ, URZ, URZ, URZ ;  /* 0x0000003f3f3ff290 */ /* 0x000ff2000fffe03f */
[----:B------:R-:W-:Y:S02]  /*1a880*/  IMAD.MOV.U32 R2, RZ, RZ, R6 ;  /* 0x000000ffff027224 */ /* 0x000fe400078e0006 */
[----:B-1----:R-:W-:Y:S02]  /*1a890*/  IMAD.MOV.U32 R24, RZ, RZ, R7 ;  /* 0x000000ffff187224 */ /* 0x002fe400078e0007 */
[----:B------:R-:W-:Y:S02]  /*1a8a0*/  IMAD.MOV.U32 R15, RZ, RZ, R4 ;  /* 0x000000ffff0f7224 */ /* 0x000fe400078e0004 */
[----:B------:R-:W-:Y:S01]  /*1a8b0*/  IMAD.MOV.U32 R0, RZ, RZ, R5 ;  /* 0x000000ffff007224 */ /* 0x000fe200078e0005 */
[----:B------:R-:W3:Y:S01]  /*1a8c0*/  LDL.LU.64 R6, [R1+0xac0] ;  /* 0x000ac00001067983 */ /* 0x000ee20000300a00 */
[----:B------:R-:W3:Y:S02]  /*1a8d0*/  LDL.LU.64 R4, [R1+0xab8] ;  /* 0x000ab80001047983 */ /* 0x000ee40000300a00 */
[-C--:B---3--:R-:W-:Y:S01]  /*1a8e0*/  HMMA.16816.F32.BF16 R4, R4, R20.reuse, R8 ;  /* 0x000000140404723c */ /* 0x088fe20000041808 */
[----:B------:R-:W3:Y:S01]  /*1a8f0*/  LDL.LU.64 R10, [R1+0xab0] ;  /* 0x000ab000010a7983 */ /* 0x000ee20000300a00 */
[----:B------:R-:W3:Y:S11]  /*1a900*/  LDL.LU.64 R8, [R1+0xaa8] ;  /* 0x000aa80001087983 */ /* 0x000ef60000300a00 */
[----:B------:R-:W-:Y:S10]  /*1a910*/  @!UPT UIADD3 URZ, URZ, URZ, URZ ;  /* 0x0000003f3f3ff290 */ /* 0x000ff4000fffe03f */
[----:B------:R-:W-:Y:S01]  /*1a920*/  STL.64 [R1+0xa38], R6 ;  /* 0x000a380601007387 */ /* 0x000fe20000100a00 */
[----:B------:R0:W-:Y:S03]  /*1a930*/  STL.64 [R1+0xa30], R4 ;  /* 0x000a300401007387 */ /* 0x0001e60000100a00 */
[----:B0-----:R-:W3:Y:S01]  /*1a940*/  LDL.LU.64 R4, [R1+0x1e0] ;  /* 0x0001e00001047983 */ /* 0x001ee20000300a00 */
[----:B------:R-:W3:Y:S02]  /*1a950*/  LDL.LU.64 R6, [R1+0x1e8] ;  /* 0x0001e80001067983 */ /* 0x000ee40000300a00 */
[----:B------:R-:W-:Y:S01]  /*1a960*/  IMAD.MOV.U32 R25, RZ, RZ, R19 ;  /* 0x000000ffff197224 */ /* 0x000fe200078e0013 */
[----:B---3--:R-:W-:Y:S01]  /*1a970*/  HMMA.16816.F32.BF16 R8, R8, R20, R4 ;  /* 0x000000140808723c */ /* 0x008fe20000041804 */
[----:B------:R-:W3:Y:S01]  /*1a980*/  LDL.LU R4, [R1+0x80] ;  /* 0x0000800001047983 */ /* 0x000ee20000300800 */
[----:B------:R-:W3:Y:S02]  /*1a990*/  LDL.LU R5, [R1+0x84] ;  /* 0x0000840001057983 */ /* 0x000ee40000300800 */
[----:B------:R-:W2:Y:S02]  /*1a9a0*/  LDL.LU R6, [R1+0x88] ;  /* 0x0000880001067983 */ /* 0x000ea40000300800 */
[----:B------:R-:W2:Y:S01]  /*1a9b0*/  LDL.LU R7, [R1+0x8c] ;  /* 0x00008c0001077983 */ /* 0x000ea20000300800 */
[----:B----4-:R-:W-:Y:S01]  /*1a9c0*/  STL.64 [R1+0xa88], R26 ;  /* 0x000a881a01007387 */ /* 0x010fe20000100a00 */
[----:B------:R-:W-:Y:S02]  /*1a9d0*/  STL [R1+0xa80], R25 ;  /* 0x000a801901007387 */ /* 0x000fe40000100800 */
[----:B------:R-:W4:Y:S02]  /*1a9e0*/  LDL.LU R16, [R1] ;  /* 0x0000000001107983 */ /* 0x000f240000300800 */
[----:B------:R-:W4:Y:S01]  /*1a9f0*/  LDL.LU R17, [R1+0x4] ;  /* 0x0000040001117983 */ /* 0x000f220000300800 */
[----:B------:R-:W4:Y:S01]  /*1aa00*/  LDL.LU R18, [R1+0x8] ;  /* 0x0000080001127983 */ /* 0x000f220000300800 */
[----:B------:R-:W4:Y:S03]  /*1aa10*/  LDL.LU R19, [R1+0xc] ;  /* 0x00000c0001137983 */ /* 0x000f260000300800 */
[----:B--2---:R-:W-:Y:S01]  /*1aa20*/  STL.64 [R1+0xa48], R6 ;  /* 0x000a480601007387 */ /* 0x004fe20000100a00 */
[----:B---3--:R0:W-:Y:S03]  /*1aa30*/  STL.64 [R1+0xa40], R4 ;  /* 0x000a400401007387 */ /* 0x0081e60000100a00 */
[----:B0-----:R-:W2:Y:S01]  /*1aa40*/  LDL.LU R4, [R1+0xe0] ;  /* 0x0000e00001047983 */ /* 0x001ea20000300800 */
[----:B------:R-:W2:Y:S02]  /*1aa50*/  LDL.LU R5, [R1+0xe4] ;  /* 0x0000e40001057983 */ /* 0x000ea40000300800 */
[----:B------:R-:W3:Y:S02]  /*1aa60*/  LDL.LU R6, [R1+0xe8] ;  /* 0x0000e80001067983 */ /* 0x000ee40000300800 */
[----:B------:R-:W3:Y:S02]  /*1aa70*/  LDL.LU R7, [R1+0xec] ;  /* 0x0000ec0001077983 */ /* 0x000ee40000300800 */
[----:B---3--:R-:W-:Y:S01]  /*1aa80*/  STL.64 [R1+0xa68], R6 ;  /* 0x000a680601007387 */ /* 0x008fe20000100a00 */
[----:B--2---:R0:W-:Y:S02]  /*1aa90*/  STL.64 [R1+0xa60], R4 ;  /* 0x000a600401007387 */ /* 0x0041e40000100a00 */
[----:B0-----:R-:W-:-:S02]  /*1aaa0*/  IMAD.MOV.U32 R4, RZ, RZ, R15 ;  /* 0x000000ffff047224 */ /* 0x001fc400078e000f */
[----:B------:R-:W-:Y:S01]  /*1aab0*/  IMAD.MOV.U32 R5, RZ, RZ, R0 ;  /* 0x000000ffff057224 */ /* 0x000fe200078e0000 */
[----:B------:R-:W2:Y:S01]  /*1aac0*/  LDL.LU R15, [R1+0xaa0] ;  /* 0x000aa000010f7983 */ /* 0x000ea20000300800 */
[----:B------:R-:W3:Y:S02]  /*1aad0*/  LDL.LU R0, [R1+0xa9c] ;  /* 0x000a9c0001007983 */ /* 0x000ee40000300800 */
[----:B------:R-:W-:Y:S02]  /*1aae0*/  IMAD.MOV.U32 R6, RZ, RZ, R2 ;  /* 0x000000ffff067224 */ /* 0x000fe400078e0002 */
[----:B------:R-:W-:Y:S01]  /*1aaf0*/  IMAD.MOV.U32 R7, RZ, RZ, R24 ;  /* 0x000000ffff077224 */ /* 0x000fe200078e0018 */
[----:B------:R-:W2:Y:S01]  /*1ab00*/  LDL.LU R2, [R1+0xa98] ;  /* 0x000a980001027983 */ /* 0x000ea20000300800 */
[----:B------:R-:W4:Y:S02]  /*1ab10*/  LDL.LU R24, [R1+0x110] ;  /* 0x0001100001187983 */ /* 0x000f240000300800 */
[----:B------:R-:W4:Y:S02]  /*1ab20*/  LDL.LU R25, [R1+0x114] ;  /* 0x0001140001197983 */ /* 0x000f240000300800 */
[----:B------:R-:W4:Y:S01]  /*1ab30*/  LDL.LU R26, [R1+0x118] ;  /* 0x00011800011a7983 */ /* 0x000f220000300800 */
[----:B------:R-:W4:Y:S01]  /*1ab40*/  LDL.LU R27, [R1+0x11c] ;  /* 0x00011c00011b7983 */ /* 0x000f220000300800 */
[----:B------:R-:W-:Y:S02]  /*1ab50*/  STL.64 [R1+0xa78], R6 ;  /* 0x000a780601007387 */ /* 0x000fe40000100a00 */
[----:B------:R0:W-:Y:S02]  /*1ab60*/  STL.64 [R1+0xa70], R4 ;  /* 0x000a700401007387 */ /* 0x0001e40000100a00 */
[----:B0-----:R-:W2:Y:S01]  /*1ab70*/  LDL.LU R4, [R1+0x90] ;  /* 0x0000900001047983 */ /* 0x001ea20000300800 */
[----:B------:R-:W2:Y:S02]  /*1ab80*/  LDL.LU R5, [R1+0x94] ;  /* 0x0000940001057983 */ /* 0x000ea40000300800 */
[----:B------:R-:W2:Y:S02]  /*1ab90*/  LDL.LU R6, [R1+0x98] ;  /* 0x0000980001067983 */ /* 0x000ea40000300800 */
[----:B------:R-:W2:Y:S01]  /*1aba0*/  LDL.LU R7, [R1+0x9c] ;  /* 0x00009c0001077983 */ /* 0x000ea20000300800 */
[----:B------:R-:W-:Y:S01]  /*1abb0*/  STL.64 [R1+0xa00], R10 ;  /* 0x000a000a01007387 */ /* 0x000fe20000100a00 */
[----:B------:R0:W-:Y:S03]  /*1abc0*/  STL.64 [R1+0x9f8], R8 ;  /* 0x0009f80801007387 */ /* 0x0001e60000100a00 */
[----:B0-----:R-:W2:Y:S01]  /*1abd0*/  LDL.LU.64 R8, [R1+0x1c0] ;  /* 0x0001c00001087983 */ /* 0x001ea20000300a00 */
[----:B------:R-:W2:Y:S02]  /*1abe0*/  LDL.LU.64 R10, [R1+0x1c8] ;  /* 0x0001c800010a7983 */ /* 0x000ea40000300a00 */
[----:B--2---:R-:W-:Y:S11]  /*1abf0*/  HMMA.16816.F32.BF16 R12, R12, R20, R8 ;  /* 0x000000140c0c723c */ /* 0x004ff60000041808 */
[----:B------:R-:W-:Y:S11]  /*1ac00*/  @!UPT UIADD3 URZ, URZ, URZ, URZ ;  /* 0x0000003f3f3ff290 */ /* 0x000ff6000fffe03f */
[----:B------:R-:W-:Y:S01]  /*1ac10*/  @!UPT UIADD3 URZ, URZ, URZ, URZ ;  /* 0x0000003f3f3ff290 */ /* 0x000fe2000fffe03f */
[----:B------:R-:W-:Y:S01]  /*1ac20*/  STL.64 [R1+0x9b8], R14 ;  /* 0x0009b80e01007387 */ /* 0x000fe20000100a00 */
[----:B------:R0:W-:Y:S03]  /*1ac30*/  STL.64 [R1+0x9b0], R12 ;  /* 0x0009b00c01007387 */ /* 0x0001e60000100a00 */
[----:B0-----:R-:W2:Y:S01]  /*1ac40*/  LDL.LU R12, [R1+0x60] ;  /* 0x00006000010c7983 */ /* 0x001ea20000300800 */
[----:B------:R-:W2:Y:S02]  /*1ac50*/  LDL.LU R13, [R1+0x64] ;  /* 0x00006400010d7983 */ /* 0x000ea40000300800 */
[----:B------:R-:W2:Y:S02]  /*1ac60*/  LDL.LU R14, [R1+0x68] ;  /* 0x00006800010e7983 */ /* 0x000ea40000300800 */
[----:B------:R-:W2:Y:S02]  /*1ac70*/  LDL.LU R15, [R1+0x6c] ;  /* 0x00006c00010f7983 */ /* 0x000ea40000300800 */
[----:B--2---:R0:W-:Y:S01]  /*1ac80*/  STL.64 [R1+0x9c8], R14 ;  /* 0x0009c80e01007387 */ /* 0x0041e20000100a00 */
[----:B------:R-:W-:Y:S03]  /*1ac90*/  STL.64 [R1+0x9c0], R12 ;  /* 0x0009c00c01007387 */ /* 0x000fe60000100a00 */
[----:B0-----:R-:W4:Y:S01]  /*1aca0*/  LDL.LU R14, [R1+0x48] ;  /* 0x00004800010e7983 */ /* 0x001f220000300800 */
[----:B------:R-:W4:Y:S02]  /*1acb0*/  LDL.LU R15, [R1+0x4c] ;  /* 0x00004c00010f7983 */ /* 0x000f240000300800 */
[----:B------:R-:W2:Y:S02]  /*1acc0*/  LDL.LU R8, [R1+0x70] ;  /* 0x0000700001087983 */ /* 0x000ea40000300800 */
[----:B------:R-:W2:Y:S02]  /*1acd0*/  LDL.LU R9, [R1+0x74] ;  /* 0x0000740001097983 */ /* 0x000ea40000300800 */
[----:B------:R-:W-:-:S02]  /*1ace0*/  IMAD.MOV.U32 R10, RZ, RZ, R2 ;  /* 0x000000ffff0a7224 */ /* 0x000fc400078e0002 */
[----:B---3--:R-:W-:Y:S01]  /*1acf0*/  IMAD.MOV.U32 R11, RZ, RZ, R0 ;  /* 0x000000ffff0b7224 */ /* 0x008fe200078e0000 */
[----:B------:R-:W3:Y:S01]  /*1ad00*/  LDL.LU R2, [R1+0xa94] ;  /* 0x000a940001027983 */ /* 0x000ee20000300800 */
[----:B------:R-:W3:Y:S03]  /*1ad10*/  LDL.LU R0, [R1+0xa90] ;  /* 0x000a900001007983 */ /* 0x000ee60000300800 */
[----:B------:R-:W-:Y:S01]  /*1ad20*/  STL.64 [R1+0xa10], R10 ;  /* 0x000a100a01007387 */ /* 0x000fe20000100a00 */
[C---:B----4-:R-:W-:Y:S03]  /*1ad30*/  HMMA.16816.F32.BF16 R24, R16.reuse, R14, R24 ;  /* 0x0000000e1018723c */ /* 0x050fe60000041818 */
[----:B--2---:R0:W-:Y:S04]  /*1ad40*/  STL.64 [R1+0xa08], R8 ;  /* 0x000a080801007387 */ /* 0x0041e80000100a00 */
[----:B0-----:R-:W2:Y:S01]  /*1ad50*/  LDL.LU R8, [R1+0xb0] ;  /* 0x0000b00001087983 */ /* 0x001ea20000300800 */
[----:B------:R-:W2:Y:S02]  /*1ad60*/  LDL.LU R9, [R1+0xb4] ;  /* 0x0000b40001097983 */ /* 0x000ea40000300800 */
[----:B------:R-:W2:Y:S02]  /*1ad70*/  LDL.LU R10, [R1+0xb8] ;  /* 0x0000b800010a7983 */ /* 0x000ea40000300800 */
[----:B------:R-:W2:Y:S11]  /*1ad80*/  LDL.LU R11, [R1+0xbc] ;  /* 0x0000bc00010b7983 */ /* 0x000eb60000300800 */
[----:B------:R-:W-:Y:S01]  /*1ad90*/  STL.64 [R1+0x240], R24 ;  /* 0x0002401801007387 */ /* 0x000fe20000100a00 */
[----:B------:R0:W-:Y:S03]  /*1ada0*/  STL.64 [R1+0x248], R26 ;  /* 0x0002481a01007387 */ /* 0x0001e60000100a00 */
[----:B0-----:R-:W4:Y:S01]  /*1adb0*/  LDL.LU.64 R26, [R1+0xa88] ;  /* 0x000a8800011a7983 */ /* 0x001f220000300a00 */
[----:B------:R-:W2:Y:S01]  /*1adc0*/  LDL.LU R25, [R1+0xa80] ;  /* 0x000a800001197983 */ /* 0x000ea20000300800 */
[C---:B----4-:R-:W-:Y:S11]  /*1add0*/  HMMA.16816.F32.BF16 R4, R16.reuse, R26, R4 ;  /* 0x0000001a1004723c */ /* 0x050ff60000041804 */
[----:B------:R-:W-:Y:S11]  /*1ade0*/  @!UPT UIADD3 URZ, URZ, URZ, URZ ;  /* 0x0000003f3f3ff290 */ /* 0x000ff6000fffe03f */
[----:B------:R-:W-:Y:S01]  /*1adf0*/  @!UPT UIADD3 URZ, URZ, URZ, URZ ;  /* 0x0000003f3f3ff290 */ /* 0x000fe2000fffe03f */
[----:B------:R-:W-:Y:S01]  /*1ae00*/  STL.64 [R1+0x230], R4 ;  /* 0x0002300401007387 */ /* 0x000fe20000100a00 */
[----:B------:R0:W-:Y:S03]  /*1ae10*/  STL.64 [R1+0x238], R6 ;  /* 0x0002380601007387 */ /* 0x0001e60000100a00 */
[----:B0-----:R-:W4:Y:S01]  /*1ae20*/  LDL.LU.64 R6, [R1+0xa78] ;  /* 0x000a780001067983 */ /* 0x001f220000300a00 */
[----:B------:R-:W4:Y:S02]  /*1ae30*/  LDL.LU.64 R4, [R1+0xa70] ;  /* 0x000a700001047983 */ /* 0x000f240000300a00 */
[----:B----4-:R-:W-:Y:S01]  /*1ae40*/  HMMA.16816.F32.BF16 R16, R16, R22, R4 ;  /* 0x000000161010723c */ /* 0x010fe20000041804 */
[----:B------:R-:W4:Y:S01]  /*1ae50*/  LDL.LU.64 R6, [R1+0xa68] ;  /* 0x000a680001067983 */ /* 0x000f220000300a00 */
[----:B------:R-:W4:Y:S11]  /*1ae60*/  LDL.LU.64 R4, [R1+0xa60] ;  /* 0x000a600001047983 */ /* 0x000f360000300a00 */
[----:B------:R-:W-:Y:S10]  /*1ae70*/  @!UPT UIADD3 URZ, URZ, URZ, URZ ;  /* 0x0000003f3f3ff290 */ /* 0x000ff4000fffe03f */
[----:B------:R-:W-:Y:S01]  /*1ae80*/  STL.64 [R1+0x220], R16 ;  /* 0x0002201001007387 */ /* 0x000fe20000100a00 */
[----:B------:R0:W-:Y:S03]  /*1ae90*/  STL.64 [R1+0x228], R18 ;  /* 0x0002281201007387 */ /* 0x0001e60000100a00 */
[----:B0-----:R-:W4:Y:S01]  /*1aea0*/  LDL.LU.64 R18, [R1+0xa58] ;  /* 0x000a580001127983 */ /* 0x001f220000300a00 */
[----:B------:R-:W4:Y:S02]  /*1aeb0*/  LDL.LU.64 R16, [R1+0xa50] ;  /* 0x000a500001107983 */ /* 0x000f240000300a00 */
[----:B------:R-:W-:Y:S02]  /*1aec0*/  IMAD.MOV.U32 R12, RZ, RZ, R3 ;  /* 0x000000ffff0c7224 */ /* 0x000fe400078e0003 */
        /* <DEDUP_REMOVED lines=8> */
[C---:B----4-:R-:W-:Y:S11]  /*1af50*/  HMMA.16816.F32.BF16 R4, R16.reuse, R26, R4 ;  /* 0x0000001a1004723c */ /* 0x050ff60000041804 */
[----:B------:R-:W-:Y:S11]  /*1af60*/  @!UPT UIADD3 URZ, URZ, URZ, URZ ;  /* 0x0000003f3f3ff290 */ /* 0x000ff6000fffe03f */
[----:B------:R-:W-:Y:S01]  /*1af70*/  @!UPT UIADD3 URZ, URZ, URZ, URZ ;  /* 0x0000003f3f3ff290 */ /* 0x000fe2000fffe03f */
[----:B------:R-:W-:Y:S01]  /*1af80*/  STL.64 [R1+0x1b0], R4 ;  /* 0x0001b00401007387 */ /* 0x000fe20000100a00 */
[----:B------:R0:W-:Y:S03]  /*1af90*/  STL.64 [R1+0x1b8], R6 ;  /* 0x0001b80601007387 */ /* 0x0001e60000100a00 */
[----:B0-----:R-:W4:Y:S01]  /*1afa0*/  LDL.LU.64 R6, [R1+0xa38] ;  /* 0x000a380001067983 */ /* 0x001f220000300a00 */
[----:B------:R-:W4:Y:S02]  /*1afb0*/  LDL.LU.64 R4, [R1+0xa30] ;  /* 0x000a300001047983 */ /* 0x000f240000300a00 */
[----:B--2---:R-:W-:Y:S02]  /*1afc0*/  IMAD.MOV.U32 R13, RZ, RZ, R25 ;  /* 0x000000ffff0d7224 */ /* 0x004fe400078e0019 */
[----:B------:R-:W-:Y:S02]  /*1afd0*/  IMAD.MOV.U32 R25, RZ, RZ, R22 ;  /* 0x000000ffff197224 */ /* 0x000fe400078e0016 */
[----:B------:R-:W-:Y:S01]  /*1afe0*/  IMAD.MOV.U32 R24, RZ, RZ, R23 ;  /* 0x000000ffff187224 */ /* 0x000fe200078e0017 */
[----:B----4-:R-:W-:Y:S01]  /*1aff0*/  HMMA.16816.F32.BF16 R4, R16, R22, R4 ;  /* 0x000000161004723c */ /* 0x010fe20000041804 */
[----:B------:R-:W2:Y:S01]  /*1b000*/  LDL.LU.64 R22, [R1+0xa28] ;  /* 0x000a280001167983 */ /* 0x000ea20000300a00 */
[----:B------:R-:W2:Y:S11]  /*1b010*/  LDL.LU.64 R20, [R1+0xa20] ;  /* 0x000a200001147983 */ /* 0x000eb60000300a00 */
[----:B------:R-:W-:Y:S10]  /*1b020*/  @!UPT UIADD3 URZ, URZ, URZ, URZ ;  /* 0x0000003f3f3ff290 */ /* 0x000ff4000fffe03f */
[----:B------:R-:W-:Y:S01]  /*1b030*/  STL.64 [R1+0x200], R4 ;  /* 0x0002000401007387 */ /* 0x000fe20000100a00 */
[----:B------:R-:W-:Y:S02]  /*1b040*/  STL.64 [R1+0x208], R6 ;  /* 0x0002080601007387 */ /* 0x000fe40000100a00 */
[----:B------:R-:W4:Y:S02]  /*1b050*/  LDL.LU R19, [R1+0x960] ;  /* 0x0009600001137983 */ /* 0x000f240000300800 */
[----:B------:R-:W4:Y:S02]  /*1b060*/  LDL.LU R18, [R1+0x60c] ;  /* 0x00060c0001127983 */ /* 0x000f240000300800 */
[----:B------:R-:W-:Y:S02]  /*1b070*/  IMAD.MOV.U32 R17, RZ, RZ, R5 ;  /* 0x000000ffff117224 */ /* 0x000fe400078e0005 */
[----:B------:R-:W-:Y:S01]  /*1b080*/  IMAD.MOV.U32 R16, RZ, RZ, R4 ;  /* 0x000000ffff107224 */ /* 0x000fe200078e0004 */
[----:B----4-:R3:W-:Y:S04]  /*1b090*/  STL.64 [R1+0x9d8], R18 ;  /* 0x0009d81201007387 */ /* 0x0107e80000100a00 */
[----:B------:R0:W-:Y:S02]  /*1b0a0*/  STL.64 [R1+0x9d0], R16 ;  /* 0x0009d01001007387 */ /* 0x0001e40000100a00 */
[----:B---3--:R-:W-:Y:S01]  /*1b0b0*/  IMAD.MOV.U32 R18, RZ, RZ, R0 ;  /* 0x000000ffff127224 */ /* 0x008fe200078e0000 */
[----:B0-----:R-:W3:Y:S01]  /*1b0c0*/  LDL.LU R16, [R1+0xa0] ;  /* 0x0000a00001107983 */ /* 0x001ee20000300800 */
[----:B------:R-:W3:Y:S02]  /*1b0d0*/  LDL.LU R17, [R1+0xa4] ;  /* 0x0000a40001117983 */ /* 0x000ee40000300800 */
[----:B------:R0:W5:Y:S02]  /*1b0e0*/  LDL.LU R0, [R1+0xa1c] ;  /* 0x000a1c0001007983 */ /* 0x0001640000300800 */
[----:B------:R-:W-:-:S02]  /*1b0f0*/  IMAD.MOV.U32 R19, RZ, RZ, R2 ;  /* 0x000000ffff137224 */ /* 0x000fc400078e0002 */
[----:B------:R0:W5:Y:S01]  /*1b100*/  LDL.LU R2, [R1+0xa18] ;  /* 0x000a180001027983 */ /* 0x0001620000300800 */
[----:B------:R-:W4:Y:S02]  /*1b110*/  LDL.LU R6, [R1+0x8ac] ;  /* 0x0008ac0001067983 */ /* 0x000f240000300800 */
[----:B------:R-:W4:Y:S02]  /*1b120*/  LDL.LU R7, [R1+0x614] ;  /* 0x0006140001077983 */ /* 0x000f240000300800 */
[----:B------:R-:W3:Y:S01]  /*1b130*/  LDL.LU R4, [R1+0x770] ;  /* 0x0007700001047983 */ /* 0x000ee20000300800 */
[----:B------:R-:W3:Y:S01]  /*1b140*/  LDL.LU R5, [R1+0x8c0] ;  /* 0x0008c00001057983 */ /* 0x000ee20000300800 */
[----:B--2---:R-:W-:Y:S03]  /*1b150*/  HMMA.16816.F32.BF16 R8, R20, R14, R8 ;  /* 0x0000000e1408723c */ /* 0x004fe60000041808 */
[----:B----4-:R-:W-:Y:S01]  /*1b160*/  STL.64 [R1+0x9a8], R6 ;  /* 0x0009a80601007387 */ /* 0x010fe20000100a00 */
[----:B---3--:R-:W-:Y:S11]  /*1b170*/  STL.64 [R1+0x9a0], R4 ;  /* 0x0009a00401007387 */ /* 0x008ff60000100a00 */
[----:B------:R-:W-:Y:S08]  /*1b180*/  @!UPT UIADD3 URZ, URZ, URZ, URZ ;  /* 0x0000003f3f3ff290 */ /* 0x000ff0000fffe03f */
[----:B------:R-:W-:Y:S01]  /*1b190*/  STL.64 [R1+0x170], R8 ;  /* 0x0001700801007387 */ /* 0x000fe20000100a00 */
[----:B------:R1:W-:Y:S04]  /*1b1a0*/  STL.64 [R1+0x178], R10 ;  /* 0x0001780a01007387 */ /* 0x0003e80000100a00 */
[----:B-1----:R-:W2:Y:S01]  /*1b1b0*/  LDL.LU.64 R10, [R1+0xa10] ;  /* 0x000a1000010a7983 */ /* 0x002ea20000300a00 */
[----:B------:R-:W2:Y:S02]  /*1b1c0*/  LDL.LU.64 R8, [R1+0xa08] ;  /* 0x000a080001087983 */ /* 0x000ea40000300a00 */
[----:B------:R-:W-:Y:S02]  /*1b1d0*/  IMAD.MOV.U32 R4, RZ, RZ, R29 ;  /* 0x000000ffff047224 */ /* 0x000fe400078e001d */
[----:B------:R-:W-:-:S02]  /*1b1e0*/  IMAD.MOV.U32 R5, RZ, RZ, R28 ;  /* 0x000000ffff057224 */ /* 0x000fc400078e001c */
[----:B------:R-:W-:Y:S02]  /*1b1f0*/  IMAD.MOV.U32 R29, RZ, RZ, R26 ;  /* 0x000000ffff1d7224 */ /* 0x000fe400078e001a */
[----:B------:R-:W-:Y:S02]  /*1b200*/  IMAD.MOV.U32 R28, RZ, RZ, R27 ;  /* 0x000000ffff1c7224 */ /* 0x000fe400078e001b */
[----:B------:R-:W-:Y:S02]  /*1b210*/  IMAD.MOV.U32 R6, RZ, RZ, R25 ;  /* 0x000000ffff067224 */ /* 0x000fe400078e0019 */
[----:B------:R-:W-:Y:S01]  /*1b220*/  IMAD.MOV.U32 R7, RZ, RZ, R24 ;  /* 0x000000ffff077224 */ /* 0x000fe200078e0018 */
[C---:B--2---:R-:W-:Y:S11]  /*1b230*/  HMMA.16816.F32.BF16 R8, R20.reuse, R26, R8 ;  /* 0x0000001a1408723c */ /* 0x044ff60000041808 */
[----:B------:R-:W-:Y:S11]  /*1b240*/  @!UPT UIADD3 URZ, URZ, URZ, URZ ;  /* 0x0000003f3f3ff290 */ /* 0x000ff6000fffe03f */
[----:B------:R-:W-:Y:S01]  /*1b250*/  @!UPT UIADD3 URZ, URZ, URZ, URZ ;  /* 0x0000003f3f3ff290 */ /* 0x000fe2000fffe03f */
[----:B------:R-:W-:Y:S01]  /*1b260*/  STL.64 [R1+0x190], R8 ;  /* 0x0001900801007387 */ /* 0x000fe20000100a00 */
[----:B------:R1:W-:Y:S03]  /*1b270*/  STL.64 [R1+0x198], R10 ;  /* 0x0001980a01007387 */ /* 0x0003e60000100a00 */
[----:B-1----:R-:W2:Y:S01]  /*1b280*/  LDL.LU.64 R10, [R1+0xa00] ;  /* 0x000a0000010a7983 */ /* 0x002ea20000300a00 */
[----:B------:R-:W2:Y:S02]  /*1b290*/  LDL.LU.64 R8, [R1+0x9f8] ;  /* 0x0009f80001087983 */ /* 0x000ea40000300a00 */
[----:B------:R-:W3:Y:S02]  /*1b2a0*/  LDL.LU.64 R26, [R1+0x9f0] ;  /* 0x0009f000011a7983 */ /* 0x000ee40000300a00 */
[----:B------:R-:W3:Y:S01]  /*1b2b0*/  LDL.LU.64 R24, [R1+0x9e8] ;  /* 0x0009e80001187983 */ /* 0x000ee20000300a00 */
[----:B--2---:R-:W-:Y:S07]  /*1b2c0*/  HMMA.16816.F32.BF16 R8, R20, R6, R8 ;  /* 0x000000061408723c */ /* 0x004fee0000041808 */
[----:B------:R-:W-:-:S02]  /*1b2d0*/  IMAD.MOV.U32 R22, RZ, RZ, R29 ;  /* 0x000000ffff167224 */ /* 0x000fc400078e001d */
[----:B------:R-:W2:Y:S11]  /*1b2e0*/  LDL.LU R29, [R1+0x9e4] ;  /* 0x0009e400011d7983 */ /* 0x000eb60000300800 */
[----:B------:R-:W-:Y:S03]  /*1b2f0*/  @!UPT UIADD3 URZ, URZ, URZ, URZ ;  /* 0x0000003f3f3ff290 */ /* 0x000fe6000fffe03f */
[----:B------:R1:W-:Y:S02]  /*1b300*/  STL.64 [R1+0x1e0], R8 ;  /* 0x0001e00801007387 */ /* 0x0003e40000100a00 */
[----:B-1----:R-:W-:Y:S02]  /*1b310*/  IMAD.MOV.U32 R8, RZ, RZ, R12 ;  /* 0x000000ffff087224 */ /* 0x002fe400078e000c */
[----:B------:R-:W-:Y:S02]  /*1b320*/  IMAD.MOV.U32 R9, RZ, RZ, R13 ;  /* 0x000000ffff097224 */ /* 0x000fe400078e000d */
[C---:B---3--:R-:W-:Y:S01]  /*1b330*/  HMMA.16816.F32.BF16 R12, R24.reuse, R14, R16 ;  /* 0x0000000e180c723c */ /* 0x048fe20000041810 */
[----:B------:R1:W-:Y:S01]  /*1b340*/  STL.64 [R1+0x1e8], R10 ;  /* 0x0001e80a01007387 */ /* 0x0003e20000100a00 */
[----:B------:R-:W-:Y:S02]  /*1b350*/  IMAD.MOV.U32 R23, RZ, RZ, R28 ;  /* 0x000000ffff177224 */ /* 0x000fe400078e001c */
[----:B------:R-:W3:Y:S01]  /*1b360*/  LDL.LU R28, [R1+0x9e0] ;  /* 0x0009e000011c7983 */ /* 0x000ee20000300800 */
[----:B-1----:R-:W4:Y:S01]  /*1b370*/  LDL.LU R11, [R1+0x760] ;  /* 0x00076000010b7983 */ /* 0x002f220000300800 */
[----:B------:R-:W2:Y:S02]  /*1b380*/  LDL.LU.64 R18, [R1+0x9d8] ;  /* 0x0009d80001127983 */ /* 0x000ea40000300a00 */
[----:B------:R0:W5:Y:S11]  /*1b390*/  LDL.LU.64 R16, [R1+0x9d0] ;  /* 0x0009d00001107983 */ /* 0x0001760000300a00 */
[----:B------:R-:W-:Y:S04]  /*1b3a0*/  @!UPT UIADD3 URZ, URZ, URZ, URZ ;  /* 0x0000003f3f3ff290 */ /* 0x000fe8000fffe03f */
[----:B------:R-:W-:Y:S01]  /*1b3b0*/  STL.64 [R1+0x160], R12 ;  /* 0x0001600c01007387 */ /* 0x000fe20000100a00 */
[----:B------:R1:W-:Y:S03]  /*1b3c0*/  STL.64 [R1+0x168], R14 ;  /* 0x0001680e01007387 */ /* 0x0003e60000100a00 */
[----:B-1----:R-:W2:Y:S01]  /*1b3d0*/  LDL.LU.64 R14, [R1+0x9c8] ;  /* 0x0009c800010e7983 */ /* 0x002ea20000300a00 */
[----:B------:R-:W2:Y:S02]  /*1b3e0*/  LDL.LU.64 R12, [R1+0x9c0] ;  /* 0x0009c000010c7983 */ /* 0x000ea40000300a00 */
[C---:B--2---:R-:W-:Y:S01]  /*1b3f0*/  HMMA.16816.F32.BF16 R20, R24.reuse, R22, R12 ;  /* 0x000000161814723c */ /* 0x044fe2000004180c */
[----:B------:R-:W2:Y:S01]  /*1b400*/  LDL.LU.64 R14, [R1+0x9b8] ;  /* 0x0009b800010e7983 */ /* 0x000ea20000300a00 */
[----:B------:R-:W2:Y:S11]  /*1b410*/  LDL.LU.64 R12, [R1+0x9b0] ;  /* 0x0009b000010c7983 */ /* 0x000eb60000300a00 */
[----:B------:R-:W-:Y:S10]  /*1b420*/  @!UPT UIADD3 URZ, URZ, URZ, URZ ;  /* 0x0000003f3f3ff290 */ /* 0x000ff4000fffe03f */
[----:B------:R4:W-:Y:S01]  /*1b430*/  STL.64 [R1+0x180], R20 ;  /* 0x0001801401007387 */ /* 0x0009e20000100a00 */
[----:B------:R1:W-:Y:S02]  /*1b440*/  STL.64 [R1+0x188], R22 ;  /* 0x0001881601007387 */ /* 0x0003e40000100a00 */
[----:B------:R-:W3:Y:S02]  /*1b450*/  LDL.LU R10, [R1+0x778] ;  /* 0x00077800010a7983 */ /* 0x000ee40000300800 */
[----:B----4-:R-:W-:Y:S02]  /*1b460*/  IMAD.MOV.U32 R20, RZ, RZ, R11 ;  /* 0x000000ffff147224 */ /* 0x010fe400078e000b */
[----:B------:R-:W-:Y:S01]  /*1b470*/  IMAD.MOV.U32 R21, RZ, RZ, R4 ;  /* 0x000000ffff157224 */ /* 0x000fe200078e0004 */
[----:B------:R-:W4:Y:S01]  /*1b480*/  LDL.LU R11, [R1+0x8c4] ;  /* 0x0008c400010b7983 */ /* 0x000f220000300800 */
[----:B-1----:R-:W-:Y:S01]  /*1b490*/  IMAD.MOV.U32 R23, RZ, RZ, R5 ;  /* 0x000000ffff177224 */ /* 0x002fe200078e0005 */
[----:B--2---:R-:W-:Y:S02]  /*1b4a0*/  HMMA.16816.F32.BF16 R24, R24, R6, R12 ;  /* 0x000000061818723c */ /* 0x004fe4000004180c */
[----:B------:R-:W2:Y:S01]  /*1b4b0*/  LDL.LU.64 R6, [R1+0x9a8] ;  /* 0x0009a80001067983 */ /* 0x000ea20000300a00 */
[----:B------:R-:W2:Y:S11]  /*1b4c0*/  LDL.LU.64 R4, [R1+0x9a0] ;  /* 0x0009a00001047983 */ /* 0x000eb60000300a00 */
[----:B------:R-:W-:Y:S09]  /*1b4d0*/  @!UPT UIADD3 URZ, URZ, URZ, URZ ;  /* 0x0000003f3f3ff290 */ /* 0x000ff2000fffe03f */
[----:B------:R3:W-:Y:S01]  /*1b4e0*/  STL.64 [R1+0x1c0], R24 ;  /* 0x0001c01801007387 */ /* 0x0007e20000100a00 */
[----:B------:R1:W-:Y:S02]  /*1b4f0*/  STL.64 [R1+0x1c8], R26 ;  /* 0x0001c81a01007387 */ /* 0x0003e40000100a00 */
[----:B------:R-:W-:Y:S02]  /*1b500*/  IMAD.MOV.U32 R12, RZ, RZ, R27 ;  /* 0x000000ffff0c7224 */ /* 0x000fe400078e001b */
[----:B---3--:R-:W-:Y:S02]  /*1b510*/  IMAD.MOV.U32 R24, RZ, RZ, R28 ;  /* 0x000000ffff187224 */ /* 0x008fe400078e001c */
[----:B-1----:R-:W-:Y:S01]  /*1b520*/  IMAD.MOV.U32 R27, RZ, RZ, R29 ;  /* 0x000000ffff1b7224 */ /* 0x002fe200078e001d */
[----:B------:R-:W3:Y:S01]  /*1b530*/  LDL.LU R28, [R1+0x998] ;  /* 0x00099800011c7983 */ /* 0x000ee20000300800 */
[----:B------:R-:W3:Y:S02]  /*1b540*/  LDL.LU R29, [R1+0x994] ;  /* 0x00099400011d7983 */ /* 0x000ee40000300800 */
[----:B------:R-:W-:-:S02]  /*1b550*/  IMAD.MOV.U32 R22, RZ, RZ, R18 ;  /* 0x000000ffff167224 */ /* 0x000fc400078e0012 */
[----:B------:R-:W-:Y:S02]  /*1b560*/  IMAD.MOV.U32 R18, RZ, RZ, c[0x0][0x18c] ;  /* 0x00006300ff127624 */ /* 0x000fe400078e00ff */
[----:B------:R-:W-:Y:S02]  /*1b570*/  IMAD.MOV.U32 R25, RZ, RZ, R8 ;  /* 0x000000ffff197224 */ /* 0x000fe400078e0008 */
[----:B------:R-:W-:Y:S02]  /*1b580*/  IMAD.SHL.U32 R18, R18, 0x20, RZ ;  /* 0x0000002012127824 */ /* 0x000fe400078e00ff */
[----:B------:R-:W-:Y:S02]  /*1b590*/  IMAD.MOV.U32 R14, RZ, RZ, R9 ;  /* 0x000000ffff0e7224 */ /* 0x000fe400078e0009 */
[----:B------:R-:W-:Y:S02]  /*1b5a0*/  IMAD.MOV.U32 R13, RZ, RZ, R26 ;  /* 0x000000ffff0d7224 */ /* 0x000fe400078e001a */
[----:B------:R-:W4:Y:S01]  /*1b5b0*/  LDL.LU R26, [R1+0x8b8] ;  /* 0x0008b800011a7983 */ /* 0x000f220000300800 */
[----:B--2---:R-:W-:Y:S01]  /*1b5c0*/  LOP3.LUT R5, R5, R4, RZ, 0x3c, !PT ;  /* 0x0000000405057212 */ /* 0x004fe200078e3cff */
[----:B------:R-:W-:-:S03]  /*1b5d0*/  IMAD.MOV.U32 R15, RZ, RZ, R6 ;  /* 0x000000ffff0f7224 */ /* 0x000fc600078e0006 */
[C---:B------:R-:W-:Y:S01]  /*1b5e0*/  LOP3.LUT R4, R5.reuse, R4, RZ, 0x3c, !PT ;  /* 0x0000000405047212 */ /* 0x040fe200078e3cff */
[----:B------:R-:W-:Y:S02]  /*1b5f0*/  IMAD.MOV.U32 R6, RZ, RZ, R3 ;  /* 0x000000ffff067224 */ /* 0x000fe400078e0003 */
[----:B------:R-:W-:Y:S01]  /*1b600*/  IMAD.U32 R3, RZ, RZ, UR38 ;  /* 0x00000026ff037e24 */ /* 0x000fe2000f8e00ff */
[----:B------:R-:W-:Y:S01]  /*1b610*/  LOP3.LUT R5, R5, R4, RZ, 0x3c, !PT ;  /* 0x0000000405057212 */ /* 0x000fe200078e3cff */
[----:B------:R-:W-:-:S04]  /*1b620*/  IMAD.WIDE R6, R18, 0x2, R6 ;  /* 0x0000000212067825 */ /* 0x000fc800078e0206 */
[----:B------:R-:W-:-:S04]  /*1b630*/  IMAD.WIDE R8, R18, 0x2, R4 ;  /* 0x0000000212087825 */ /* 0x000fc800078e0204 */
[----:B---3--:R-:W-:Y:S02]  /*1b640*/  IMAD.WIDE R4, R3, 0x2, R28 ;  /* 0x0000000203047825 */ /* 0x008fe400078e021c */
[----:B------:R-:W2:Y:S02]  /*1b650*/  LDL.LU R3, [R1+0x600] ;  /* 0x0006000001037983 */ /* 0x000ea40000300800 */
[----:B------:R-:W3:Y:S02]  /*1b660*/  LDL.LU R28, [R1+0x748] ;  /* 0x00074800011c7983 */ /* 0x000ee40000300800 */
[----:B------:R-:W2:Y:S02]  /*1b670*/  LDL.LU R29, [R1+0x74c] ;  /* 0x00074c00011d7983 */ /* 0x000ea40000300800 */
[----:B------:R1:W-:Y:S01]  /*1b680*/  STL [R1+0x76c], R6 ;  /* 0x00076c0601007387 */ /* 0x0003e20000100800 */
[----:B------:R0:W-:Y:S04]  /*1b690*/  STL [R1+0x614], R7 ;  /* 0x0006140701007387 */ /* 0x0001e80000100800 */
[----:B-1----:R-:W2:Y:S01]  /*1b6a0*/  LDL.LU R6, [R1+0x568] ;  /* 0x0005680001067983 */ /* 0x002ea20000300800 */
[----:B0-----:R-:W2:Y:S02]  /*1b6b0*/  LDL.LU R7, [R1+0x618] ;  /* 0x0006180001077983 */ /* 0x001ea40000300800 */
[----:B------:R0:W-:Y:S02]  /*1b6c0*/  STL [R1+0x8c0], R8 ;  /* 0x0008c00801007387 */ /* 0x0001e40000100800 */
[----:B------:R1:W-:Y:S01]  /*1b6d0*/  STL [R1+0x770], R9 ;  /* 0x0007700901007387 */ /* 0x0003e20000100800 */
[----:B0-----:R-:W3:Y:S01]  /*1b6e0*/  LDL.LU R8, [R1+0x61c] ;  /* 0x00061c0001087983 */ /* 0x001ee20000300800 */
[----:B-1----:R-:W3:Y:S01]  /*1b6f0*/  LDL.LU R9, [R1+0x774] ;  /* 0x0007740001097983 */ /* 0x002ee20000300800 */
[----:B----4-:R-:W-:-:S04]  /*1b700*/  LOP3.LUT R11, R11, R10, RZ, 0x3c, !PT ;  /* 0x0000000a0b0b7212 */ /* 0x010fc800078e3cff */
[----:B------:R-:W-:-:S04]  /*1b710*/  LOP3.LUT R10, R11, R10, RZ, 0x3c, !PT ;  /* 0x0000000a0b0a7212 */ /* 0x000fc800078e3cff */
[----:B------:R-:W-:-:S05]  /*1b720*/  LOP3.LUT R11, R11, R10, RZ, 0x3c, !PT ;  /* 0x0000000a0b0b7212 */ /* 0x000fca00078e3cff */
[----:B------:R-:W-:Y:S01]  /*1b730*/  IMAD.WIDE R10, R18, 0x2, R10 ;  /* 0x00000002120a7825 */ /* 0x000fe200078e020a */
[----:B--2---:R-:W-:-:S04]  /*1b740*/  LOP3.LUT R7, R7, R6, RZ, 0x3c, !PT ;  /* 0x0000000607077212 */ /* 0x004fc800078e3cff */
[----:B------:R-:W-:-:S04]  /*1b750*/  LOP3.LUT R6, R7, R6, RZ, 0x3c, !PT ;  /* 0x0000000607067212 */ /* 0x000fc800078e3cff */
[----:B------:R-:W-:-:S05]  /*1b760*/  LOP3.LUT R7, R7, R6, RZ, 0x3c, !PT ;  /* 0x0000000607077212 */ /* 0x000fca00078e3cff */
[----:B------:R-:W-:Y:S01]  /*1b770*/  IMAD.WIDE R6, R18, 0x2, R6 ;  /* 0x0000000212067825 */ /* 0x000fe200078e0206 */
[----:B---3--:R-:W-:-:S04]  /*1b780*/  LOP3.LUT R9, R9, R8, RZ, 0x3c, !PT ;  /* 0x0000000809097212 */ /* 0x008fc800078e3cff */
[C---:B------:R-:W-:Y:S01]  /*1b790*/  LOP3.LUT R8, R9.reuse, R8, RZ, 0x3c, !PT ;  /* 0x0000000809087212 */ /* 0x040fe200078e3cff */
[----:B------:R0:W-:Y:S01]  /*1b7a0*/  STL [R1+0x618], R6 ;  /* 0x0006180601007387 */ /* 0x0001e20000100800 */
[----:B------:R1:W-:Y:S02]  /*1b7b0*/  STL [R1+0x568], R7 ;  /* 0x0005680701007387 */ /* 0x0003e40000100800 */
[----:B------:R-:W-:Y:S01]  /*1b7c0*/  LOP3.LUT R9, R9, R8, RZ, 0x3c, !PT ;  /* 0x0000000809097212 */ /* 0x000fe200078e3cff */
[----:B0-----:R-:W2:Y:S01]  /*1b7d0*/  LDL.LU R6, [R1+0x56c] ;  /* 0x00056c0001067983 */ /* 0x001ea20000300800 */
[----:B-1----:R-:W2:Y:S03]  /*1b7e0*/  LDL.LU R7, [R1+0x620] ;  /* 0x0006200001077983 */ /* 0x002ea60000300800 */
[----:B------:R-:W-:-:S05]  /*1b7f0*/  IMAD.WIDE R8, R18, 0x2, R8 ;  /* 0x0000000212087825 */ /* 0x000fca00078e0208 */
[----:B------:R0:W-:Y:S01]  /*1b800*/  STL [R1+0x774], R8 ;  /* 0x0007740801007387 */ /* 0x0001e20000100800 */
[----:B------:R1:W-:Y:S03]  /*1b810*/  STL [R1+0x61c], R9 ;  /* 0x00061c0901007387 */ /* 0x0003e60000100800 */
[----:B0-----:R-:W3:Y:S01]  /*1b820*/  LDL.LU R8, [R1+0x624] ;  /* 0x0006240001087983 */ /* 0x001ee20000300800 */
[----:B-1----:R-:W3:Y:S02]  /*1b830*/  LDL.LU R9, [R1+0x77c] ;  /* 0x00077c0001097983 */ /* 0x002ee40000300800 */
[----:B------:R0:W-:Y:S02]  /*1b840*/  STL [R1+0x8c4], R10 ;  /* 0x0008c40a01007387 */ /* 0x0001e40000100800 */
[----:B------:R1:W-:Y:S01]  /*1b850*/  STL [R1+0x778], R11 ;  /* 0x0007780b01007387 */ /* 0x0003e20000100800 */
[----:B0-----:R-:W4:Y:S01]  /*1b860*/  LDL.LU R10, [R1+0x780] ;  /* 0x00078000010a7983 */ /* 0x001f220000300800 */
[----:B-1----:R-:W4:Y:S01]  /*1b870*/  LDL.LU R11, [R1+0x8c8] ;  /* 0x0008c800010b7983 */ /* 0x002f220000300800 */
[----:B--2---:R-:W-:-:S04]  /*1b880*/  LOP3.LUT R7, R7, R6, RZ, 0x3c, !PT ;  /* 0x0000000607077212 */ /* 0x004fc800078e3cff */
[----:B------:R-:W-:-:S04]  /*1b890*/  LOP3.LUT R6, R7, R6, RZ, 0x3c, !PT ;  /* 0x0000000607067212 */ /* 0x000fc800078e3cff */
[----:B------:R-:W-:-:S05]  /*1b8a0*/  LOP3.LUT R7, R7, R6, RZ, 0x3c, !PT ;  /* 0x0000000607077212 */ /* 0x000fca00078e3cff */
[----:B------:R-:W-:Y:S01]  /*1b8b0*/  IMAD.WIDE R6, R18, 0x2, R6 ;  /* 0x0000000212067825 */ /* 0x000fe200078e0206 */
[----:B---3--:R-:W-:-:S04]  /*1b8c0*/  LOP3.LUT R9, R9, R8, RZ, 0x3c, !PT ;  /* 0x0000000809097212 */ /* 0x008fc800078e3cff */
[----:B------:R0:W-:Y:S01]  /*1b8d0*/  STL [R1+0x620], R6 ;  /* 0x0006200601007387 */ /* 0x0001e20000100800 */
[----:B------:R1:W-:Y:S01]  /*1b8e0*/  STL [R1+0x56c], R7 ;  /* 0x00056c0701007387 */ /* 0x0003e20000100800 */
[----:B------:R-:W-:-:S04]  /*1b8f0*/  LOP3.LUT R8, R9, R8, RZ, 0x3c, !PT ;  /* 0x0000000809087212 */ /* 0x000fc800078e3cff */
[----:B------:R-:W-:Y:S01]  /*1b900*/  LOP3.LUT R9, R9, R8, RZ, 0x3c, !PT ;  /* 0x0000000809097212 */ /* 0x000fe200078e3cff */
[----:B0-----:R-:W2:Y:S01]  /*1b910*/  LDL.LU R6, [R1+0x570] ;  /* 0x0005700001067983 */ /* 0x001ea20000300800 */
[-C--:B----4-:R-:W-:Y:S01]  /*1b920*/  LOP3.LUT R11, R11, R10.reuse, RZ, 0x3c, !PT ;  /* 0x0000000a0b0b7212 */ /* 0x090fe200078e3cff */
[----:B-1----:R-:W2:Y:S03]  /*1b930*/  LDL.LU R7, [R1+0x628] ;  /* 0x0006280001077983 */ /* 0x002ea60000300800 */
[----:B------:R-:W-:Y:S01]  /*1b940*/  LOP3.LUT R10, R11, R10, RZ, 0x3c, !PT ;  /* 0x0000000a0b0a7212 */ /* 0x000fe200078e3cff */
[----:B------:R-:W-:-:S03]  /*1b950*/  IMAD.WIDE R8, R18, 0x2, R8 ;  /* 0x0000000212087825 */ /* 0x000fc600078e0208 */
[----:B------:R-:W-:Y:S02]  /*1b960*/  LOP3.LUT R11, R11, R10, RZ, 0x3c, !PT ;  /* 0x0000000a0b0b7212 */ /* 0x000fe400078e3cff */
[----:B------:R0:W-:Y:S01]  /*1b970*/  STL [R1+0x77c], R8 ;  /* 0x00077c0801007387 */ /* 0x0001e20000100800 */
[----:B------:R1:W-:Y:S02]  /*1b980*/  STL [R1+0x624], R9 ;  /* 0x0006240901007387 */ /* 0x0003e40000100800 */
[----:B------:R-:W-:Y:S01]  /*1b990*/  IMAD.WIDE R10, R18, 0x2, R10 ;  /* 0x00000002120a7825 */ /* 0x000fe200078e020a */
[----:B0-----:R-:W3:Y:S03]  /*1b9a0*/  LDL.LU R8, [R1+0x62c] ;  /* 0x00062c0001087983 */ /* 0x001ee60000300800 */
        /* <DEDUP_REMOVED lines=848> */
[----:B------:R-:W-:-:S05]  /*1eeb0*/  IMAD.WIDE R6, R18, 0x2, R6 ;  /* 0x0000000212067825 */ /* 0x000fca00078e0206 */
[----:B------:R0:W-:Y:S01]  /*1eec0*/  STL [R1+0x740], R6 ;  /* 0x0007400601007387 */ /* 0x0001e20000100800 */
[----:B---3--:R-:W-:-:S03]  /*1eed0*/  LOP3.LUT R9, R9, R8, RZ, 0x3c, !PT ;  /* 0x0000000809097212 */ /* 0x008fc600078e3cff */
[----:B------:R1:W-:Y:S01]  /*1eee0*/  STL [R1+0x5fc], R7 ;  /* 0x0005fc0701007387 */ /* 0x0003e20000100800 */
[----:B------:R-:W-:Y:S01]  /*1eef0*/  LOP3.LUT R8, R9, R8, RZ, 0x3c, !PT ;  /* 0x0000000809087212 */ /* 0x000fe200078e3cff */
[----:B0-----:R-:W-:Y:S02]  /*1ef00*/  IMAD.MOV.U32 R6, RZ, RZ, R3 ;  /* 0x000000ffff067224 */ /* 0x001fe400078e0003 */
[----:B-1----:R-:W-:Y:S01]  /*1ef10*/  IMAD.MOV.U32 R7, RZ, RZ, R28 ;  /* 0x000000ffff077224 */ /* 0x002fe200078e001c */
[----:B----4-:R-:W-:Y:S02]  /*1ef20*/  LOP3.LUT R11, R11, R10, RZ, 0x3c, !PT ;  /* 0x0000000a0b0b7212 */ /* 0x010fe400078e3cff */
[----:B------:R-:W-:Y:S02]  /*1ef30*/  LOP3.LUT R9, R9, R8, RZ, 0x3c, !PT ;  /* 0x0000000809097212 */ /* 0x000fe400078e3cff */
[----:B------:R-:W-:Y:S02]  /*1ef40*/  LOP3.LUT R10, R11, R10, RZ, 0x3c, !PT ;  /* 0x0000000a0b0a7212 */ /* 0x000fe400078e3cff */
[----:B------:R-:W-:-:S02]  /*1ef50*/  LOP3.LUT R7, R7, R6, RZ, 0x3c, !PT ;  /* 0x0000000607077212 */ /* 0x000fc400078e3cff */
[----:B------:R-:W-:Y:S01]  /*1ef60*/  LOP3.LUT R11, R11, R10, RZ, 0x3c, !PT ;  /* 0x0000000a0b0b7212 */ /* 0x000fe200078e3cff */
[----:B------:R-:W-:Y:S01]  /*1ef70*/  IMAD.WIDE R8, R18, 0x2, R8 ;  /* 0x0000000212087825 */ /* 0x000fe200078e0208 */
[----:B------:R-:W-:-:S03]  /*1ef80*/  LOP3.LUT R6, R7, R6, RZ, 0x3c, !PT ;  /* 0x0000000607067212 */ /* 0x000fc600078e3cff */
[C---:B------:R-:W-:Y:S01]  /*1ef90*/  IMAD.WIDE R10, R18.reuse, 0x2, R10 ;  /* 0x00000002120a7825 */ /* 0x040fe200078e020a */
[----:B------:R0:W-:Y:S01]  /*1efa0*/  STL [R1+0x89c], R8 ;  /* 0x00089c0801007387 */ /* 0x0001e20000100800 */
[----:B------:R-:W-:Y:S02]  /*1efb0*/  LOP3.LUT R7, R7, R6, RZ, 0x3c, !PT ;  /* 0x0000000607077212 */ /* 0x000fe400078e3cff */
[----:B------:R1:W-:Y:S01]  /*1efc0*/  STL [R1+0x744], R9 ;  /* 0x0007440901007387 */ /* 0x0003e20000100800 */
[----:B------:R2:W-:Y:S01]  /*1efd0*/  STL [R1+0x958], R10 ;  /* 0x0009580a01007387 */ /* 0x0005e20000100800 */
[----:B------:R3:W-:Y:S02]  /*1efe0*/  STL [R1+0x8a0], R11 ;  /* 0x0008a00b01007387 */ /* 0x0007e40000100800 */
[----:B------:R-:W-:-:S04]  /*1eff0*/  IMAD.WIDE R6, R18, 0x2, R6 ;  /* 0x0000000212067825 */ /* 0x000fc800078e0206 */
[----:B------:R-:W-:Y:S02]  /*1f000*/  IMAD.MOV.U32 R3, RZ, RZ, R25 ;  /* 0x000000ffff037224 */ /* 0x000fe400078e0019 */
[----:B0-----:R-:W-:Y:S02]  /*1f010*/  IMAD.MOV.U32 R8, RZ, RZ, R29 ;  /* 0x000000ffff087224 */ /* 0x001fe400078e001d */
[----:B-1----:R-:W-:Y:S01]  /*1f020*/  IMAD.MOV.U32 R9, RZ, RZ, R24 ;  /* 0x000000ffff097224 */ /* 0x002fe200078e0018 */
[----:B--2---:R-:W2:Y:S01]  /*1f030*/  LDL.LU R10, [R1+0x8a8] ;  /* 0x0008a800010a7983 */ /* 0x004ea20000300800 */
[----:B---3--:R-:W2:Y:S02]  /*1f040*/  LDL.LU R11, [R1+0x95c] ;  /* 0x00095c00010b7983 */ /* 0x008ea40000300800 */
[----:B------:R-:W3:Y:S02]  /*1f050*/  LDL.LU R28, [R1+0x608] ;  /* 0x00060800011c7983 */ /* 0x000ee40000300800 */
[----:B------:R-:W4:Y:S01]  /*1f060*/  LDL.LU R29, [R1+0x758] ;  /* 0x00075800011d7983 */ /* 0x000f220000300800 */
[----:B------:R-:W3:Y:S01]  /*1f070*/  LDL.LU R24, [R1+0x75c] ;  /* 0x00075c0001187983 */ /* 0x000ee20000300800 */
[----:B------:R-:W3:Y:S02]  /*1f080*/  LDL.LU R25, [R1+0x8b4] ;  /* 0x0008b40001197983 */ /* 0x000ee40000300800 */
[----:B------:R0:W-:Y:S02]  /*1f090*/  STL [R1+0x748], R6 ;  /* 0x0007480601007387 */ /* 0x0001e40000100800 */
[----:B------:R1:W-:Y:S01]  /*1f0a0*/  STL [R1+0x600], R7 ;  /* 0x0006000701007387 */ /* 0x0003e20000100800 */
[----:B0-----:R-:W3:Y:S01]  /*1f0b0*/  LDL.LU R6, [R1+0x604] ;  /* 0x0006040001067983 */ /* 0x001ee20000300800 */
[----:B-1----:R-:W3:Y:S01]  /*1f0c0*/  LDL.LU R7, [R1+0x750] ;  /* 0x0007500001077983 */ /* 0x002ee20000300800 */
[----:B------:R-:W-:-:S04]  /*1f0d0*/  LOP3.LUT R9, R9, R8, RZ, 0x3c, !PT ;  /* 0x0000000809097212 */ /* 0x000fc800078e3cff */
[----:B------:R-:W-:-:S04]  /*1f0e0*/  LOP3.LUT R8, R9, R8, RZ, 0x3c, !PT ;  /* 0x0000000809087212 */ /* 0x000fc800078e3cff */
[----:B------:R-:W-:-:S05]  /*1f0f0*/  LOP3.LUT R9, R9, R8, RZ, 0x3c, !PT ;  /* 0x0000000809097212 */ /* 0x000fca00078e3cff */
[----:B------:R-:W-:-:S05]  /*1f100*/  IMAD.WIDE R8, R18, 0x2, R8 ;  /* 0x0000000212087825 */ /* 0x000fca00078e0208 */
[----:B------:R0:W-:Y:S01]  /*1f110*/  STL [R1+0x8a4], R8 ;  /* 0x0008a40801007387 */ /* 0x0001e20000100800 */
[----:B------:R1:W-:Y:S02]  /*1f120*/  STL [R1+0x74c], R9 ;  /* 0x00074c0901007387 */ /* 0x0003e40000100800 */
[----:B0-----:R-:W-:Y:S02]  /*1f130*/  IMAD.MOV.U32 R8, RZ, RZ, R14 ;  /* 0x000000ffff087224 */ /* 0x001fe400078e000e */
[----:B-1----:R-:W-:-:S05]  /*1f140*/  IMAD.MOV.U32 R9, RZ, RZ, R15 ;  /* 0x000000ffff097224 */ /* 0x002fca00078e000f */
[----:B------:R-:W-:-:S04]  /*1f150*/  LOP3.LUT R9, R9, R8, RZ, 0x3c, !PT ;  /* 0x0000000809097212 */ /* 0x000fc800078e3cff */
[----:B------:R-:W-:-:S04]  /*1f160*/  LOP3.LUT R8, R9, R8, RZ, 0x3c, !PT ;  /* 0x0000000809087212 */ /* 0x000fc800078e3cff */
[----:B------:R-:W-:Y:S01]  /*1f170*/  LOP3.LUT R9, R9, R8, RZ, 0x3c, !PT ;  /* 0x0000000809097212 */ /* 0x000fe200078e3cff */
[----:B------:R-:W-:Y:S02]  /*1f180*/  IMAD.MOV.U32 R15, RZ, RZ, R20 ;  /* 0x000000ffff0f7224 */ /* 0x000fe400078e0014 */
[----:B------:R-:W-:Y:S02]  /*1f190*/  IMAD.MOV.U32 R14, RZ, RZ, R22 ;  /* 0x000000ffff0e7224 */ /* 0x000fe400078e0016 */
[----:B------:R-:W-:Y:S02]  /*1f1a0*/  IMAD.MOV.U32 R20, RZ, RZ, R23 ;  /* 0x000000ffff147224 */ /* 0x000fe400078e0017 */
[----:B------:R-:W-:Y:S01]  /*1f1b0*/  IMAD.WIDE R8, R18, 0x2, R8 ;  /* 0x0000000212087825 */ /* 0x000fe200078e0208 */
[----:B--2---:R-:W-:-:S04]  /*1f1c0*/  LOP3.LUT R11, R11, R10, RZ, 0x3c, !PT ;  /* 0x0000000a0b0b7212 */ /* 0x004fc800078e3cff */
[----:B------:R-:W-:-:S04]  /*1f1d0*/  LOP3.LUT R10, R11, R10, RZ, 0x3c, !PT ;  /* 0x0000000a0b0a7212 */ /* 0x000fc800078e3cff */
[----:B------:R-:W-:Y:S02]  /*1f1e0*/  LOP3.LUT R11, R11, R10, RZ, 0x3c, !PT ;  /* 0x0000000a0b0b7212 */ /* 0x000fe400078e3cff */
[----:B---3--:R-:W-:-:S04]  /*1f1f0*/  LOP3.LUT R7, R7, R6, RZ, 0x3c, !PT ;  /* 0x0000000607077212 */ /* 0x008fc800078e3cff */
[----:B------:R-:W-:Y:S01]  /*1f200*/  LOP3.LUT R6, R7, R6, RZ, 0x3c, !PT ;  /* 0x0000000607067212 */ /* 0x000fe200078e3cff */
[----:B------:R-:W-:-:S03]  /*1f210*/  IMAD.WIDE R10, R18, 0x2, R10 ;  /* 0x00000002120a7825 */ /* 0x000fc600078e020a */
[----:B------:R-:W-:Y:S02]  /*1f220*/  LOP3.LUT R7, R7, R6, RZ, 0x3c, !PT ;  /* 0x0000000607077212 */ /* 0x000fe400078e3cff */
[----:B------:R0:W-:Y:S01]  /*1f230*/  STL [R1+0x95c], R10 ;  /* 0x00095c0a01007387 */ /* 0x0001e20000100800 */
[----:B------:R-:W2:Y:S02]  /*1f240*/  LDL.LU R22, [R1+0x768] ;  /* 0x0007680001167983 */ /* 0x000ea40000300800 */
[----:B------:R-:W3:Y:S02]  /*1f250*/  LDL.LU R23, [R1+0x8bc] ;  /* 0x0008bc0001177983 */ /* 0x000ee40000300800 */
[----:B------:R-:W-:Y:S01]  /*1f260*/  IMAD.WIDE R6, R18, 0x2, R6 ;  /* 0x0000000212067825 */ /* 0x000fe200078e0206 */
[----:B------:R1:W-:Y:S04]  /*1f270*/  STL [R1+0x8a8], R11 ;  /* 0x0008a80b01007387 */ /* 0x0003e80000100800 */
[----:B------:R4:W-:Y:S01]  /*1f280*/  STL [R1+0x750], R6 ;  /* 0x0007500601007387 */ /* 0x0009e20000100800 */
[----:B------:R4:W-:Y:S02]  /*1f290*/  STL [R1+0x604], R7 ;  /* 0x0006040701007387 */ /* 0x0009e40000100800 */
[----:B------:R4:W-:Y:S02]  /*1f2a0*/  STL [R1+0x8ac], R8 ;  /* 0x0008ac0801007387 */ /* 0x0009e40000100800 */
[----:B------:R4:W-:Y:S02]  /*1f2b0*/  STL [R1+0x754], R9 ;  /* 0x0007540901007387 */ /* 0x0009e40000100800 */
[----:B0-----:R-:W-:-:S02]  /*1f2c0*/  IMAD.MOV.U32 R10, RZ, RZ, R19 ;  /* 0x000000ffff0a7224 */ /* 0x001fc400078e0013 */
[----:B------:R-:W3:Y:S01]  /*1f2d0*/  LDL.LU R19, [R1+0x150] ;  /* 0x0001500001137983 */ /* 0x000ee20000300800 */
[----:B-1----:R-:W-:-:S04]  /*1f2e0*/  IMAD.MOV.U32 R11, RZ, RZ, R3 ;  /* 0x000000ffff0b7224 */ /* 0x002fc800078e0003 */
[----:B------:R-:W-:-:S04]  /*1f2f0*/  IMAD.WIDE R10, R18, 0x2, R10 ;  /* 0x00000002120a7825 */ /* 0x000fc800078e020a */
[----:B----4-:R-:W-:Y:S02]  /*1f300*/  IMAD.MOV.U32 R6, RZ, RZ, R29 ;  /* 0x000000ffff067224 */ /* 0x010fe400078e001d */
[----:B------:R-:W-:Y:S02]  /*1f310*/  IMAD.MOV.U32 R7, RZ, RZ, R28 ;  /* 0x000000ffff077224 */ /* 0x000fe400078e001c */
[----:B------:R-:W-:Y:S02]  /*1f320*/  IMAD.MOV.U32 R8, RZ, RZ, R25 ;  /* 0x000000ffff087224 */ /* 0x000fe400078e0019 */
[----:B------:R-:W-:Y:S01]  /*1f330*/  IMAD.MOV.U32 R9, RZ, RZ, R24 ;  /* 0x000000ffff097224 */ /* 0x000fe200078e0018 */
[----:B------:R0:W-:Y:S01]  /*1f340*/  STL [R1+0x960], R10 ;  /* 0x0009600a01007387 */ /* 0x0001e20000100800 */
[----:B------:R1:W-:Y:S02]  /*1f350*/  STL [R1+0x8b0], R11 ;  /* 0x0008b00b01007387 */ /* 0x0003e40000100800 */
[----:B------:R-:W-:-:S04]  /*1f360*/  IMAD.WIDE R6, R18, 0x2, R6 ;  /* 0x0000000212067825 */ /* 0x000fc800078e0206 */
[C---:B------:R-:W-:Y:S01]  /*1f370*/  IMAD.WIDE R8, R18.reuse, 0x2, R8 ;  /* 0x0000000212087825 */ /* 0x040fe200078e0208 */
[----:B------:R4:W-:Y:S03]  /*1f380*/  STL [R1+0x758], R6 ;  /* 0x0007580601007387 */ /* 0x0009e60000100800 */
[----:B0-----:R-:W-:Y:S02]  /*1f390*/  IMAD.MOV.U32 R10, RZ, RZ, R27 ;  /* 0x000000ffff0a7224 */ /* 0x001fe400078e001b */
[----:B-1----:R-:W-:Y:S01]  /*1f3a0*/  IMAD.MOV.U32 R11, RZ, RZ, R26 ;  /* 0x000000ffff0b7224 */ /* 0x002fe200078e001a */
[----:B------:R0:W-:Y:S03]  /*1f3b0*/  STL [R1+0x608], R7 ;  /* 0x0006080701007387 */ /* 0x0001e60000100800 */
[----:B------:R-:W-:Y:S01]  /*1f3c0*/  IMAD.WIDE R10, R18, 0x2, R10 ;  /* 0x00000002120a7825 */ /* 0x000fe200078e020a */
[----:B------:R-:W-:Y:S03]  /*1f3d0*/  STL [R1+0x8b4], R8 ;  /* 0x0008b40801007387 */ /* 0x000fe60000100800 */
[----:B------:R-:W-:Y:S02]  /*1f3e0*/  STL [R1+0x75c], R9 ;  /* 0x00075c0901007387 */ /* 0x000fe40000100800 */
[----:B----4-:R-:W-:Y:S01]  /*1f3f0*/  IMAD.MOV.U32 R6, RZ, RZ, R15 ;  /* 0x000000ffff067224 */ /* 0x010fe200078e000f */
[----:B------:R1:W-:Y:S01]  /*1f400*/  STL [R1+0x964], R10 ;  /* 0x0009640a01007387 */ /* 0x0003e20000100800 */
[----:B------:R4:W-:Y:S02]  /*1f410*/  STL [R1+0x8b8], R11 ;  /* 0x0008b80b01007387 */ /* 0x0009e40000100800 */
[----:B0-----:R-:W-:-:S04]  /*1f420*/  IMAD.MOV.U32 R7, RZ, RZ, R14 ;  /* 0x000000ffff077224 */ /* 0x001fc800078e000e */
[----:B------:R-:W-:-:S04]  /*1f430*/  IMAD.WIDE R6, R18, 0x2, R6 ;  /* 0x0000000212067825 */ /* 0x000fc800078e0206 */
[----:B-1----:R-:W-:Y:S02]  /*1f440*/  IMAD.MOV.U32 R10, RZ, RZ, R21 ;  /* 0x000000ffff0a7224 */ /* 0x002fe400078e0015 */
[----:B----4-:R-:W-:Y:S01]  /*1f450*/  IMAD.MOV.U32 R11, RZ, RZ, R20 ;  /* 0x000000ffff0b7224 */ /* 0x010fe200078e0014 */
[----:B------:R0:W-:Y:S03]  /*1f460*/  STL [R1+0x760], R6 ;  /* 0x0007600601007387 */ /* 0x0001e60000100800 */
[----:B------:R-:W-:Y:S01]  /*1f470*/  IMAD.WIDE R10, R18, 0x2, R10 ;  /* 0x00000002120a7825 */ /* 0x000fe200078e020a */
[----:B------:R0:W-:Y:S01]  /*1f480*/  STL [R1+0x60c], R7 ;  /* 0x00060c0701007387 */ /* 0x0001e20000100800 */
[----:B------:R-:W-:-:S03]  /*1f490*/  UIADD3 UR5, UR5, -0x1, URZ ;  /* 0xffffffff05057890 */ /* 0x000fc6000fffe03f */
[----:B------:R0:W-:Y:S01]  /*1f4a0*/  STL [R1+0x764], R10 ;  /* 0x0007640a01007387 */ /* 0x0001e20000100800 */
[----:B------:R0:W-:Y:S02]  /*1f4b0*/  STL [R1+0x610], R11 ;  /* 0x0006100b01007387 */ /* 0x0001e40000100800 */
[----:B------:R-:W-:Y:S01]  /*1f4c0*/  ISETP.NE.U32.AND P0, PT, RZ, UR5, PT ;  /* 0x00000005ff007c0c */ /* 0x000fe2000bf05070 */
[----:B------:R-:W-:Y:S02]  /*1f4d0*/  IMAD.MOV.U32 R3, RZ, RZ, R4 ;  /* 0x000000ffff037224 */ /* 0x000fe400078e0004 */
[----:B------:R-:W-:Y:S02]  /*1f4e0*/  IMAD.MOV.U32 R4, RZ, RZ, R5 ;  /* 0x000000ffff047224 */ /* 0x000fe400078e0005 */
[----:B--2---:R-:W-:Y:S02]  /*1f4f0*/  IMAD.MOV.U32 R9, RZ, RZ, R22 ;  /* 0x000000ffff097224 */ /* 0x004fe400078e0016 */
[----:B---3--:R-:W-:-:S04]  /*1f500*/  IMAD.MOV.U32 R8, RZ, RZ, R23 ;  /* 0x000000ffff087224 */ /* 0x008fc800078e0017 */
[----:B------:R-:W-:-:S05]  /*1f510*/  IMAD.WIDE R8, R18, 0x2, R8 ;  /* 0x0000000212087825 */ /* 0x000fca00078e0208 */
[----:B------:R0:W-:Y:S01]  /*1f520*/  STL [R1+0x8bc], R8 ;  /* 0x0008bc0801007387 */ /* 0x0001e20000100800 */
[----:B------:R-:W-:-:S03]  /*1f530*/  IADD3 R19, R19, -0x20, RZ ;  /* 0xffffffe013137810 */ /* 0x000fc60007ffe0ff */
[----:B------:R0:W-:Y:S04]  /*1f540*/  STL [R1+0x768], R9 ;  /* 0x0007680901007387 */ /* 0x0001e80000100800 */
[----:B------:R0:W-:Y:S01]  /*1f550*/  STL [R1+0x150], R19 ;  /* 0x0001501301007387 */ /* 0x0001e20000100800 */
[----:B------:R-:W-:Y:S01]  /*1f560*/  @!P0 CALL.REL.NOINC `(.L_x_1) ;  /* 0x0000001000008944 */ /* 0x000fe20003c00000 */
[----:B------:R-:W-:Y:S05]  /*1f570*/  BRA `(.L_x_2) ;  /* 0xfffeedc000007947 */ /* 0x000fea000383ffff */
.L_x_1:
[----:B------:R-:W2:Y:S04]  /*1f580*/  LDL.LU R18, [R1+0x228] ;  /* 0x0002280001127983 */ /* 0x000ea80000300800 */
[----:B0-----:R-:W3:Y:S04]  /*1f590*/  LDL.LU R19, [R1+0x22c] ;  /* 0x00022c0001137983 */ /* 0x001ee80000300800 */
[----:B--2---:R0:W-:Y:S04]  /*1f5a0*/  STL [R1+0xb70], R18 ;  /* 0x000b701201007387 */ /* 0x0041e80000100800 */
[----:B0-----:R-:W2:Y:S04]  /*1f5b0*/  LDL.LU R18, [R1+0x160] ;  /* 0x0001600001127983 */ /* 0x001ea80000300800 */
        /* <DEDUP_REMOVED lines=11> */
[----:B-----5:R-:W2:Y:S01]  /*1f670*/  LDL.LU R0, [R1+0x178] ;  /* 0x0001780001007983 */ /* 0x020ea20000300800 */
[----:B0-----:R-:W-:-:S03]  /*1f680*/  IMAD.MOV.U32 R18, RZ, RZ, R13 ;  /* 0x000000ffff127224 */ /* 0x001fc600078e000d */
        /* <DEDUP_REMOVED lines=18> */
[----:B--2---:R-:W-:Y:S04]  /*1f7b0*/  STL [R1+0xba4], R0 ;  /* 0x000ba40001007387 */ /* 0x004fe80000100800 */
[----:B------:R-:W2:Y:S04]  /*1f7c0*/  LDL.LU R2, [R1+0x1fc] ;  /* 0x0001fc0001027983 */ /* 0x000ea80000300800 */
[----:B--2---:R0:W-:Y:S04]  /*1f7d0*/  STL [R1+0xb54], R2 ;  /* 0x000b540201007387 */ /* 0x0041e80000100800 */
[----:B0-----:R-:W2:Y:S04]  /*1f7e0*/  LDL.LU R2, [R1+0x17c] ;  /* 0x00017c0001027983 */ /* 0x001ea80000300800 */
[----:B--2---:R0:W-:Y:S04]  /*1f7f0*/  STL [R1+0xb5c], R2 ;  /* 0x000b5c0201007387 */ /* 0x0041e80000100800 */
[----:B0-----:R-:W2:Y:S04]  /*1f800*/  LDL.LU R2, [R1+0x19c] ;  /* 0x00019c0001027983 */ /* 0x001ea80000300800 */
[----:B--2---:R0:W-:Y:S04]  /*1f810*/  STL [R1+0xb64], R2 ;  /* 0x000b640201007387 */ /* 0x0041e80000100800 */
[----:B0-----:R-:W2:Y:S01]  /*1f820*/  LDL.LU R2, [R1+0x1ec] ;  /* 0x0001ec0001027983 */ /* 0x001ea20000300800 */
[----:B------:R-:W-:-:S02]  /*1f830*/  IMAD.MOV.U32 R0, RZ, RZ, R12 ;  /* 0x000000ffff007224 */ /* 0x000fc400078e000c */
[----:B------:R-:W-:-:S03]  /*1f840*/  IMAD.MOV.U32 R15, RZ, RZ, R16 ;  /* 0x000000ffff0f7224 */ /* 0x000fc600078e0010 */
[----:B------:R-:W-:Y:S01]  /*1f850*/  F2FP.BF16.PACK_AB R18, R0, R18 ;  /* 0x000000120012723e */ /* 0x000fe200000010ff */
[----:B------:R-:W-:Y:S01]  /*1f860*/  IMAD.MOV.U32 R14, RZ, RZ, R17 ;  /* 0x000000ffff0e7224 */ /* 0x000fe200078e0011 */
[----:B--2---:R0:W-:Y:S04]  /*1f870*/  STL [R1+0xb6c], R2 ;  /* 0x000b6c0201007387 */ /* 0x0041e80000100800 */
[----:B0-----:R-:W2:Y:S04]  /*1f880*/  LDL.LU R2, [R1+0x1d4] ;  /* 0x0001d40001027983 */ /* 0x001ea80000300800 */
[----:B------:R-:W4:Y:S04]  /*1f890*/  LDL.LU R3, [R1+0x1f8] ;  /* 0x0001f80001037983 */ /* 0x000f280000300800 */
[----:B------:R-:W2:Y:S04]  /*1f8a0*/  LDL.LU R4, [R1+0x1e4] ;  /* 0x0001e40001047983 */ /* 0x000ea80000300800 */
        /* <DEDUP_REMOVED lines=22> */
[----:B------:R0:W-:Y:S04]  /*1fa10*/  STL [R1+0x56c], R18 ;  /* 0x00056c1201007387 */ /* 0x0001e80000100800 */
[----:B0-----:R-:W2:Y:S02]  /*1fa20*/  LDL.LU R18, [R1+0xba0] ;  /* 0x000ba00001127983 */ /* 0x001ea40000300800 */
[----:B--2---:R-:W-:-:S02]  /*1fa30*/  F2FP.BF16.PACK_AB R18, R0, R18 ;  /* 0x000000120012723e */ /* 0x004fc400000010ff */
        /* <DEDUP_REMOVED lines=22> */
[----:B0-----:R-:W3:Y:S01]  /*1fba0*/  LDL.LU R18, [R1+0xb70] ;  /* 0x000b700001127983 */ /* 0x001ee20000300800 */
[----:B--2---:R-:W-:-:S03]  /*1fbb0*/  F2FP.BF16.PACK_AB R0, R2, R0 ;  /* 0x000000000200723e */ /* 0x004fc600000010ff */
        /* <DEDUP_REMOVED lines=12> */
[----:B------:R-:W4:Y:S04]  /*1fc80*/  LDL.LU R2, [R1+0xb54] ;  /* 0x000b540001027983 */ /* 0x000f280000300800 */
[----:B------:R0:W-:Y:S02]  /*1fc90*/  STL [R1+0x184], R0 ;  /* 0x0001840001007387 */ /* 0x0001e40000100800 */
[----:B0-----:R-:W-:Y:S02]  /*1fca0*/  F2FP.BF16.PACK_AB R0, R8, R9 ;  /* 0x000000090800723e */ /* 0x001fe400000010ff */
[----:B----4-:R-:W-:Y:S02]  /*1fcb0*/  F2FP.BF16.PACK_AB R2, R2, R3 ;  /* 0x000000030202723e */ /* 0x010fe400000010ff */
[----:B------:R-:W-:-:S03]  /*1fcc0*/  F2FP.BF16.PACK_AB R3, R4, R5 ;  /* 0x000000050403723e */ /* 0x000fc600000010ff */
[----:B------:R0:W-:Y:S04]  /*1fcd0*/  STL [R1+0x180], R2 ;  /* 0x0001800201007387 */ /* 0x0001e80000100800 */
[----:B------:R1:W-:Y:S04]  /*1fce0*/  STL [R1+0x17c], R3 ;  /* 0x00017c0301007387 */ /* 0x0003e80000100800 */
[----:B------:R2:W-:Y:S01]  /*1fcf0*/  STL [R1+0x178], R0 ;  /* 0x0001780001007387 */ /* 0x0005e20000100800 */
[----:B0-----:R-:W-:Y:S02]  /*1fd00*/  F2FP.BF16.PACK_AB R2, R10, R11 ;  /* 0x0000000b0a02723e */ /* 0x001fe400000010ff */
[----:B-1----:R-:W-:-:S03]  /*1fd10*/  F2FP.BF16.PACK_AB R3, R6, R7 ;  /* 0x000000070603723e */ /* 0x002fc600000010ff */
[----:B------:R0:W-:Y:S01]  /*1fd20*/  STL [R1+0x174], R2 ;  /* 0x0001740201007387 */ /* 0x0001e20000100800 */
[----:B--2---:R-:W-:-:S03]  /*1fd30*/  F2FP.BF16.PACK_AB R0, R28, R29 ;  /* 0x0000001d1c00723e */ /* 0x004fc600000010ff */
[----:B------:R1:W-:Y:S04]  /*1fd40*/  STL [R1+0x170], R3 ;  /* 0x0001700301007387 */ /* 0x0003e80000100800 */
[----:B------:R2:W-:Y:S01]  /*1fd50*/  STL [R1+0x16c], R0 ;  /* 0x00016c0001007387 */ /* 0x0005e20000100800 */
[----:B0-----:R-:W-:Y:S02]  /*1fd60*/  F2FP.BF16.PACK_AB R2, R24, R25 ;  /* 0x000000191802723e */ /* 0x001fe400000010ff */
[----:B-1----:R-:W-:-:S03]  /*1fd70*/  F2FP.BF16.PACK_AB R3, R26, R27 ;  /* 0x0000001b1a03723e */ /* 0x002fc600000010ff */
[----:B------:R0:W-:Y:S01]  /*1fd80*/  STL [R1+0x168], R2 ;  /* 0x0001680201007387 */ /* 0x0001e20000100800 */
[----:B--2---:R-:W-:-:S03]  /*1fd90*/  F2FP.BF16.PACK_AB R0, R12, R13 ;  /* 0x0000000d0c00723e */ /* 0x004fc600000010ff */
[----:B------:R-:W-:Y:S04]  /*1fda0*/  STL [R1+0x164], R3 ;  /* 0x0001640301007387 */ /* 0x000fe80000100800 */
[----:B------:R1:W-:Y:S01]  /*1fdb0*/  STL [R1+0x160], R0 ;  /* 0x0001600001007387 */ /* 0x0003e20000100800 */
[----:B0-----:R-:W-:Y:S02]  /*1fdc0*/  F2FP.BF16.PACK_AB R2, R14, R15 ;  /* 0x0000000f0e02723e */ /* 0x001fe400000010ff */
[----:B-1----:R-:W-:-:S03]  /*1fdd0*/  F2FP.BF16.PACK_AB R0, R20, R21 ;  /* 0x000000151400723e */ /* 0x002fc600000010ff */
[----:B------:R-:W-:Y:S04]  /*1fde0*/  STL [R1+0x14c], R2 ;  /* 0x00014c0201007387 */ /* 0x000fe80000100800 */
[----:B------:R0:W-:Y:S04]  /*1fdf0*/  STL [R1+0x148], R0 ;  /* 0x0001480001007387 */ /* 0x0001e80000100800 */
[----:B0-----:R-:W2:Y:S01]  /*1fe00*/  LDL.LU R0, [R1+0x240] ;  /* 0x0002400001007983 */ /* 0x001ea20000300800 */
[----:B------:R-:W-:Y:S02]  /*1fe10*/  F2FP.BF16.PACK_AB R3, R22, R23 ;  /* 0x000000171603723e */ /* 0x000fe400000010ff */
[----:B------:R-:W-:-:S03]  /*1fe20*/  F2FP.BF16.PACK_AB R2, R16, R17 ;  /* 0x000000111002723e */ /* 0x000fc600000010ff */
        /* <DEDUP_REMOVED lines=25> */
[----:B0-----:R-:W2:Y:S01]  /*1ffc0*/  LDL.LU R2, [R1+0x23c] ;  /* 0x00023c0001027983 */ /* 0x001ea20000300800 */
[----:B---3--:R-:W-:-:S03]  /*1ffd0*/  IMAD.MOV.U32 R0, RZ, RZ, R18 ;  /* 0x000000ffff007224 */ /* 0x008fc600078e0012 */
[----:B--2---:R0:W-:Y:S04]  /*1ffe0*/  STL [R1+0xb50], R2 ;  /* 0x000b500201007387 */ /* 0x0041e80000100800 */
[----:B------:R-:W2:Y:S04]  /*1fff0*/  LDL.LU R3, [R1+0x250] ;  /* 0x0002500001037983 */ /* 0x000ea80000300800 */
[----:B------:R-:W3:Y:S04]  /*20000*/  LDL.LU R4, [R1+0x26c] ;  /* 0x00026c0001047983 */ /* 0x000ee80000300800 */
[----:B------:R-:W3:Y:S04]  /*20010*/  LDL.LU R27, [R1+0x268] ;  /* 0x00026800011b7983 */ /* 0x000ee80000300800 */
[----:B------:R-:W4:Y:S04]  /*20020*/  LDL.LU R5, [R1+0x27c] ;  /* 0x00027c0001057983 */ /* 0x000f280000300800 */
        /* <DEDUP_REMOVED lines=9> */
[----:B------:R-:W2:Y:S01]  /*200c0*/  LDL.LU R6, [R1+0x284] ;  /* 0x0002840001067983 */ /* 0x000ea20000300800 */
[----:B0-----:R-:W-:-:S03]  /*200d0*/  IMAD.MOV.U32 R2, RZ, RZ, R19 ;  /* 0x000000ffff027224 */ /* 0x001fc600078e0013 */
[----:B------:R-:W2:Y:S04]  /*200e0*/  LDL.LU R21, [R1+0x280] ;  /* 0x0002800001157983 */ /* 0x000ea80000300800 */
[----:B------:R-:W2:Y:S04]  /*200f0*/  LDL.LU R7, [R1+0x294] ;  /* 0x0002940001077983 */ /* 0x000ea80000300800 */
[----:B------:R-:W2:Y:S04]  /*20100*/  LDL.LU R20, [R1+0x290] ;  /* 0x0002900001147983 */ /* 0x000ea80000300800 */
[----:B------:R-:W2:Y:S04]  /*20110*/  LDL.LU R28, [R1+0x2ac] ;  /* 0x0002ac00011c7983 */ /* 0x000ea80000300800 */
[----:B------:R-:W2:Y:S04]  /*20120*/  LDL.LU R19, [R1+0x2a8] ;  /* 0x0002a80001137983 */ /* 0x000ea80000300800 */
[----:B------:R-:W2:Y:S01]  /*20130*/  LDL.LU R29, [R1+0x2bc] ;  /* 0x0002bc00011d7983 */ /* 0x000ea20000300800 */
[----:B------:R-:W-:-:S03]  /*20140*/  F2FP.BF16.PACK_AB R0, R2, R0 ;  /* 0x000000000200723e */ /* 0x000fc600000010ff */
        /* <DEDUP_REMOVED lines=31> */
[----:B------:R-:W2:Y:S01]  /*20340*/  LDL.LU R2, [R1+0xb20] ;  /* 0x000b200001027983 */ /* 0x000ea20000300800 */
[----:B---3--:R-:W-:-:S03]  /*20350*/  F2FP.BF16.PACK_AB R27, R4, R27 ;  /* 0x0000001b041b723e */ /* 0x008fc600000010ff */
[----:B------:R2:W-:Y:S01]  /*20360*/  STL [R1+0x134], R0 ;  /* 0x0001340001007387 */ /* 0x0005e20000100800 */
[----:B----4-:R-:W-:Y:S02]  /*20370*/  F2FP.BF16.PACK_AB R26, R5, R26 ;  /* 0x0000001a051a723e */ /* 0x010fe400000010ff */
[----:B------:R-:W-:Y:S01]  /*20380*/  F2FP.BF16.PACK_AB R25, R8, R25 ;  /* 0x000000190819723e */ /* 0x000fe200000010ff */
[----:B------:R-:W-:Y:S01]  /*20390*/  STL [R1+0x994], R27 ;  /* 0x0009941b01007387 */ /* 0x000fe20000100800 */
[----:B------:R-:W-:Y:S02]  /*203a0*/  F2FP.BF16.PACK_AB R24, R9, R24 ;  /* 0x000000180918723e */ /* 0x000fe400000010ff */
[----:B------:R-:W-:Y:S02]  /*203b0*/  F2FP.BF16.PACK_AB R23, R10, R23 ;  /* 0x000000170a17723e */ /* 0x000fe400000010ff */
[----:B------:R-:W-:Y:S02]  /*203c0*/  F2FP.BF16.PACK_AB R22, R11, R22 ;  /* 0x000000160b16723e */ /* 0x000fe400000010ff */
[----:B------:R-:W-:-:S02]  /*203d0*/  F2FP.BF16.PACK_AB R21, R6, R21 ;  /* 0x000000150615723e */ /* 0x000fc400000010ff */
[----:B------:R-:W-:Y:S02]  /*203e0*/  F2FP.BF16.PACK_AB R20, R7, R20 ;  /* 0x000000140714723e */ /* 0x000fe400000010ff */
[----:B------:R-:W-:Y:S02]  /*203f0*/  F2FP.BF16.PACK_AB R19, R28, R19 ;  /* 0x000000131c13723e */ /* 0x000fe400000010ff */
[----:B------:R-:W-:Y:S02]  /*20400*/  F2FP.BF16.PACK_AB R18, R29, R18 ;  /* 0x000000121d12723e */ /* 0x000fe400000010ff */
[----:B------:R-:W-:Y:S02]  /*20410*/  F2FP.BF16.PACK_AB R17, R12, R17 ;  /* 0x000000110c11723e */ /* 0x000fe400000010ff */
[----:B------:R-:W-:Y:S02]  /*20420*/  F2FP.BF16.PACK_AB R16, R13, R16 ;  /* 0x000000100d10723e */ /* 0x000fe400000010ff */
[----:B------:R-:W-:-:S02]  /*20430*/  F2FP.BF16.PACK_AB R15, R14, R15 ;  /* 0x0000000f0e0f723e */ /* 0x000fc400000010ff */
[----:B--2---:R-:W-:-:S05]  /*20440*/  F2FP.BF16.PACK_AB R0, R2, R3 ;  /* 0x000000030200723e */ /* 0x004fca00000010ff */
        /* <DEDUP_REMOVED lines=12> */
[----:B------:R-:W2:Y:S04]  /*20510*/  LDL.LU R14, [R1+0x2b0] ;  /* 0x0002b000010e7983 */ /* 0x000ea80000300800 */
[----:B------:R-:W3:Y:S04]  /*20520*/  LDL.LU R13, [R1+0x2c0] ;  /* 0x0002c000010d7983 */ /* 0x000ee80000300800 */
[----:B---3--:R0:W-:Y:S04]  /*20530*/  STL [R1+0xb1c], R13 ;  /* 0x000b1c0d01007387 */ /* 0x0081e80000100800 */
[----:B0-----:R-:W2:Y:S04]  /*20540*/  LDL.LU R13, [R1+0x2b4] ;  /* 0x0002b400010d7983 */ /* 0x001ea80000300800 */
[----:B------:R-:W3:Y:S04]  /*20550*/  LDL.LU R12, [R1+0x2d0] ;  /* 0x0002d000010c7983 */ /* 0x000ee80000300800 */
[----:B---3--:R0:W-:Y:S04]  /*20560*/  STL [R1+0xb18], R12 ;  /* 0x000b180c01007387 */ /* 0x0081e80000100800 */
[----:B0-----:R-:W3:Y:S04]  /*20570*/  LDL.LU R12, [R1+0x2c4] ;  /* 0x0002c400010c7983 */ /* 0x001ee80000300800 */
[----:B------:R-:W4:Y:S04]  /*20580*/  LDL.LU R11, [R1+0x2e8] ;  /* 0x0002e800010b7983 */ /* 0x000f280000300800 */
[----:B----4-:R0:W-:Y:S04]  /*20590*/  STL [R1+0xb14], R11 ;  /* 0x000b140b01007387 */ /* 0x0101e80000100800 */
[----:B0-----:R-:W4:Y:S04]  /*205a0*/  LDL.LU R11, [R1+0x2d4] ;  /* 0x0002d400010b7983 */ /* 0x001f280000300800 */
[----:B------:R-:W2:Y:S04]  /*205b0*/  LDL.LU R10, [R1+0x2f8] ;  /* 0x0002f800010a7983 */ /* 0x000ea80000300800 */
[----:B--2---:R0:W-:Y:S04]  /*205c0*/  STL [R1+0xb10], R10 ;  /* 0x000b100a01007387 */ /* 0x0041e80000100800 */
[----:B0-----:R-:W2:Y:S04]  /*205d0*/  LDL.LU R10, [R1+0x2ec] ;  /* 0x0002ec00010a7983 */ /* 0x001ea80000300800 */
[----:B------:R-:W2:Y:S01]  /*205e0*/  LDL.LU R9, [R1+0x308] ;  /* 0x0003080001097983 */ /* 0x000ea20000300800 */
[----:B------:R-:W-:-:S03]  /*205f0*/  F2FP.BF16.PACK_AB R14, R13, R14 ;  /* 0x0000000e0d0e723e */ /* 0x000fc600000010ff */
[----:B--2---:R0:W-:Y:S04]  /*20600*/  STL [R1+0xb0c], R9 ;  /* 0x000b0c0901007387 */ /* 0x0041e80000100800 */
[----:B0-----:R-:W2:Y:S04]  /*20610*/  LDL.LU R9, [R1+0x2fc] ;  /* 0x0002fc0001097983 */ /* 0x001ea80000300800 */
        /* <DEDUP_REMOVED lines=23> */
[----:B0-----:R-:W2:Y:S04]  /*20790*/  LDL.LU R15, [R1+0x304] ;  /* 0x00030400010f7983 */ /* 0x001ea80000300800 */
[----:B------:R-:W3:Y:S04]  /*207a0*/  LDL.LU R13, [R1+0xb1c] ;  /* 0x000b1c00010d7983 */ /* 0x000ee80000300800 */
[----:B------:R0:W-:Y:S04]  /*207b0*/  STL [R1+0x9c8], R14 ;  /* 0x0009c80e01007387 */ /* 0x0001e80000100800 */
[----:B0-----:R-:W2:Y:S01]  /*207c0*/  LDL.LU R14, [R1+0x2f4] ;  /* 0x0002f400010e7983 */ /* 0x001ea20000300800 */
[----:B---3--:R-:W-:-:S03]  /*207d0*/  F2FP.BF16.PACK_AB R13, R12, R13 ;  /* 0x0000000d0c0d723e */ /* 0x008fc600000010ff */
[----:B------:R-:W4:Y:S04]  /*207e0*/  LDL.LU R12, [R1+0xb18] ;  /* 0x000b1800010c7983 */ /* 0x000f280000300800 */
[----:B------:R0:W-:Y:S04]  /*207f0*/  STL [R1+0x9cc], R13 ;  /* 0x0009cc0d01007387 */ /* 0x0001e80000100800 */
[----:B0-----:R-:W3:Y:S01]  /*20800*/  LDL.LU R13, [R1+0x2e4] ;  /* 0x0002e400010d7983 */ /* 0x001ee20000300800 */
[----:B----4-:R-:W-:-:S03]  /*20810*/  F2FP.BF16.PACK_AB R12, R11, R12 ;  /* 0x0000000c0b0c723e */ /* 0x010fc600000010ff */
[----:B------:R-:W4:Y:S04]  /*20820*/  LDL.LU R11, [R1+0xb14] ;  /* 0x000b1400010b7983 */ /* 0x000f280000300800 */
[----:B------:R0:W-:Y:S04]  /*20830*/  STL [R1+0x9d0], R12 ;  /* 0x0009d00c01007387 */ /* 0x0001e80000100800 */
[----:B0-----:R-:W2:Y:S01]  /*20840*/  LDL.LU R12, [R1+0x31c] ;  /* 0x00031c00010c7983 */ /* 0x001ea20000300800 */
[----:B----4-:R-:W-:-:S03]  /*20850*/  F2FP.BF16.PACK_AB R11, R10, R11 ;  /* 0x0000000b0a0b723e */ /* 0x010fc600000010ff */
[----:B------:R-:W2:Y:S04]  /*20860*/  LDL.LU R10, [R1+0xb10] ;  /* 0x000b1000010a7983 */ /* 0x000ea80000300800 */
[----:B------:R0:W-:Y:S04]  /*20870*/  STL [R1+0x9d4], R11 ;  /* 0x0009d40b01007387 */ /* 0x0001e80000100800 */
[----:B0-----:R-:W4:Y:S01]  /*20880*/  LDL.LU R11, [R1+0x30c] ;  /* 0x00030c00010b7983 */ /* 0x001f220000300800 */
[----:B--2---:R-:W-:-:S03]  /*20890*/  F2FP.BF16.PACK_AB R10, R9, R10 ;  /* 0x0000000a090a723e */ /* 0x004fc600000010ff */
[----:B------:R-:W4:Y:S01]  /*208a0*/  LDL.LU R9, [R1+0xb0c] ;  /* 0x000b0c0001097983 */ /* 0x000f220000300800 */
[----:B------:R-:W-:Y:S02]  /*208b0*/  F2FP.BF16.PACK_AB R8, R12, R8 ;  /* 0x000000080c08723e */ /* 0x000fe400000010ff */
[----:B---3--:R-:W-:Y:S01]  /*208c0*/  F2FP.BF16.PACK_AB R7, R13, R7 ;  /* 0x000000070d07723e */ /* 0x008fe200000010ff */
[----:B------:R-:W-:Y:S01]  /*208d0*/  STL [R1+0x9d8], R10 ;  /* 0x0009d80a01007387 */ /* 0x000fe20000100800 */
[----:B------:R-:W-:Y:S02]  /*208e0*/  F2FP.BF16.PACK_AB R6, R14, R6 ;  /* 0x000000060e06723e */ /* 0x000fe400000010ff */
[----:B------:R-:W-:Y:S02]  /*208f0*/  F2FP.BF16.PACK_AB R5, R15, R5 ;  /* 0x000000050f05723e */ /* 0x000fe400000010ff */
[----:B------:R-:W-:Y:S02]  /*20900*/  F2FP.BF16.PACK_AB R4, R16, R4 ;  /* 0x000000041004723e */ /* 0x000fe400000010ff */
[----:B----4-:R-:W-:-:S05]  /*20910*/  F2FP.BF16.PACK_AB R9, R11, R9 ;  /* 0x000000090b09723e */ /* 0x010fca00000010ff */
[----:B------:R-:W-:Y:S04]  /*20920*/  STL [R1+0x9dc], R9 ;  /* 0x0009dc0901007387 */ /* 0x000fe80000100800 */
[----:B------:R-:W-:Y:S04]  /*20930*/  STL [R1+0x9e0], R8 ;  /* 0x0009e00801007387 */ /* 0x000fe80000100800 */
[----:B------:R-:W-:Y:S04]  /*20940*/  STL [R1+0x9e4], R7 ;  /* 0x0009e40701007387 */ /* 0x000fe80000100800 */
[----:B------:R0:W-:Y:S04]  /*20950*/  STL [R1+0x9e8], R6 ;  /* 0x0009e80601007387 */ /* 0x0001e80000100800 */
[----:B------:R1:W-:Y:S04]  /*20960*/  STL [R1+0x9ec], R5 ;  /* 0x0009ec0501007387 */ /* 0x0003e80000100800 */
[----:B------:R2:W-:Y:S01]  /*20970*/  STL [R1+0x9f0], R4 ;  /* 0x0009f00401007387 */ /* 0x0005e20000100800 */
[----:B0-----:R-:W-:-:S02]  /*20980*/  F2FP.BF16.PACK_AB R6, R17, R18 ;  /* 0x000000121106723e */ /* 0x001fc400000010ff */
[----:B-1----:R-:W-:-:S03]  /*20990*/  F2FP.BF16.PACK_AB R5, R19, R20 ;  /* 0x000000141305723e */ /* 0x002fc600000010ff */
[----:B------:R0:W-:Y:S01]  /*209a0*/  STL [R1+0xc], R6 ;  /* 0x00000c0601007387 */ /* 0x0001e20000100800 */
[----:B--2---:R-:W-:-:S03]  /*209b0*/  F2FP.BF16.PACK_AB R4, R21, R22 ;  /* 0x000000161504723e */ /* 0x004fc600000010ff */
[----:B------:R1:W-:Y:S04]  /*209c0*/  STL [R1+0x8], R5 ;  /* 0x0000080501007387 */ /* 0x0003e80000100800 */
[----:B------:R2:W-:Y:S01]  /*209d0*/  STL [R1+0x4], R4 ;  /* 0x0000040401007387 */ /* 0x0005e20000100800 */
[----:B0-----:R-:W-:Y:S02]  /*209e0*/  F2FP.BF16.PACK_AB R6, R23, R24 ;  /* 0x000000181706723e */ /* 0x001fe400000010ff */
[----:B-1----:R-:W-:-:S03]  /*209f0*/  F2FP.BF16.PACK_AB R5, R25, R26 ;  /* 0x0000001a1905723e */ /* 0x002fc600000010ff */
[----:B------:R-:W-:Y:S01]  /*20a00*/  STL [R1], R6 ;  /* 0x0000000601007387 */ /* 0x000fe20000100800 */
[----:B--2---:R-:W-:-:S03]  /*20a10*/  F2FP.BF16.PACK_AB R4, R27, R0 ;  /* 0x000000001b04723e */ /* 0x004fc600000010ff */
        /* <DEDUP_REMOVED lines=41> */
[----:B------:R-:W3:Y:S04]  /*20cb0*/  LDL.LU R5, [R1+0x40c] ;  /* 0x00040c0001057983 */ /* 0x000ee80000300800 */
[----:B---3--:R0:W-:Y:S04]  /*20cc0*/  STL [R1+0xa80], R5 ;  /* 0x000a800501007387 */ /* 0x0081e80000100800 */
[----:B0-----:R-:W3:Y:S04]  /*20cd0*/  LDL.LU R5, [R1+0x3fc] ;  /* 0x0003fc0001057983 */ /* 0x001ee80000300800 */
        /* <DEDUP_REMOVED lines=33> */
[----:B0-----:R-:W2:Y:S04]  /*20ef0*/  LDL.LU R5, [R1+0x36c] ;  /* 0x00036c0001057983 */ /* 0x001ea80000300800 */
[----:B------:R-:W3:Y:S04]  /*20f00*/  LDL.LU R6, [R1+0x408] ;  /* 0x0004080001067983 */ /* 0x000ee80000300800 */
[----:B------:R-:W4:Y:S04]  /*20f10*/  LDL.LU R7, [R1+0x41c] ;  /* 0x00041c0001077983 */ /* 0x000f280000300800 */
        /* <DEDUP_REMOVED lines=95> */
[----:B------:R3:W-:Y:S02]  /*21510*/  STL [R1+0x68], R4 ;  /* 0x0000680401007387 */ /* 0x0007e40000100800 */
[----:B---3--:R-:W-:Y:S02]  /*21520*/  F2FP.BF16.PACK_AB R4, R9, R10 ;  /* 0x0000000a0904723e */ /* 0x008fe400000010ff */
[----:B--2---:R-:W-:Y:S02]  /*21530*/  F2FP.BF16.PACK_AB R6, R5, R6 ;  /* 0x000000060506723e */ /* 0x004fe400000010ff */
[----:B----4-:R-:W-:-:S03]  /*21540*/  F2FP.BF16.PACK_AB R5, R7, R8 ;  /* 0x000000080705723e */ /* 0x010fc600000010ff */
        /* <DEDUP_REMOVED lines=17> */
[----:B------:R-:W-:Y:S01]  /*21660*/  STL [R1+0x80], R6 ;  /* 0x0000800601007387 */ /* 0x000fe20000100800 */
        /* <DEDUP_REMOVED lines=176> */
[----:B----4-:R-:W-:-:S03]  /*22170*/  F2FP.BF16.PACK_AB R8, R7, R8 ;  /* 0x000000080708723e */ /* 0x010fc600000010ff */
[----:B------:R0:W-:Y:S01]  /*22180*/  STL [R1+0xe8], R4 ;  /* 0x0000e80401007387 */ /* 0x0001e20000100800 */
[----:B---3--:R-:W-:Y:S02]  /*22190*/  F2FP.BF16.PACK_AB R10, R9, R10 ;  /* 0x0000000a090a723e */ /* 0x008fe400000010ff */
[----:B------:R-:W-:Y:S01]  /*221a0*/  F2FP.BF16.PACK_AB R12, R11, R12 ;  /* 0x0000000c0b0c723e */ /* 0x000fe200000010ff */
[----:B0-----:R0:W5:Y:S01]  /*221b0*/  LDL.LU R4, [R1+0x9f0] ;  /* 0x0009f00001047983 */ /* 0x0011620000300800 */
        /* <DEDUP_REMOVED lines=9> */
[----:B--2---:R-:W-:-:S02]  /*22250*/  F2FP.BF16.PACK_AB R6, R5, R6 ;  /* 0x000000060506723e */ /* 0x004fc400000010ff */
[----:B------:R0:W5:Y:S04]  /*22260*/  LDL.LU R5, [R1+0x9ec] ;  /* 0x0009ec0001057983 */ /* 0x0001680000300800 */
[----:B------:R1:W-:Y:S04]  /*22270*/  STL [R1+0xe4], R6 ;  /* 0x0000e40601007387 */ /* 0x0003e80000100800 */
[----:B-1----:R0:W5:Y:S04]  /*22280*/  LDL.LU R6, [R1+0x9e8] ;  /* 0x0009e80001067983 */ /* 0x0021680000300800 */
        /* <DEDUP_REMOVED lines=31> */
[----:B------:R1:W-:Y:S02]  /*22480*/  STL [R1+0x118], R0 ;  /* 0x0001180001007387 */ /* 0x0003e40000100800 */
[----:B-1----:R-:W-:-:S05]  /*22490*/  F2FP.BF16.PACK_AB R0, R28, R29 ;  /* 0x0000001d1c00723e */ /* 0x002fca00000010ff */
[----:B------:R0:W-:Y:S04]  /*224a0*/  STL [R1+0x110], R0 ;  /* 0x0001100001007387 */ /* 0x0001e80000100800 */
[----:B------:R0:W-:Y:S02]  /*224b0*/  STL [R1+0x114], R2 ;  /* 0x0001140201007387 */ /* 0x0001e40000100800 */
.L_x_0:
[----:B-----5:R-:W-:Y:S04]  /*224c0*/  STL.64 [R1+0xa88], R6 ;  /* 0x000a880601007387 */ /* 0x020fe80000100a00 */
[----:B------:R2:W-:Y:S04]  /*224d0*/  STL.64 [R1+0xa80], R4 ;  /* 0x000a800401007387 */ /* 0x0005e80000100a00 */
[----:B--2---:R-:W2:Y:S04]  /*224e0*/  LDL.LU R4, [R1+0xb0] ;  /* 0x0000b00001047983 */ /* 0x004ea80000300800 */
[----:B------:R-:W2:Y:S04]  /*224f0*/  LDL.LU R5, [R1+0xb4] ;  /* 0x0000b40001057983 */ /* 0x000ea80000300800 */
[----:B------:R-:W3:Y:S04]  /*22500*/  LDL.LU R6, [R1+0xb8] ;  /* 0x0000b80001067983 */ /* 0x000ee80000300800 */
[----:B------:R-:W3:Y:S04]  /*22510*/  LDL.LU R7, [R1+0xbc] ;  /* 0x0000bc0001077983 */ /* 0x000ee80000300800 */
[----:B-1----:R-:W4:Y:S04]  /*22520*/  LDL.LU R29, [R1+0x100] ;  /* 0x00010000011d7983 */ /* 0x002f280000300800 */
[----:B------:R-:W2:Y:S04]  /*22530*/  LDL.LU R28, [R1+0x104] ;  /* 0x00010400011c7983 */ /* 0x000ea80000300800 */
[----:B------:R-:W-:Y:S06]  /*22540*/  BAR.SYNC.DEFER_BLOCKING 0x0 ;  /* 0x0000000000007b1d */ /* 0x000fec0000010000 */
[----:B---3--:R1:W-:Y:S04]  /*22550*/  STL.64 [R1+0xaf8], R6 ;  /* 0x000af80601007387 */ /* 0x0083e80000100a00 */
[----:B-1----:R-:W3:Y:S04]  /*22560*/  LDL.LU R6, [R1+0x118] ;  /* 0x0001180001067983 */ /* 0x002ee80000300800 */
[----:B------:R-:W3:Y:S04]  /*22570*/  LDL.LU R7, [R1+0x11c] ;  /* 0x00011c0001077983 */ /* 0x000ee80000300800 */
[----:B--2---:R1:W-:Y:S04]  /*22580*/  STL.64 [R1+0xaf0], R4 ;  /* 0x000af00401007387 */ /* 0x0043e80000100a00 */
[----:B-1----:R-:W3:Y:S04]  /*22590*/  LDL.LU R4, [R1+0x110] ;  /* 0x0001100001047983 */ /* 0x002ee80000300800 */
[----:B------:R-:W3:Y:S04]  /*225a0*/  LDL.LU R5, [R1+0x114] ;  /* 0x0001140001057983 */ /* 0x000ee80000300800 */
[----:B------:R-:W-:Y:S04]  /*225b0*/  STL.64 [R1+0xa78], R10 ;  /* 0x000a780a01007387 */ /* 0x000fe80000100a00 */
[----:B------:R1:W-:Y:S04]  /*225c0*/  STL.64 [R1+0xa70], R8 ;  /* 0x000a700801007387 */ /* 0x0003e80000100a00 */
[----:B-1----:R-:W2:Y:S04]  /*225d0*/  LDL.LU R8, [R1+0xc0] ;  /* 0x0000c00001087983 */ /* 0x002ea80000300800 */
[----:B--2---:R-:W-:Y:S04]  /*225e0*/  STL [R1+0xb00], R8 ;  /* 0x000b000801007387 */ /* 0x004fe80000100800 */
[----:B------:R-:W2:Y:S04]  /*225f0*/  LDL.LU R9, [R1+0xc4] ;  /* 0x0000c40001097983 */ /* 0x000ea80000300800 */
[----:B------:R-:W2:Y:S04]  /*22600*/  LDL.LU R10, [R1+0xc8] ;  /* 0x0000c800010a7983 */ /* 0x000ea80000300800 */
[----:B------:R-:W2:Y:S04]  /*22610*/  LDL.LU R11, [R1+0xcc] ;  /* 0x0000cc00010b7983 */ /* 0x000ea80000300800 */
[----:B------:R-:W2:Y:S04]  /*22620*/  LDL.LU R3, [R1+0x108] ;  /* 0x0001080001037983 */ /* 0x000ea80000300800 */
[----:B0-----:R-:W3:Y:S04]  /*22630*/  LDL.LU R2, [R1+0x10c] ;  /* 0x00010c0001027983 */ /* 0x001ee80000300800 */
[----:B------:R-:W-:Y:S04]  /*22640*/  STL.64 [R1+0xa68], R14 ;  /* 0x000a680e01007387 */ /* 0x000fe80000100a00 */
[----:B------:R0:W-:Y:S04]  /*22650*/  STL.64 [R1+0xa60], R12 ;  /* 0x000a600c01007387 */ /* 0x0001e80000100a00 */
[----:B0-----:R-:W3:Y:S04]  /*22660*/  LDL.LU R12, [R1+0xd0] ;  /* 0x0000d000010c7983 */ /* 0x001ee80000300800 */
[----:B------:R-:W3:Y:S04]  /*22670*/  LDL.LU R13, [R1+0xd4] ;  /* 0x0000d400010d7983 */ /* 0x000ee80000300800 */
[----:B------:R-:W3:Y:S04]  /*22680*/  LDL.LU R14, [R1+0xd8] ;  /* 0x0000d800010e7983 */ /* 0x000ee80000300800 */
[----:B------:R-:W3:Y:S04]  /*22690*/  LDL.LU R15, [R1+0xdc] ;  /* 0x0000dc00010f7983 */ /* 0x000ee80000300800 */
[----:B------:R-:W-:Y:S04]  /*226a0*/  STL.64 [R1+0xa58], R18 ;  /* 0x000a581201007387 */ /* 0x000fe80000100a00 */
[----:B------:R0:W-:Y:S04]  /*226b0*/  STL.64 [R1+0xa50], R16 ;  /* 0x000a501001007387 */ /* 0x0001e80000100a00 */
[----:B0-----:R-:W3:Y:S04]  /*226c0*/  LDL.LU R16, [R1+0xe0] ;  /* 0x0000e00001107983 */ /* 0x001ee80000300800 */
[----:B------:R-:W3:Y:S04]  /*226d0*/  LDL.LU R17, [R1+0xe4] ;  /* 0x0000e40001117983 */ /* 0x000ee80000300800 */
[----:B------:R-:W3:Y:S04]  /*226e0*/  LDL.LU R18, [R1+0xe8] ;  /* 0x0000e80001127983 */ /* 0x000ee80000300800 */
[----:B------:R-:W3:Y:S04]  /*226f0*/  LDL.LU R19, [R1+0xec] ;  /* 0x0000ec0001137983 */ /* 0x000ee80000300800 */
[----:B------:R-:W3:Y:S04]  /*22700*/  LDL R0, [R1+0x984] ;  /* 0x0009840001007983 */ /* 0x000ee80000100800 */
[----:B------:R-:W3:Y:S04]  /*22710*/  LDL R8, [R1+0x15c] ;  /* 0x00015c0001087983 */ /* 0x000ee80000100800 */
[----:B------:R-:W-:Y:S04]  /*22720*/  STL.64 [R1+0xa48], R22 ;  /* 0x000a481601007387 */ /* 0x000fe80000100a00 */
[----:B------:R0:W-:Y:S04]  /*22730*/  STL.64 [R1+0xa40], R20 ;  /* 0x000a401401007387 */ /* 0x0001e80000100a00 */
[----:B0-----:R-:W3:Y:S04]  /*22740*/  LDL.LU R20, [R1+0xf0] ;  /* 0x0000f00001147983 */ /* 0x001ee80000300800 */
[----:B------:R-:W3:Y:S04]  /*22750*/  LDL.LU R21, [R1+0xf4] ;  /* 0x0000f40001157983 */ /* 0x000ee80000300800 */
[----:B------:R-:W3:Y:S04]  /*22760*/  LDL.LU R22, [R1+0xf8] ;  /* 0x0000f80001167983 */ /* 0x000ee80000300800 */
[----:B------:R-:W3:Y:S04]  /*22770*/  LDL.LU R23, [R1+0xfc] ;  /* 0x0000fc0001177983 */ /* 0x000ee80000300800 */
[----:B------:R-:W-:Y:S04]  /*22780*/  STL.64 [R1+0xa38], R26 ;  /* 0x000a381a01007387 */ /* 0x000fe80000100a00 */
[----:B------:R4:W-:Y:S02]  /*22790*/  STL.64 [R1+0xa30], R24 ;  /* 0x000a301801007387 */ /* 0x0009e40000100a00 */
[----:B----4-:R-:W-:-:S02]  /*227a0*/  IMAD.MOV.U32 R24, RZ, RZ, R29 ;  /* 0x000000ffff187224 */ /* 0x010fc400078e001d */
[----:B------:R-:W0:Y:S01]  /*227b0*/  S2R R29, SR_TID.X ;  /* 0x00000000001d7919 */ /* 0x000e220000002100 */
[----:B------:R-:W-:Y:S02]  /*227c0*/  IMAD.MOV.U32 R25, RZ, RZ, R28 ;  /* 0x000000ffff197224 */ /* 0x000fe400078e001c */
[C---:B0-----:R-:W-:Y:S02]  /*227d0*/  IMAD.SHL.U32 R28, R29.reuse, 0x20, RZ ;  /* 0x000000201d1c7824 */ /* 0x041fe400078e00ff */
[----:B--2---:R-:W-:Y:S02]  /*227e0*/  IMAD.MOV.U32 R26, RZ, RZ, R3 ;  /* 0x000000ffff1a7224 */ /* 0x004fe400078e0003 */
[----:B------:R-:W-:Y:S02]  /*227f0*/  IMAD.SHL.U32 R3, R29, 0x100, RZ ;  /* 0x000001001d037824 */ /* 0x000fe400078e00ff */
[----:B---3--:R-:W-:-:S03]  /*22800*/  IMAD.MOV.U32 R27, RZ, RZ, R2 ;  /* 0x000000ffff1b7224 */ /* 0x008fc600078e0002 */
[----:B------:R-:W-:-:S04]  /*22810*/  LOP3.LUT R3, R3, 0x1800, RZ, 0xc0, !PT ;  /* 0x0000180003037812 */ /* 0x000fc800078ec0ff */
[----:B------:R-:W-:Y:S01]  /*22820*/  LOP3.LUT R3, R3, 0x460, R28, 0xf8, !PT ;  /* 0x0000046003037812 */ /* 0x000fe200078ef81c */
[C---:B------:R-:W-:Y:S02]  /*22830*/  IMAD.SHL.U32 R28, R29.reuse, 0x400, RZ ;  /* 0x000004001d1c7824 */ /* 0x040fe400078e00ff */
[----:B------:R-:W-:Y:S01]  /*22840*/  IMAD.SHL.U32 R29, R29, 0x4, RZ ;  /* 0x000000041d1d7824 */ /* 0x000fe200078e00ff */
[----:B------:R-:W-:Y:S02]  /*22850*/  ISETP.GE.AND P0, PT, R0, c[0x0][0x178], PT ;  /* 0x00005e0000007a0c */ /* 0x000fe40003f06270 */
[C---:B------:R-:W-:Y:S02]  /*22860*/  IADD3 R0, R8.reuse, 0x1, RZ ;  /* 0x0000000108007810 */ /* 0x040fe40007ffe0ff */
[----:B------:R-:W-:Y:S02]  /*22870*/  IADD3 R2, R8, 0x2, RZ ;  /* 0x0000000208027810 */ /* 0x000fe40007ffe0ff */
[----:B------:R-:W-:-:S02]  /*22880*/  ISETP.LT.AND P4, PT, R0, c[0x0][0x17c], !P0 ;  /* 0x00005f0000007a0c */ /* 0x000fc40004781270 */
[----:B------:R-:W-:Y:S02]  /*22890*/  ISETP.LT.AND P3, PT, R2, c[0x0][0x17c], !P0 ;  /* 0x00005f0002007a0c */ /* 0x000fe40004761270 */
[C---:B------:R-:W-:Y:S02]  /*228a0*/  IADD3 R0, R8.reuse, 0x3, RZ ;  /* 0x0000000308007810 */ /* 0x040fe40007ffe0ff */
[----:B------:R-:W-:Y:S02]  /*228b0*/  IADD3 R2, R8, 0x4, RZ ;  /* 0x0000000408027810 */ /* 0x000fe40007ffe0ff */
[----:B------:R-:W2:Y:S01]  /*228c0*/  LDL.LU R8, [R1+0xb00] ;  /* 0x000b000001087983 */ /* 0x000ea20000300800 */
[----:B------:R-:W-:Y:S02]  /*228d0*/  LOP3.LUT R3, R3, 0x70, R29, 0x78, !PT ;  /* 0x0000007003037812 */ /* 0x000fe400078e781d */
[----:B------:R-:W-:Y:S01]  /*228e0*/  LOP3.LUT R28, R28, 0x1800, RZ, 0xc0, !PT ;  /* 0x000018001c1c7812 */ /* 0x000fe200078ec0ff */
[----:B------:R-:W0:Y:S01]  /*228f0*/  S2R R29, SR_TID.X ;  /* 0x00000000001d7919 */ /* 0x000e220000002100 */
[----:B------:R-:W-:-:S02]  /*22900*/  ISETP.LT.AND P1, PT, R2, c[0x0][0x17c], !P0 ;  /* 0x00005f0002007a0c */ /* 0x000fc40004721270 */
[----:B------:R-:W-:Y:S01]  /*22910*/  ISETP.LT.AND P2, PT, R0, c[0x0][0x17c], !P0 ;  /* 0x00005f0000007a0c */ /* 0x000fe20004741270 */
[----:B------:R1:W-:Y:S04]  /*22920*/  STS.128 [R3], R4 ;  /* 0x0000000403007388 */ /* 0x0003e80000000c00 */
[----:B-1----:R-:W3:Y:S04]  /*22930*/  LDL.LU.64 R6, [R1+0xaf8] ;  /* 0x000af80001067983 */ /* 0x002ee80000300a00 */
[----:B------:R-:W3:Y:S01]  /*22940*/  LDL.LU.64 R4, [R1+0xaf0] ;  /* 0x000af00001047983 */ /* 0x000ee20000300a00 */
[----:B0-----:R-:W-:-:S03]  /*22950*/  LOP3.LUT R29, R29, 0x3f, RZ, 0xc0, !PT ;  /* 0x0000003f1d1d7812 */ /* 0x001fc600078ec0ff */
[----:B--2---:R0:W-:Y:S02]  /*22960*/  STS.128 [R3+0x280], R8 ;  /* 0x0002800803007388 */ /* 0x0041e40000000c00 */
[----:B------:R-:W-:Y:S02]  /*22970*/  IMAD R28, R29, 0x10, R28 ;  /* 0x000000101d1c7824 */ /* 0x000fe400078e021c */
[----:B0-----:R-:W2:Y:S04]  /*22980*/  LDL.LU R8, [R1+0x30] ;  /* 0x0000300001087983 */ /* 0x001ea80000300800 */
[----:B------:R-:W2:Y:S04]  /*22990*/  LDL.LU R9, [R1+0x34] ;  /* 0x0000340001097983 */ /* 0x000ea80000300800 */
[----:B------:R-:W4:Y:S04]  /*229a0*/  LDL.LU R10, [R1+0x38] ;  /* 0x00003800010a7983 */ /* 0x000f280000300800 */
[----:B------:R-:W4:Y:S04]  /*229b0*/  LDL.LU R11, [R1+0x3c] ;  /* 0x00003c00010b7983 */ /* 0x000f280000300800 */
[----:B---3--:R0:W-:Y:S04]  /*229c0*/  STS.128 [R3+0x300], R4 ;  /* 0x0003000403007388 */ /* 0x0081e80000000c00 */
[----:B----4-:R-:W-:Y:S04]  /*229d0*/  STL.64 [R1+0xa98], R10 ;  /* 0x000a980a01007387 */ /* 0x010fe80000100a00 */
[----:B--2---:R-:W-:Y:S04]  /*229e0*/  STL.64 [R1+0xa90], R8 ;  /* 0x000a900801007387 */ /* 0x004fe80000100a00 */
[----:B0-----:R-:W2:Y:S04]  /*229f0*/  LDL.LU R4, [R1+0x40] ;  /* 0x0000400001047983 */ /* 0x001ea80000300800 */
[----:B------:R-:W2:Y:S04]  /*22a00*/  LDL.LU R5, [R1+0x44] ;  /* 0x0000440001057983 */ /* 0x000ea80000300800 */
[----:B------:R-:W3:Y:S04]  /*22a10*/  LDL.LU R6, [R1+0x48] ;  /* 0x0000480001067983 */ /* 0x000ee80000300800 */
[----:B------:R-:W3:Y:S04]  /*22a20*/  LDL.LU R7, [R1+0x4c] ;  /* 0x00004c0001077983 */ /* 0x000ee80000300800 */
[----:B------:R0:W-:Y:S04]  /*22a30*/  STS.128 [R3+0x180], R16 ;  /* 0x0001801003007388 */ /* 0x0001e80000000c00 */
[----:B0-----:R-:W4:Y:S04]  /*22a40*/  LDL.LU R16, [R1+0xa0] ;  /* 0x0000a00001107983 */ /* 0x001f280000300800 */
[----:B------:R-:W4:Y:S04]  /*22a50*/  LDL.LU R17, [R1+0xa4] ;  /* 0x0000a40001117983 */ /* 0x000f280000300800 */
[----:B------:R-:W4:Y:S04]  /*22a60*/  LDL.LU R18, [R1+0xa8] ;  /* 0x0000a80001127983 */ /* 0x000f280000300800 */
[----:B------:R-:W4:Y:S04]  /*22a70*/  LDL.LU R19, [R1+0xac] ;  /* 0x0000ac0001137983 */ /* 0x000f280000300800 */
[----:B---3--:R-:W-:Y:S04]  /*22a80*/  STL.64 [R1+0xaa8], R6 ;  /* 0x000aa80601007387 */ /* 0x008fe80000100a00 */
[----:B--2---:R-:W-:Y:S04]  /*22a90*/  STL.64 [R1+0xaa0], R4 ;  /* 0x000aa00401007387 */ /* 0x004fe80000100a00 */
[----:B------:R-:W2:Y:S04]  /*22aa0*/  LDL.LU R8, [R1+0x50] ;  /* 0x0000500001087983 */ /* 0x000ea80000300800 */
[----:B------:R-:W2:Y:S04]  /*22ab0*/  LDL.LU R9, [R1+0x54] ;  /* 0x0000540001097983 */ /* 0x000ea80000300800 */
[----:B------:R-:W3:Y:S04]  /*22ac0*/  LDL.LU R10, [R1+0x58] ;  /* 0x00005800010a7983 */ /* 0x000ee80000300800 */
[----:B------:R-:W3:Y:S04]  /*22ad0*/  LDL.LU R11, [R1+0x5c] ;  /* 0x00005c00010b7983 */ /* 0x000ee80000300800 */
[----:B---3--:R-:W-:Y:S04]  /*22ae0*/  STL.64 [R1+0xab8], R10 ;  /* 0x000ab80a01007387 */ /* 0x008fe80000100a00 */
[----:B--2---:R0:W-:Y:S04]  /*22af0*/  STL.64 [R1+0xab0], R8 ;  /* 0x000ab00801007387 */ /* 0x0041e80000100a00 */
[----:B0-----:R-:W2:Y:S04]  /*22b00*/  LDL.LU R8, [R1+0x70] ;  /* 0x0000700001087983 */ /* 0x001ea80000300800 */
        /* <DEDUP_REMOVED lines=9> */
[----:B------:R-:W-:Y:S04]  /*22ba0*/  STS.128 [R3+0x80], R24 ;  /* 0x0000801803007388 */ /* 0x000fe80000000c00 */
[----:B------:R-:W-:Y:S04]  /*22bb0*/  STS.128 [R3+0x100], R20 ;  /* 0x0001001403007388 */ /* 0x000fe80000000c00 */
[----:B------:R-:W-:Y:S04]  /*22bc0*/  STS.128 [R3+0x200], R12 ;  /* 0x0002000c03007388 */ /* 0x000fe80000000c00 */
[----:B----4-:R-:W-:Y:S04]  /*22bd0*/  STS.128 [R3+0x380], R16 ;  /* 0x0003801003007388 */ /* 0x010fe80000000c00 */
[----:B---3--:R-:W-:Y:S04]  /*22be0*/  STL.64 [R1+0xad8], R10 ;  /* 0x000ad80a01007387 */ /* 0x008fe80000100a00 */
[----:B--2---:R0:W-:Y:S04]  /*22bf0*/  STL.64 [R1+0xad0], R8 ;  /* 0x000ad00801007387 */ /* 0x0041e80000100a00 */
[----:B0-----:R-:W2:Y:S04]  /*22c00*/  LDL.LU R8, [R1+0x90] ;  /* 0x0000900001087983 */ /* 0x001ea80000300800 */
[----:B------:R-:W2:Y:S04]  /*22c10*/  LDL.LU R9, [R1+0x94] ;  /* 0x0000940001097983 */ /* 0x000ea80000300800 */
[----:B------:R-:W3:Y:S04]  /*22c20*/  LDL.LU R10, [R1+0x98] ;  /* 0x00009800010a7983 */ /* 0x000ee80000300800 */
[----:B------:R-:W3:Y:S01]  /*22c30*/  LDL.LU R11, [R1+0x9c] ;  /* 0x00009c00010b7983 */ /* 0x000ee20000300800 */
[----:B------:R-:W-:-:S02]  /*22c40*/  LOP3.LUT R29, R28, 0x20, RZ, 0x3c, !PT ;  /* 0x000000201c1d7812 */ /* 0x000fc400078e3cff */
[C---:B------:R-:W-:Y:S01]  /*22c50*/  LOP3.LUT R16, R28.reuse, 0x40, RZ, 0x3c, !PT ;  /* 0x000000401c107812 */ /* 0x040fe200078e3cff */
[----:B------:R-:W-:Y:S01]  /*22c60*/  BAR.SYNC.DEFER_BLOCKING 0x0 ;  /* 0x0000000000007b1d */ /* 0x000fe20000010000 */
[----:B------:R-:W-:-:S05]  /*22c70*/  LOP3.LUT R2, R28, 0x60, RZ, 0x3c, !PT ;  /* 0x000000601c027812 */ /* 0x000fca00078e3cff */
[----:B---3--:R-:W-:Y:S04]  /*22c80*/  STL.64 [R1+0xae8], R10 ;  /* 0x000ae80a01007387 */ /* 0x008fe80000100a00 */
[----:B--2---:R-:W-:Y:S04]  /*22c90*/  STL.64 [R1+0xae0], R8 ;  /* 0x000ae00801007387 */ /* 0x004fe80000100a00 */
[----:B------:R-:W0:Y:S04]  /*22ca0*/  LDS.128 R8, [R28] ;  /* 0x000000001c087984 */ /* 0x000e280000000c00 */
[----:B------:R-:W2:Y:S04]  /*22cb0*/  LDL.LU R4, [R1+0x60] ;  /* 0x0000600001047983 */ /* 0x000ea80000300800 */
[----:B------:R-:W2:Y:S04]  /*22cc0*/  LDL.LU R5, [R1+0x64] ;  /* 0x0000640001057983 */ /* 0x000ea80000300800 */
[----:B------:R-:W2:Y:S04]  /*22cd0*/  LDL.LU R6, [R1+0x68] ;  /* 0x0000680001067983 */ /* 0x000ea80000300800 */
[----:B------:R-:W2:Y:S04]  /*22ce0*/  LDL.LU R7, [R1+0x6c] ;  /* 0x00006c0001077983 */ /* 0x000ea80000300800 */
[----:B------:R-:W3:Y:S04]  /*22cf0*/  LDL.LU R12, [R1+0x20] ;  /* 0x00002000010c7983 */ /* 0x000ee80000300800 */
[----:B------:R-:W3:Y:S04]  /*22d00*/  LDL.LU R13, [R1+0x24] ;  /* 0x00002400010d7983 */ /* 0x000ee80000300800 */
[----:B------:R-:W3:Y:S04]  /*22d10*/  LDL.LU R14, [R1+0x28] ;  /* 0x00002800010e7983 */ /* 0x000ee80000300800 */
[----:B------:R-:W3:Y:S04]  /*22d20*/  LDL.LU R15, [R1+0x2c] ;  /* 0x00002c00010f7983 */ /* 0x000ee80000300800 */
[----:B------:R-:W4:Y:S04]  /*22d30*/  LDL.LU R24, [R1] ;  /* 0x0000000001187983 */ /* 0x000f280000300800 */
[----:B------:R-:W4:Y:S04]  /*22d40*/  LDL.LU R25, [R1+0x4] ;  /* 0x0000040001197983 */ /* 0x000f280000300800 */
[----:B------:R-:W4:Y:S04]  /*22d50*/  LDL.LU R26, [R1+0x8] ;  /* 0x00000800011a7983 */ /* 0x000f280000300800 */
[----:B------:R-:W4:Y:S04]  /*22d60*/  LDL.LU R27, [R1+0xc] ;  /* 0x00000c00011b7983 */ /* 0x000f280000300800 */
[----:B------:R-:W2:Y:S04]  /*22d70*/  LDL.LU R20, [R1+0x10] ;  /* 0x0000100001147983 */ /* 0x000ea80000300800 */
[----:B------:R-:W2:Y:S04]  /*22d80*/  LDL.LU R21, [R1+0x14] ;  /* 0x0000140001157983 */ /* 0x000ea80000300800 */
[----:B------:R-:W2:Y:S04]  /*22d90*/  LDL.LU R22, [R1+0x18] ;  /* 0x0000180001167983 */ /* 0x000ea80000300800 */
[----:B------:R-:W2:Y:S04]  /*22da0*/  LDL.LU R23, [R1+0x1c] ;  /* 0x00001c0001177983 */ /* 0x000ea80000300800 */
[----:B0-----:R-:W-:Y:S04]  /*22db0*/  STL.64 [R1+0xa0], R8 ;  /* 0x0000a00801007387 */ /* 0x001fe80000100a00 */
[----:B------:R-:W-:Y:S04]  /*22dc0*/  STL.64 [R1+0xa8], R10 ;  /* 0x0000a80a01007387 */ /* 0x000fe80000100a00 */
[----:B------:R-:W0:Y:S04]  /*22dd0*/  LDS.128 R8, [R28+0x400] ;  /* 0x000400001c087984 */ /* 0x000e280000000c00 */
[----:B0-----:R-:W-:Y:S04]  /*22de0*/  STL.64 [R1+0xe0], R8 ;  /* 0x0000e00801007387 */ /* 0x001fe80000100a00 */
[----:B------:R-:W-:Y:S04]  /*22df0*/  STL.64 [R1+0xe8], R10 ;  /* 0x0000e80a01007387 */ /* 0x000fe80000100a00 */
[----:B------:R-:W0:Y:S04]  /*22e00*/  LDS.128 R8, [R29] ;  /* 0x000000001d087984 */ /* 0x000e280000000c00 */
        /* <DEDUP_REMOVED lines=9> */
[----:B------:R-:W2:Y:S04]  /*22ea0*/  LDL.LU R0, [R1+0x984] ;  /* 0x0009840001007983 */ /* 0x000ea80000300800 */
[----:B0-----:R-:W-:Y:S04]  /*22eb0*/  STL.64 [R1+0x100], R8 ;  /* 0x0001000801007387 */ /* 0x001fe80000100a00 */
[----:B------:R-:W-:Y:S04]  /*22ec0*/  STL.64 [R1+0x108], R10 ;  /* 0x0001080a01007387 */ /* 0x000fe80000100a00 */
[----:B------:R-:W0:Y:S04]  /*22ed0*/  LDS.128 R8, [R2] ;  /* 0x0000000002087984 */ /* 0x000e280000000c00 */
[----:B0-----:R-:W-:Y:S04]  /*22ee0*/  STL.64 [R1+0xd0], R8 ;  /* 0x0000d00801007387 */ /* 0x001fe80000100a00 */
[----:B------:R-:W-:Y:S04]  /*22ef0*/  STL.64 [R1+0xd8], R10 ;  /* 0x0000d80a01007387 */ /* 0x000fe80000100a00 */
[----:B------:R-:W0:Y:S04]  /*22f00*/  LDS.128 R8, [R2+0x400] ;  /* 0x0004000002087984 */ /* 0x000e280000000c00 */
[----:B------:R-:W-:Y:S06]  /*22f10*/  BAR.SYNC.DEFER_BLOCKING 0x0 ;  /* 0x0000000000007b1d */ /* 0x000fec0000010000 */
[----:B0-----:R-:W-:Y:S04]  /*22f20*/  STL.64 [R1+0x110], R8 ;  /* 0x0001100801007387 */ /* 0x001fe80000100a00 */
[----:B------:R0:W-:Y:S04]  /*22f30*/  STL.64 [R1+0x118], R10 ;  /* 0x0001180a01007387 */ /* 0x0001e80000100a00 */
[----:B0-----:R-:W2:Y:S04]  /*22f40*/  LDL.LU.64 R10, [R1+0xae8] ;  /* 0x000ae800010a7983 */ /* 0x001ea80000300a00 */
[----:B------:R-:W2:Y:S04]  /*22f50*/  LDL.LU.64 R8, [R1+0xae0] ;  /* 0x000ae00001087983 */ /* 0x000ea80000300a00 */
[----:B--2---:R0:W-:Y:S04]  /*22f60*/  STS.128 [R3], R8 ;  /* 0x0000000803007388 */ /* 0x0041e80000000c00 */
[----:B0-----:R-:W2:Y:S04]  /*22f70*/  LDL.LU.64 R10, [R1+0xad8] ;  /* 0x000ad800010a7983 */ /* 0x001ea80000300a00 */
[----:B------:R-:W2:Y:S04]  /*22f80*/  LDL.LU.64 R8, [R1+0xad0] ;  /* 0x000ad00001087983 */ /* 0x000ea80000300a00 */
[----:B--2---:R0:W-:Y:S04]  /*22f90*/  STS.128 [R3+0x80], R8 ;  /* 0x0000800803007388 */ /* 0x0041e80000000c00 */
[----:B0-----:R-:W2:Y:S04]  /*22fa0*/  LDL.LU.64 R10, [R1+0xac8] ;  /* 0x000ac800010a7983 */ /* 0x001ea80000300a00 */
[----:B------:R-:W2:Y:S04]  /*22fb0*/  LDL.LU.64 R8, [R1+0xac0] ;  /* 0x000ac00001087983 */ /* 0x000ea80000300a00 */
[----:B--2---:R0:W-:Y:S04]  /*22fc0*/  STS.128 [R3+0x100], R8 ;  /* 0x0001000803007388 */ /* 0x0041e80000000c00 */
[----:B0-----:R-:W2:Y:S04]  /*22fd0*/  LDL.LU.64 R10, [R1+0xab8] ;  /* 0x000ab800010a7983 */ /* 0x001ea80000300a00 */
[----:B------:R-:W2:Y:S04]  /*22fe0*/  LDL.LU.64 R8, [R1+0xab0] ;  /* 0x000ab00001087983 */ /* 0x000ea80000300a00 */
[----:B------:R0:W-:Y:S04]  /*22ff0*/  STS.128 [R3+0x180], R4 ;  /* 0x0001800403007388 */ /* 0x0001e80000000c00 */
[----:B0-----:R-:W3:Y:S04]  /*23000*/  LDL.LU.64 R6, [R1+0xaa8] ;  /* 0x000aa80001067983 */ /* 0x001ee80000300a00 */
[----:B------:R-:W3:Y:S04]  /*23010*/  LDL.LU.64 R4, [R1+0xaa0] ;  /* 0x000aa00001047983 */ /* 0x000ee80000300a00 */
[----:B--2---:R0:W-:Y:S04]  /*23020*/  STS.128 [R3+0x200], R8 ;  /* 0x0002000803007388 */ /* 0x0041e80000000c00 */
[----:B0-----:R-:W2:Y:S04]  /*23030*/  LDL.LU.64 R10, [R1+0xa98] ;  /* 0x000a9800010a7983 */ /* 0x001ea80000300a00 */
[----:B------:R-:W2:Y:S04]  /*23040*/  LDL.LU.64 R8, [R1+0xa90] ;  /* 0x000a900001087983 */ /* 0x000ea80000300a00 */
[----:B---3--:R0:W-:Y:S04]  /*23050*/  STS.128 [R3+0x280], R4 ;  /* 0x0002800403007388 */ /* 0x0081e80000000c00 */
[----:B------:R-:W-:Y:S04]  /*23060*/  STS.128 [R3+0x380], R12 ;  /* 0x0003800c03007388 */ /* 0x000fe80000000c00 */
[----:B0-----:R-:W3:Y:S04]  /*23070*/  LDL.LU.64 R6, [R1+0xa88] ;  /* 0x000a880001067983 */ /* 0x001ee80000300a00 */
[----:B------:R-:W3:Y:S04]  /*23080*/  LDL.LU.64 R4, [R1+0xa80] ;  /* 0x000a800001047983 */ /* 0x000ee80000300a00 */
[----:B--2---:R0:W-:Y:S04]  /*23090*/  STS.128 [R3+0x300], R8 ;  /* 0x0003000803007388 */ /* 0x0041e80000000c00 */
[----:B------:R-:W-:Y:S06]  /*230a0*/  BAR.SYNC.DEFER_BLOCKING 0x0 ;  /* 0x0000000000007b1d */ /* 0x000fec0000010000 */
[----:B0-----:R-:W3:Y:S04]  /*230b0*/  LDL.LU.64 R10, [R1+0xa78] ;  /* 0x000a7800010a7983 */ /* 0x001ee80000300a00 */
[----:B------:R-:W3:Y:S04]  /*230c0*/  LDL.LU.64 R8, [R1+0xa70] ;  /* 0x000a700001087983 */ /* 0x000ee80000300a00 */
        /* <DEDUP_REMOVED lines=13> */
[----:B------:R-:W1:Y:S04]  /*231a0*/  LDS.128 R16, [R16+0x400] ;  /* 0x0004000010107984 */ /* 0x000e680000000c00 */
[----:B0-----:R-:W-:Y:S04]  /*231b0*/  STL.64 [R1+0x40], R12 ;  /* 0x0000400c01007387 */ /* 0x001fe80000100a00 */
[----:B------:R0:W-:Y:S04]  /*231c0*/  STL.64 [R1+0x48], R14 ;  /* 0x0000480e01007387 */ /* 0x0001e80000100a00 */
[----:B0-----:R-:W2:Y:S04]  /*231d0*/  LDL.LU.64 R14, [R1+0xa68] ;  /* 0x000a6800010e7983 */ /* 0x001ea80000300a00 */
[----:B------:R-:W2:Y:S04]  /*231e0*/  LDL.LU.64 R12, [R1+0xa60] ;  /* 0x000a6000010c7983 */ /* 0x000ea80000300a00 */
[----:B-1----:R-:W-:Y:S04]  /*231f0*/  STL.64 [R1+0x80], R16 ;  /* 0x0000801001007387 */ /* 0x002fe80000100a00 */
[----:B------:R-:W-:Y:S04]  /*23200*/  STL.64 [R1+0x88], R18 ;  /* 0x0000881201007387 */ /* 0x000fe80000100a00 */
[----:B------:R-:W0:Y:S04]  /*23210*/  LDS.128 R16, [R2] ;  /* 0x0000000002107984 */ /* 0x000e280000000c00 */
[----:B0-----:R-:W-:Y:S04]  /*23220*/  STL.64 [R1+0x50], R16 ;  /* 0x0000501001007387 */ /* 0x001fe80000100a00 */
[----:B------:R-:W-:Y:S04]  /*23230*/  STL.64 [R1+0x58], R18 ;  /* 0x0000581201007387 */ /* 0x000fe80000100a00 */
[----:B------:R-:W0:Y:S04]  /*23240*/  LDS.128 R16, [R2+0x400] ;  /* 0x0004000002107984 */ /* 0x000e280000000c00 */
[----:B------:R-:W-:Y:S06]  /*23250*/  BAR.SYNC.DEFER_BLOCKING 0x0 ;  /* 0x0000000000007b1d */ /* 0x000fec0000010000 */
[----:B------:R-:W-:Y:S04]  /*23260*/  STS.128 [R3], R20 ;  /* 0x0000001403007388 */ /* 0x000fe80000000c00 */
[----:B----4-:R-:W-:Y:S04]  /*23270*/  STS.128 [R3+0x80], R24 ;  /* 0x0000801803007388 */ /* 0x010fe80000000c00 */
[----:B0-----:R-:W-:Y:S04]  /*23280*/  STL.64 [R1+0x90], R16 ;  /* 0x0000901001007387 */ /* 0x001fe80000100a00 */
[----:B------:R0:W-:Y:S04]  /*23290*/  STL.64 [R1+0x98], R18 ;  /* 0x0000981201007387 */ /* 0x0001e80000100a00 */
[----:B0-----:R-:W4:Y:S04]  /*232a0*/  LDL.LU.64 R18, [R1+0xa58] ;  /* 0x000a580001127983 */ /* 0x001f280000300a00 */
[----:B------:R-:W4:Y:S04]  /*232b0*/  LDL.LU.64 R16, [R1+0xa50] ;  /* 0x000a500001107983 */ /* 0x000f280000300a00 */
[----:B------:R-:W4:Y:S04]  /*232c0*/  LDL.LU.64 R22, [R1+0xa48] ;  /* 0x000a480001167983 */ /* 0x000f280000300a00 */
[----:B------:R-:W4:Y:S04]  /*232d0*/  LDL.LU.64 R20, [R1+0xa40] ;  /* 0x000a400001147983 */ /* 0x000f280000300a00 */
[----:B------:R-:W4:Y:S04]  /*232e0*/  LDL.LU.64 R26, [R1+0xa38] ;  /* 0x000a3800011a7983 */ /* 0x000f280000300a00 */
[----:B------:R-:W4:Y:S04]  /*232f0*/  LDL.LU.64 R24, [R1+0xa30] ;  /* 0x000a300001187983 */ /* 0x000f280000300a00 */
[----:B---3--:R-:W-:Y:S04]  /*23300*/  STS.128 [R3+0x100], R4 ;  /* 0x0001000403007388 */ /* 0x008fe80000000c00 */
[----:B------:R-:W-:Y:S04]  /*23310*/  STS.128 [R3+0x180], R8 ;  /* 0x0001800803007388 */ /* 0x000fe80000000c00 */
[----:B--2---:R-:W-:Y:S04]  /*23320*/  STS.128 [R3+0x200], R12 ;  /* 0x0002000c03007388 */ /* 0x004fe80000000c00 */
[----:B----4-:R-:W-:Y:S04]  /*23330*/  STS.128 [R3+0x280], R16 ;  /* 0x0002801003007388 */ /* 0x010fe80000000c00 */
[----:B------:R-:W-:Y:S04]  /*23340*/  STS.128 [R3+0x300], R20 ;  /* 0x0003001403007388 */ /* 0x000fe80000000c00 */
[----:B------:R0:W-:Y:S04]  /*23350*/  STS.128 [R3+0x380], R24 ;  /* 0x0003801803007388 */ /* 0x0001e80000000c00 */
[----:B------:R-:W-:Y:S06]  /*23360*/  BAR.SYNC.DEFER_BLOCKING 0x0 ;  /* 0x0000000000007b1d */ /* 0x000fec0000010000 */
[----:B0-----:R-:W2:Y:S04]  /*23370*/  LDL R27, [R1+0x15c] ;  /* 0x00015c00011b7983 */ /* 0x001ea80000100800 */
[----:B------:R-:W0:Y:S04]  /*23380*/  LDS.128 R8, [R28] ;  /* 0x000000001c087984 */ /* 0x000e280000000c00 */
[----:B------:R-:W1:Y:S01]  /*23390*/  LDS.128 R4, [R28+0x400] ;  /* 0x000400001c047984 */ /* 0x000e620000000c00 */
[----:B------:R-:W-:-:S03]  /*233a0*/  LOP3.LUT R26, R28, 0x40, RZ, 0x3c, !PT ;  /* 0x000000401c1a7812 */ /* 0x000fc600078e3cff */
[----:B------:R-:W-:Y:S04]  /*233b0*/  LDS.128 R16, [R2] ;  /* 0x0000000002107984 */ /* 0x000fe80000000c00 */
[----:B------:R-:W-:Y:S04]  /*233c0*/  LDS.128 R12, [R26] ;  /* 0x000000001a0c7984 */ /* 0x000fe80000000c00 */
[----:B0-----:R-:W-:Y:S04]  /*233d0*/  STL.64 [R1+0x10], R8 ;  /* 0x0000100801007387 */ /* 0x001fe80000100a00 */
[----:B------:R-:W-:Y:S04]  /*233e0*/  STL.64 [R1+0x18], R10 ;  /* 0x0000180a01007387 */ /* 0x000fe80000100a00 */
[----:B------:R-:W3:Y:S04]  /*233f0*/  LDL.LU R25, [R1+0xa0] ;  /* 0x0000a00001197983 */ /* 0x000ee80000300800 */
[----:B------:R-:W-:Y:S04]  /*23400*/  STL [R1+0x9a4], R28 ;  /* 0x0009a41c01007387 */ /* 0x000fe80000100800 */
[----:B-1----:R-:W-:Y:S04]  /*23410*/  STL.64 [R1], R4 ;  /* 0x0000000401007387 */ /* 0x002fe80000100a00 */
[----:B------:R-:W-:Y:S04]  /*23420*/  STL.64 [R1+0x8], R6 ;  /* 0x0000080601007387 */ /* 0x000fe80000100a00 */
[----:B------:R-:W0:Y:S04]  /*23430*/  LDS.128 R4, [R29] ;  /* 0x000000001d047984 */ /* 0x000e280000000c00 */
[----:B------:R-:W1:Y:S04]  /*23440*/  LDS.128 R8, [R29+0x400] ;  /* 0x000400001d087984 */ /* 0x000e680000000c00 */
[----:B0-----:R-:W-:Y:S04]  /*23450*/  STL [R1+0x9ac], R6 ;  /* 0x0009ac0601007387 */ /* 0x001fe80000100800 */
[----:B------:R-:W-:Y:S04]  /*23460*/  STL [R1+0x9a8], R7 ;  /* 0x0009a80701007387 */ /* 0x000fe80000100800 */
[----:B-1----:R-:W-:Y:S04]  /*23470*/  STL.64 [R1+0x9b8], R10 ;  /* 0x0009b80a01007387 */ /* 0x002fe80000100a00 */
[----:B------:R0:W-:Y:S04]  /*23480*/  STL.64 [R1+0x9b0], R8 ;  /* 0x0009b00801007387 */ /* 0x0001e80000100a00 */
[----:B0-----:R-:W4:Y:S04]  /*23490*/  LDL.LU R8, [R1+0x560] ;  /* 0x0005600001087983 */ /* 0x001f280000300800 */
[----:B------:R-:W4:Y:S04]  /*234a0*/  LDL.LU R9, [R1+0x564] ;  /* 0x0005640001097983 */ /* 0x000f280000300800 */
[----:B------:R-:W2:Y:S04]  /*234b0*/  LDL.LU R10, [R1+0x568] ;  /* 0x00056800010a7983 */ /* 0x000ea80000300800 */
[----:B------:R-:W2:Y:S04]  /*234c0*/  LDL.LU R11, [R1+0x56c] ;  /* 0x00056c00010b7983 */ /* 0x000ea80000300800 */
[----:B--2---:R-:W-:Y:S04]  /*234d0*/  STL.64 [R1+0x9c8], R10 ;  /* 0x0009c80a01007387 */ /* 0x004fe80000100a00 */
[----:B----4-:R0:W-:Y:S04]  /*234e0*/  STL.64 [R1+0x9c0], R8 ;  /* 0x0009c00801007387 */ /* 0x0101e80000100a00 */
[----:B0-----:R-:W2:Y:S04]  /*234f0*/  LDL.LU R8, [R1+0x1c0] ;  /* 0x0001c00001087983 */ /* 0x001ea80000300800 */
[----:B------:R-:W2:Y:S04]  /*23500*/  LDL.LU R9, [R1+0x1c4] ;  /* 0x0001c40001097983 */ /* 0x000ea80000300800 */
[----:B------:R-:W4:Y:S04]  /*23510*/  LDL.LU R10, [R1+0x1c8] ;  /* 0x0001c800010a7983 */ /* 0x000f280000300800 */
[----:B------:R-:W4:Y:S04]  /*23520*/  LDL.LU R11, [R1+0x1cc] ;  /* 0x0001cc00010b7983 */ /* 0x000f280000300800 */
[----:B------:R-:W2:Y:S04]  /*23530*/  LDL.LU R20, [R1+0x120] ;  /* 0x0001200001147983 */ /* 0x000ea80000300800 */
[----:B------:R-:W2:Y:S04]  /*23540*/  LDL.LU R21, [R1+0x124] ;  /* 0x0001240001157983 */ /* 0x000ea80000300800 */
[----:B------:R-:W2:Y:S04]  /*23550*/  LDL.LU R22, [R1+0x128] ;  /* 0x0001280001167983 */ /* 0x000ea80000300800 */
[----:B------:R-:W2:Y:S04]  /*23560*/  LDL.LU R23, [R1+0x12c] ;  /* 0x00012c0001177983 */ /* 0x000ea80000300800 */
[----:B--2---:R-:W-:Y:S04]  /*23570*/  STL.64 [R1+0xa18], R22 ;  /* 0x000a181601007387 */ /* 0x004fe80000100a00 */
[----:B------:R0:W-:Y:S04]  /*23580*/  STL.64 [R1+0xa10], R20 ;  /* 0x000a101401007387 */ /* 0x0001e80000100a00 */
[----:B0-----:R-:W2:Y:S04]  /*23590*/  LDL.LU R20, [R1+0x130] ;  /* 0x0001300001147983 */ /* 0x001ea80000300800 */
[----:B------:R-:W2:Y:S04]  /*235a0*/  LDL.LU R21, [R1+0x134] ;  /* 0x0001340001157983 */ /* 0x000ea80000300800 */
[----:B------:R-:W2:Y:S04]  /*235b0*/  LDL.LU R22, [R1+0x138] ;  /* 0x0001380001167983 */ /* 0x000ea80000300800 */
[----:B------:R-:W2:Y:S04]  /*235c0*/  LDL.LU R23, [R1+0x13c] ;  /* 0x00013c0001177983 */ /* 0x000ea80000300800 */
[----:B--2---:R-:W-:Y:S04]  /*235d0*/  STL.64 [R1+0xa28], R22 ;  /* 0x000a281601007387 */ /* 0x004fe80000100a00 */
[----:B------:R-:W-:Y:S04]  /*235e0*/  STL.64 [R1+0xa20], R20 ;  /* 0x000a201401007387 */ /* 0x000fe80000100a00 */
[----:B----4-:R-:W-:Y:S04]  /*235f0*/  STL.64 [R1+0x9d8], R10 ;  /* 0x0009d80a01007387 */ /* 0x010fe80000100a00 */
[----:B------:R0:W-:Y:S04]  /*23600*/  STL.64 [R1+0x9d0], R8 ;  /* 0x0009d00801007387 */ /* 0x0001e80000100a00 */
[----:B------:R-:W1:Y:S04]  /*23610*/  LDS.128 R20, [R26+0x400] ;  /* 0x000400001a147984 */ /* 0x000e680000000c00 */
[----:B0-----:R-:W2:Y:S04]  /*23620*/  LDL.LU R8, [R1+0x180] ;  /* 0x0001800001087983 */ /* 0x001ea80000300800 */
[----:B------:R-:W2:Y:S04]  /*23630*/  LDL.LU R9, [R1+0x184] ;  /* 0x0001840001097983 */ /* 0x000ea80000300800 */
[----:B------:R-:W4:Y:S04]  /*23640*/  LDL.LU R10, [R1+0x188] ;  /* 0x00018800010a7983 */ /* 0x000f280000300800 */
[----:B------:R-:W4:Y:S04]  /*23650*/  LDL.LU R11, [R1+0x18c] ;  /* 0x00018c00010b7983 */ /* 0x000f280000300800 */
[----:B----4-:R-:W-:Y:S04]  /*23660*/  STL.64 [R1+0x9e8], R10 ;  /* 0x0009e80a01007387 */ /* 0x010fe80000100a00 */
[----:B--2---:R0:W-:Y:S04]  /*23670*/  STL.64 [R1+0x9e0], R8 ;  /* 0x0009e00801007387 */ /* 0x0041e80000100a00 */
        /* <DEDUP_REMOVED lines=14> */
[----:B------:R-:W2:Y:S04]  /*23760*/  LDL.LU R10, [R1+0x148] ;  /* 0x00014800010a7983 */ /* 0x000ea80000300800 */
[----:B------:R-:W2:Y:S04]  /*23770*/  LDL.LU R11, [R1+0x14c] ;  /* 0x00014c00010b7983 */ /* 0x000ea80000300800 */
[----:B-1----:R-:W-:Y:S04]  /*23780*/  STL.64 [R1+0x190], R20 ;  /* 0x0001901401007387 */ /* 0x002fe80000100a00 */
[----:B------:R-:W-:Y:S04]  /*23790*/  STL.64 [R1+0x198], R22 ;  /* 0x0001981601007387 */ /* 0x000fe80000100a00 */
[----:B------:R-:W0:Y:S04]  /*237a0*/  LDS.128 R20, [R2+0x400] ;  /* 0x0004000002147984 */ /* 0x000e280000000c00 */
[----:B------:R-:W-:Y:S06]  /*237b0*/  BAR.SYNC.DEFER_BLOCKING 0x0 ;  /* 0x0000000000007b1d */ /* 0x000fec0000010000 */
[----:B0-----:R0:W-:Y:S01]  /*237c0*/  STL [R1+0x1ac], R23 ;  /* 0x0001ac1701007387 */ /* 0x0011e20000100800 */
[----:B------:R-:W-:-:S02]  /*237d0*/  IMAD.MOV.U32 R28, RZ, RZ, R22 ;  /* 0x000000ffff1c7224 */ /* 0x000fc400078e0016 */
[----:B------:R-:W-:Y:S02]  /*237e0*/  IMAD.MOV.U32 R6, RZ, RZ, R20 ;  /* 0x000000ffff067224 */ /* 0x000fe400078e0014 */
[----:B------:R-:W-:Y:S01]  /*237f0*/  IMAD.MOV.U32 R7, RZ, RZ, R21 ;  /* 0x000000ffff077224 */ /* 0x000fe200078e0015 */
[----:B0-----:R-:W4:Y:S04]  /*23800*/  LDL.LU.64 R22, [R1+0xa28] ;  /* 0x000a280001167983 */ /* 0x001f280000300a00 */
[----:B------:R-:W4:Y:S04]  /*23810*/  LDL.LU.64 R20, [R1+0xa20] ;  /* 0x000a200001147983 */ /* 0x000f280000300a00 */
[----:B--2---:R-:W-:Y:S04]  /*23820*/  STS.128 [R3+0x100], R8 ;  /* 0x0001000803007388 */ /* 0x004fe80000000c00 */
[----:B----4-:R0:W-:Y:S04]  /*23830*/  STS.128 [R3], R20 ;  /* 0x0000001403007388 */ /* 0x0101e80000000c00 */
[----:B0-----:R-:W2:Y:S04]  /*23840*/  LDL.LU.64 R22, [R1+0xa18] ;  /* 0x000a180001167983 */ /* 0x001ea80000300a00 */
[----:B------:R-:W2:Y:S04]  /*23850*/  LDL.LU.64 R20, [R1+0xa10] ;  /* 0x000a100001147983 */ /* 0x000ea80000300a00 */
[----:B------:R-:W4:Y:S04]  /*23860*/  LDL.LU.64 R10, [R1+0xa08] ;  /* 0x000a0800010a7983 */ /* 0x000f280000300a00 */
[----:B------:R-:W4:Y:S04]  /*23870*/  LDL.LU.64 R8, [R1+0xa00] ;  /* 0x000a000001087983 */ /* 0x000f280000300a00 */
[----:B----4-:R0:W-:Y:S04]  /*23880*/  STS.128 [R3+0x180], R8 ;  /* 0x0001800803007388 */ /* 0x0101e80000000c00 */
[----:B0-----:R-:W4:Y:S04]  /*23890*/  LDL.LU.64 R10, [R1+0x9f8] ;  /* 0x0009f800010a7983 */ /* 0x001f280000300a00 */
        /* <DEDUP_REMOVED lines=10> */
[----:B--2---:R0:W-:Y:S01]  /*23940*/  STS.128 [R3+0x80], R20 ;  /* 0x0000801403007388 */ /* 0x0041e20000000c00 */
[----:B------:R-:W-:Y:S01]  /*23950*/  IMAD R0, R0, c[0x0][0x194], RZ ;  /* 0x0000650000007a24 */ /* 0x000fe200078e02ff */
[----:B------:R-:W-:-:S04]  /*23960*/  ISETP.LT.AND P5, PT, R27, c[0x0][0x17c], !P0 ;  /* 0x00005f001b007a0c */ /* 0x000fc800047a1270 */
[----:B------:R-:W-:-:S04]  /*23970*/  LEA R2, P6, R0, c[0x0][0x170], 0x1 ;  /* 0x00005c0000027a11 */ /* 0x000fc800078c08ff */
[----:B------:R-:W-:Y:S01]  /*23980*/  LEA.HI.X.SX32 R0, R0, c[0x0][0x174], 0x1, P6 ;  /* 0x00005d0000007a11 */ /* 0x000fe200030f0eff */
[----:B0-----:R-:W-:-:S05]  /*23990*/  IMAD R21, R27, c[0x0][0x198], RZ ;  /* 0x000066001b157a24 */ /* 0x001fca00078e02ff */
[C---:B------:R-:W-:Y:S02]  /*239a0*/  LEA R20, P6, R21.reuse, R2, 0x1 ;  /* 0x0000000215147211 */ /* 0x040fe400078c08ff */
[C---:B------:R-:W-:Y:S02]  /*239b0*/  IADD3 R23, R21.reuse, c[0x0][0x198], RZ ;  /* 0x0000660015177a10 */ /* 0x040fe40007ffe0ff */
[----:B------:R-:W-:Y:S02]  /*239c0*/  LEA.HI.X.SX32 R21, R21, R0, 0x1, P6 ;  /* 0x0000000015157211 */ /* 0x000fe400030f0eff */
[----:B------:R-:W-:Y:S02]  /*239d0*/  LEA R22, P6, R23, R2, 0x1 ;  /* 0x0000000217167211 */ /* 0x000fe400078c08ff */
[----:B---3--:R-:W-:Y:S01]  /*239e0*/  PRMT R24, R25, 0x7632, R24 ;  /* 0x0000763219187816 */ /* 0x008fe20000000018 */
[----:B----4-:R0:W-:Y:S04]  /*239f0*/  STS.128 [R3+0x380], R8 ;  /* 0x0003800803007388 */ /* 0x0101e80000000c00 */
[----:B------:R-:W-:Y:S06]  /*23a00*/  BAR.SYNC.DEFER_BLOCKING 0x0 ;  /* 0x0000000000007b1d */ /* 0x000fec0000010000 */
[----:B0-----:R-:W2:Y:S04]  /*23a10*/  LDL.LU.64 R10, [R1+0x9b8] ;  /* 0x0009b800010a7983 */ /* 0x001ea80000300a00 */
[----:B------:R-:W3:Y:S04]  /*23a20*/  LDL.LU.64 R8, [R1+0x9b0] ;  /* 0x0009b00001087983 */ /* 0x000ee80000300a00 */
[----:B------:R0:W-:Y:S02]  /*23a30*/  @P5 STG.E.U16 [R20.64], R25 ;  /* 0x0000001914005986 */ /* 0x0001e4000c101508 */
[----:B0-----:R-:W-:-:S02]  /*23a40*/  IADD3 R21, R23, c[0x0][0x198], RZ ;  /* 0x0000660017157a10 */ /* 0x001fc40007ffe0ff */
[----:B------:R-:W-:Y:S02]  /*23a50*/  LEA.HI.X.SX32 R23, R23, R0, 0x1, P6 ;  /* 0x0000000017177211 */ /* 0x000fe400030f0eff */
[----:B------:R-:W-:-:S03]  /*23a60*/  IADD3 R25, R27, 0x6, RZ ;  /* 0x000000061b197810 */ /* 0x000fc60007ffe0ff */
[----:B------:R0:W-:Y:S01]  /*23a70*/  @P4 STG.E.U16 [R22.64], R24 ;  /* 0x0000001816004986 */ /* 0x0001e2000c101508 */
[----:B------:R-:W-:-:S03]  /*23a80*/  ISETP.LT.AND P4, PT, R25, c[0x0][0x17c], !P0 ;  /* 0x00005f0019007a0c */ /* 0x000fc60004781270 */
[----:B------:R-:W4:Y:S01]  /*23a90*/  LDL.LU R25, [R1+0xb0] ;  /* 0x0000b00001197983 */ /* 0x000f220000300800 */
[----:B------:R-:W-:Y:S02]  /*23aa0*/  IADD3 R3, R27, 0x5, RZ ;  /* 0x000000051b037810 */ /* 0x000fe40007ffe0ff */
[----:B------:R-:W-:Y:S02]  /*23ab0*/  LEA R20, P6, R21, R2, 0x1 ;  /* 0x0000000215147211 */ /* 0x000fe400078c08ff */
[----:B------:R-:W-:Y:S02]  /*23ac0*/  ISETP.LT.AND P5, PT, R3, c[0x0][0x17c], !P0 ;  /* 0x00005f0003007a0c */ /* 0x000fe400047a1270 */
[C---:B------:R-:W-:Y:S02]  /*23ad0*/  IADD3 R3, R21.reuse, c[0x0][0x198], RZ ;  /* 0x0000660015037a10 */ /* 0x040fe40007ffe0ff */
[----:B------:R-:W-:Y:S02]  /*23ae0*/  LEA.HI.X.SX32 R21, R21, R0, 0x1, P6 ;  /* 0x0000000015157211 */ /* 0x000fe400030f0eff */
[----:B0-----:R-:W-:-:S02]  /*23af0*/  IADD3 R23, R27, 0x7, RZ ;  /* 0x000000071b177810 */ /* 0x001fc40007ffe0ff */
[----:B------:R-:W-:Y:S01]  /*23b00*/  LEA R22, P6, R3, R2, 0x1 ;  /* 0x0000000203167211 */ /* 0x000fe200078c08ff */
[----:B----4-:R0:W-:Y:S01]  /*23b10*/  @P3 STG.E.U16 [R20.64], R25 ;  /* 0x0000001914003986 */ /* 0x0101e2000c101508 */
[----:B------:R-:W-:Y:S02]  /*23b20*/  ISETP.LT.AND P3, PT, R23, c[0x0][0x17c], !P0 ;  /* 0x00005f0017007a0c */ /* 0x000fe40004761270 */
[----:B------:R-:W-:Y:S02]  /*23b30*/  LEA.HI.X.SX32 R23, R3, R0, 0x1, P6 ;  /* 0x0000000003177211 */ /* 0x000fe400030f0eff */
[----:B------:R-:W-:Y:S02]  /*23b40*/  PRMT R24, R25, 0x7632, R24 ;  /* 0x0000763219187816 */ /* 0x000fe40000000018 */
[----:B0-----:R-:W-:-:S03]  /*23b50*/  IADD3 R25, R27, 0x8, RZ ;  /* 0x000000081b197810 */ /* 0x001fc60007ffe0ff */
[----:B------:R0:W-:Y:S01]  /*23b60*/  @P2 STG.E.U16 [R22.64], R24 ;  /* 0x0000001816002986 */ /* 0x0001e2000c101508 */
[----:B------:R-:W-:-:S03]  /*23b70*/  ISETP.LT.AND P2, PT, R25, c[0x0][0x17c], !P0 ;  /* 0x00005f0019007a0c */ /* 0x000fc60004741270 */
[----:B------:R-:W4:Y:S01]  /*23b80*/  LDL.LU R25, [R1+0xc0] ;  /* 0x0000c00001197983 */ /* 0x000f220000300800 */
[----:B------:R-:W-:-:S04]  /*23b90*/  IADD3 R21, R3, c[0x0][0x198], RZ ;  /* 0x0000660003157a10 */ /* 0x000fc80007ffe0ff */
[C---:B------:R-:W-:Y:S02]  /*23ba0*/  LEA R20, P6, R21.reuse, R2, 0x1 ;  /* 0x0000000215147211 */ /* 0x040fe400078c08ff */
[C---:B------:R-:W-:Y:S02]  /*23bb0*/  IADD3 R3, R21.reuse, c[0x0][0x198], RZ ;  /* 0x0000660015037a10 */ /* 0x040fe40007ffe0ff */
[----:B------:R-:W-:Y:S02]  /*23bc0*/  LEA.HI.X.SX32 R21, R21, R0, 0x1, P6 ;  /* 0x0000000015157211 */ /* 0x000fe400030f0eff */
[----:B0-----:R-:W-:Y:S02]  /*23bd0*/  IADD3 R23, R27, 0x9, RZ ;  /* 0x000000091b177810 */ /* 0x001fe40007ffe0ff */
[----:B------:R-:W-:Y:S01]  /*23be0*/  LEA R22, P6, R3, R2, 0x1 ;  /* 0x0000000203167211 */ /* 0x000fe200078c08ff */
[----:B----4-:R0:W-:Y:S01]  /*23bf0*/  @P1 STG.E.U16 [R20.64], R25 ;  /* 0x0000001914001986 */ /* 0x0101e2000c101508 */
[----:B------:R-:W-:-:S02]  /*23c00*/  ISETP.LT.AND P1, PT, R23, c[0x0][0x17c], !P0 ;  /* 0x00005f0017007a0c */ /* 0x000fc40004721270 */
        /* <DEDUP_REMOVED lines=873> */
[----:B------:R-:W4:Y:S01]  /*272a0*/  LDL.LU R25, [R1] ;  /* 0x0000000001197983 */ /* 0x000f220000300800 */
[----:B------:R-:W-:-:S04]  /*272b0*/  IADD3 R21, R3, c[0x0][0x198], RZ ;  /* 0x0000660003157a10 */ /* 0x000fc80007ffe0ff */
[C---:B------:R-:W-:Y:S02]  /*272c0*/  LEA R20, P6, R21.reuse, R2, 0x1 ;  /* 0x0000000215147211 */ /* 0x040fe400078c08ff */
[C---:B------:R-:W-:Y:S02]  /*272d0*/  IADD3 R3, R21.reuse, c[0x0][0x198], RZ ;  /* 0x0000660015037a10 */ /* 0x040fe40007ffe0ff */
[----:B------:R-:W-:Y:S02]  /*272e0*/  LEA.HI.X.SX32 R21, R21, R0, 0x1, P6 ;  /* 0x0000000015157211 */ /* 0x000fe400030f0eff */
[----:B0-----:R-:W-:Y:S02]  /*272f0*/  IADD3 R23, R27, 0x87, RZ ;  /* 0x000000871b177810 */ /* 0x001fe40007ffe0ff */
[----:B------:R-:W-:Y:S01]  /*27300*/  LEA R22, P6, R3, R2, 0x1 ;  /* 0x0000000203167211 */ /* 0x000fe200078c08ff */
[----:B------:R0:W-:Y:S01]  /*27310*/  @P5 STG.E.U16 [R20.64], R4 ;  /* 0x0000000414005986 */ /* 0x0001e2000c101508 */
[----:B------:R-:W-:-:S02]  /*27320*/  ISETP.LT.AND P5, PT, R23, c[0x0][0x17c], !P0 ;  /* 0x00005f0017007a0c */ /* 0x000fc400047a1270 */
[C---:B------:R-:W-:Y:S02]  /*27330*/  LEA.HI.X.SX32 R23, R3.reuse, R0, 0x1, P6 ;  /* 0x0000000003177211 */ /* 0x040fe400030f0eff */
[----:B0-----:R-:W-:Y:S02]  /*27340*/  IADD3 R21, R3, c[0x0][0x198], RZ ;  /* 0x0000660003157a10 */ /* 0x001fe40007ffe0ff */
[----:B------:R-:W-:Y:S02]  /*27350*/  PRMT R4, R4, 0x7632, R4 ;  /* 0x0000763204047816 */ /* 0x000fe40000000004 */
[C---:B------:R-:W-:Y:S02]  /*27360*/  LEA R20, P6, R21.reuse, R2, 0x1 ;  /* 0x0000000215147211 */ /* 0x040fe400078c08ff */
[C---:B------:R-:W-:Y:S01]  /*27370*/  IADD3 R3, R21.reuse, c[0x0][0x198], RZ ;  /* 0x0000660015037a10 */ /* 0x040fe20007ffe0ff */
[----:B------:R0:W-:Y:S01]  /*27380*/  @P4 STG.E.U16 [R22.64], R4 ;  /* 0x0000000416004986 */ /* 0x0001e2000c101508 */
[----:B------:R-:W-:-:S02]  /*27390*/  LEA.HI.X.SX32 R21, R21, R0, 0x1, P6 ;  /* 0x0000000015157211 */ /* 0x000fc400030f0eff */
[----:B------:R-:W-:-:S03]  /*273a0*/  IADD3 R24, R27, 0x88, RZ ;  /* 0x000000881b187810 */ /* 0x000fc60007ffe0ff */
[----:B------:R1:W-:Y:S01]  /*273b0*/  @P3 STG.E.U16 [R20.64], R12 ;  /* 0x0000000c14003986 */ /* 0x0003e2000c101508 */
[----:B------:R-:W-:Y:S02]  /*273c0*/  ISETP.LT.AND P4, PT, R24, c[0x0][0x17c], !P0 ;  /* 0x00005f0018007a0c */ /* 0x000fe40004781270 */
[----:B0-----:R-:W-:Y:S02]  /*273d0*/  IADD3 R23, R27, 0x89, RZ ;  /* 0x000000891b177810 */ /* 0x001fe40007ffe0ff */
[----:B------:R-:W-:Y:S02]  /*273e0*/  LEA R22, P6, R3, R2, 0x1 ;  /* 0x0000000203167211 */ /* 0x000fe400078c08ff */
[----:B------:R-:W-:Y:S02]  /*273f0*/  ISETP.LT.AND P3, PT, R23, c[0x0][0x17c], !P0 ;  /* 0x00005f0017007a0c */ /* 0x000fe40004761270 */
[----:B------:R-:W-:Y:S02]  /*27400*/  LEA.HI.X.SX32 R23, R3, R0, 0x1, P6 ;  /* 0x0000000003177211 */ /* 0x000fe400030f0eff */
[----:B-1----:R-:W-:-:S02]  /*27410*/  PRMT R12, R12, 0x7632, R12 ;  /* 0x000076320c0c7816 */ /* 0x002fc4000000000c */
[----:B------:R-:W-:Y:S02]  /*27420*/  IADD3 R24, R27, 0x8a, RZ ;  /* 0x0000008a1b187810 */ /* 0x000fe40007ffe0ff */
[----:B------:R-:W-:Y:S01]  /*27430*/  IADD3 R4, R3, c[0x0][0x198], RZ ;  /* 0x0000660003047a10 */ /* 0x000fe20007ffe0ff */
[----:B------:R-:W-:Y:S01]  /*27440*/  @P2 STG.E.U16 [R22.64], R12 ;  /* 0x0000000c16002986 */ /* 0x000fe2000c101508 */
[----:B------:R-:W-:Y:S02]  /*27450*/  ISETP.LT.AND P2, PT, R24, c[0x0][0x17c], !P0 ;  /* 0x00005f0018007a0c */ /* 0x000fe40004741270 */
[C---:B------:R-:W-:Y:S01]  /*27460*/  LEA R20, P6, R4.reuse, R2, 0x1 ;  /* 0x0000000204147211 */ /* 0x040fe200078c08ff */
[----:B------:R0:W-:Y:S01]  /*27470*/  STL [R1+0x9a0], R24 ;  /* 0x0009a01801007387 */ /* 0x0001e20000100800 */
[C---:B------:R-:W-:Y:S02]  /*27480*/  IADD3 R3, R4.reuse, c[0x0][0x198], RZ ;  /* 0x0000660004037a10 */ /* 0x040fe40007ffe0ff */
[----:B------:R-:W-:Y:S01]  /*27490*/  LEA.HI.X.SX32 R21, R4, R0, 0x1, P6 ;  /* 0x0000000004157211 */ /* 0x000fe200030f0eff */
[----:B0-----:R-:W2:Y:S01]  /*274a0*/  LDL.LU R24, [R1+0x190] ;  /* 0x0001900001187983 */ /* 0x001ea20000300800 */
[----:B------:R-:W-:-:S02]  /*274b0*/  IADD3 R12, R27, 0x8b, RZ ;  /* 0x0000008b1b0c7810 */ /* 0x000fc40007ffe0ff */
[C---:B------:R-:W-:Y:S02]  /*274c0*/  LEA R22, P6, R3.reuse, R2, 0x1 ;  /* 0x0000000203167211 */ /* 0x040fe400078c08ff */
[C---:B------:R-:W-:Y:S01]  /*274d0*/  IADD3 R4, R3.reuse, c[0x0][0x198], RZ ;  /* 0x0000660003047a10 */ /* 0x040fe20007ffe0ff */
[----:B------:R0:W-:Y:S01]  /*274e0*/  @P1 STG.E.U16 [R20.64], R16 ;  /* 0x0000001014001986 */ /* 0x0001e2000c101508 */
[----:B------:R-:W-:Y:S02]  /*274f0*/  ISETP.LT.AND P1, PT, R12, c[0x0][0x17c], !P0 ;  /* 0x00005f000c007a0c */ /* 0x000fe40004721270 */
[----:B------:R-:W-:Y:S02]  /*27500*/  LEA.HI.X.SX32 R23, R3, R0, 0x1, P6 ;  /* 0x0000000003177211 */ /* 0x000fe400030f0eff */
[----:B------:R-:W-:Y:S02]  /*27510*/  PRMT R12, R16, 0x7632, R12 ;  /* 0x00007632100c7816 */ /* 0x000fe4000000000c */
[----:B0-----:R-:W-:-:S03]  /*27520*/  LEA R20, P6, R4, R2, 0x1 ;  /* 0x0000000204147211 */ /* 0x001fc600078c08ff */
[----:B------:R0:W-:Y:S01]  /*27530*/  @P5 STG.E.U16 [R22.64], R12 ;  /* 0x0000000c16005986 */ /* 0x0001e2000c101508 */
[----:B------:R-:W-:Y:S02]  /*27540*/  LEA.HI.X.SX32 R21, R4, R0, 0x1, P6 ;  /* 0x0000000004157211 */ /* 0x000fe400030f0eff */
[----:B0-----:R-:W-:-:S03]  /*27550*/  IADD3 R12, R27, 0x8d, RZ ;  /* 0x0000008d1b0c7810 */ /* 0x001fc60007ffe0ff */
[----:B----4-:R0:W-:Y:S01]  /*27560*/  @P4 STG.E.U16 [R20.64], R25 ;  /* 0x0000001914004986 */ /* 0x0101e2000c101508 */
[----:B------:R-:W-:Y:S02]  /*27570*/  ISETP.LT.AND P4, PT, R12, c[0x0][0x17c], !P0 ;  /* 0x00005f000c007a0c */ /* 0x000fe40004781270 */
[----:B------:R-:W-:Y:S02]  /*27580*/  PRMT R12, R25, 0x7632, R12 ;  /* 0x00007632190c7816 */ /* 0x000fe4000000000c */
[----:B0-----:R-:W4:Y:S01]  /*27590*/  LDL.LU R25, [R1+0x14] ;  /* 0x0000140001197983 */ /* 0x001f220000300800 */
[----:B------:R-:W-:-:S04]  /*275a0*/  IADD3 R3, R4, c[0x0][0x198], RZ ;  /* 0x0000660004037a10 */ /* 0x000fc80007ffe0ff */
[C---:B------:R-:W-:Y:S02]  /*275b0*/  LEA R22, P6, R3.reuse, R2, 0x1 ;  /* 0x0000000203167211 */ /* 0x040fe400078c08ff */
[C---:B------:R-:W-:Y:S02]  /*275c0*/  IADD3 R4, R3.reuse, c[0x0][0x198], RZ ;  /* 0x0000660003047a10 */ /* 0x040fe40007ffe0ff */
[----:B------:R-:W-:Y:S02]  /*275d0*/  LEA.HI.X.SX32 R23, R3, R0, 0x1, P6 ;  /* 0x0000000003177211 */ /* 0x000fe400030f0eff */
[C---:B------:R-:W-:Y:S02]  /*275e0*/  LEA R20, P6, R4.reuse, R2, 0x1 ;  /* 0x0000000204147211 */ /* 0x040fe400078c08ff */
[C---:B------:R-:W-:Y:S02]  /*275f0*/  IADD3 R3, R4.reuse, c[0x0][0x198], RZ ;  /* 0x0000660004037a10 */ /* 0x040fe40007ffe0ff */
[----:B------:R-:W-:Y:S01]  /*27600*/  IADD3 R16, R27, 0x8c, RZ ;  /* 0x0000008c1b107810 */ /* 0x000fe20007ffe0ff */
[----:B------:R0:W-:Y:S01]  /*27610*/  @P3 STG.E.U16 [R22.64], R12 ;  /* 0x0000000c16003986 */ /* 0x0001e2000c101508 */
[----:B------:R-:W-:-:S02]  /*27620*/  LEA.HI.X.SX32 R21, R4, R0, 0x1, P6 ;  /* 0x0000000004157211 */ /* 0x000fc400030f0eff */
[----:B------:R-:W-:Y:S02]  /*27630*/  ISETP.LT.AND P5, PT, R16, c[0x0][0x17c], !P0 ;  /* 0x00005f0010007a0c */ /* 0x000fe400047a1270 */
[C---:B------:R-:W-:Y:S01]  /*27640*/  IADD3 R4, R3.reuse, c[0x0][0x198], RZ ;  /* 0x0000660003047a10 */ /* 0x040fe20007ffe0ff */
[----:B---3--:R1:W-:Y:S01]  /*27650*/  @P2 STG.E.U16 [R20.64], R8 ;  /* 0x0000000814002986 */ /* 0x0083e2000c101508 */
[----:B0-----:R-:W-:-:S04]  /*27660*/  LEA R22, P6, R3, R2, 0x1 ;  /* 0x0000000203167211 */ /* 0x001fc800078c08ff */
[----:B------:R-:W-:Y:S02]  /*27670*/  LEA.HI.X.SX32 R23, R3, R0, 0x1, P6 ;  /* 0x0000000003177211 */ /* 0x000fe400030f0eff */
[----:B-1----:R-:W-:Y:S02]  /*27680*/  PRMT R8, R8, 0x7632, R8 ;  /* 0x0000763208087816 */ /* 0x002fe40000000008 */
[C---:B------:R-:W-:Y:S02]  /*27690*/  LEA R20, P6, R4.reuse, R2, 0x1 ;  /* 0x0000000204147211 */ /* 0x040fe400078c08ff */
[C---:B------:R-:W-:Y:S02]  /*276a0*/  IADD3 R3, R4.reuse, c[0x0][0x198], RZ ;  /* 0x0000660004037a10 */ /* 0x040fe40007ffe0ff */
[----:B------:R-:W-:Y:S01]  /*276b0*/  IADD3 R16, R27, 0x8e, RZ ;  /* 0x0000008e1b107810 */ /* 0x000fe20007ffe0ff */
[----:B------:R0:W-:Y:S01]  /*276c0*/  @P1 STG.E.U16 [R22.64], R8 ;  /* 0x0000000816001986 */ /* 0x0001e2000c101508 */
[----:B------:R-:W-:-:S02]  /*276d0*/  LEA.HI.X.SX32 R21, R4, R0, 0x1, P6 ;  /* 0x0000000004157211 */ /* 0x000fc400030f0eff */
[----:B------:R-:W-:Y:S02]  /*276e0*/  ISETP.LT.AND P3, PT, R16, c[0x0][0x17c], !P0 ;  /* 0x00005f0010007a0c */ /* 0x000fe40004761270 */
[----:B------:R-:W-:Y:S02]  /*276f0*/  IADD3 R4, R3, c[0x0][0x198], RZ ;  /* 0x0000660003047a10 */ /* 0x000fe40007ffe0ff */
[C---:B------:R-:W-:Y:S02]  /*27700*/  IADD3 R12, R27.reuse, 0x8f, RZ ;  /* 0x0000008f1b0c7810 */ /* 0x040fe40007ffe0ff */
[----:B0-----:R-:W-:Y:S02]  /*27710*/  IADD3 R8, R27, 0x91, RZ ;  /* 0x000000911b087810 */ /* 0x001fe40007ffe0ff */
[----:B------:R-:W-:-:S04]  /*27720*/  LEA R22, P6, R3, R2, 0x1 ;  /* 0x0000000203167211 */ /* 0x000fc800078c08ff */
[----:B------:R-:W-:Y:S01]  /*27730*/  LEA.HI.X.SX32 R23, R3, R0, 0x1, P6 ;  /* 0x0000000003177211 */ /* 0x000fe200030f0eff */
[----:B--2---:R0:W-:Y:S01]  /*27740*/  @P5 STG.E.U16 [R20.64], R24 ;  /* 0x0000001814005986 */ /* 0x0041e2000c101508 */
[----:B------:R-:W-:Y:S02]  /*27750*/  ISETP.LT.AND P5, PT, R8, c[0x0][0x17c], !P0 ;  /* 0x00005f0008007a0c */ /* 0x000fe400047a1270 */
[----:B------:R-:W-:Y:S02]  /*27760*/  PRMT R8, R24, 0x7632, R8 ;  /* 0x0000763218087816 */ /* 0x000fe40000000008 */
[----:B------:R-:W-:Y:S02]  /*27770*/  ISETP.LT.AND P2, PT, R12, c[0x0][0x17c], !P0 ;  /* 0x00005f000c007a0c */ /* 0x000fe40004741270 */
[----:B------:R-:W-:Y:S02]  /*27780*/  IADD3 R3, R4, c[0x0][0x198], RZ ;  /* 0x0000660004037a10 */ /* 0x000fe40007ffe0ff */
[----:B------:R-:W-:-:S02]  /*27790*/  IADD3 R12, R27, 0x90, RZ ;  /* 0x000000901b0c7810 */ /* 0x000fc40007ffe0ff */
[C---:B0-----:R-:W-:Y:S01]  /*277a0*/  LEA R20, P6, R4.reuse, R2, 0x1 ;  /* 0x0000000204147211 */ /* 0x041fe200078c08ff */
[----:B------:R0:W-:Y:S03]  /*277b0*/  @P4 STG.E.U16 [R22.64], R8 ;  /* 0x0000000816004986 */ /* 0x0001e6000c101508 */
[----:B------:R-:W-:Y:S02]  /*277c0*/  LEA.HI.X.SX32 R21, R4, R0, 0x1, P6 ;  /* 0x0000000004157211 */ /* 0x000fe400030f0eff */
[----:B------:R-:W-:Y:S02]  /*277d0*/  ISETP.LT.AND P1, PT, R12, c[0x0][0x17c], !P0 ;  /* 0x00005f000c007a0c */ /* 0x000fe40004721270 */
[----:B------:R-:W-:Y:S01]  /*277e0*/  IADD3 R4, R3, c[0x0][0x198], RZ ;  /* 0x0000660003047a10 */ /* 0x000fe20007ffe0ff */
[----:B------:R1:W-:Y:S01]  /*277f0*/  @P3 STG.E.U16 [R20.64], R6 ;  /* 0x0000000614003986 */ /* 0x0003e2000c101508 */
[----:B0-----:R-:W-:-:S02]  /*27800*/  IADD3 R8, R27, 0x93, RZ ;  /* 0x000000931b087810 */ /* 0x001fc40007ffe0ff */
[C---:B------:R-:W-:Y:S02]  /*27810*/  LEA R22, P6, R3.reuse, R2, 0x1 ;  /* 0x0000000203167211 */ /* 0x040fe400078c08ff */
[----:B------:R-:W-:Y:S02]  /*27820*/  ISETP.LT.AND P3, PT, R8, c[0x0][0x17c], !P0 ;  /* 0x00005f0008007a0c */ /* 0x000fe40004761270 */
[----:B------:R-:W-:Y:S02]  /*27830*/  LEA.HI.X.SX32 R23, R3, R0, 0x1, P6 ;  /* 0x0000000003177211 */ /* 0x000fe400030f0eff */
[----:B------:R-:W-:Y:S02]  /*27840*/  PRMT R8, R6, 0x7632, R8 ;  /* 0x0000763206087816 */ /* 0x000fe40000000008 */
[C---:B-1----:R-:W-:Y:S01]  /*27850*/  LEA R20, P6, R4.reuse, R2, 0x1 ;  /* 0x0000000204147211 */ /* 0x042fe200078c08ff */
[----:B------:R-:W2:Y:S03]  /*27860*/  LDL.LU R6, [R1+0x9ac] ;  /* 0x0009ac0001067983 */ /* 0x000ea60000300800 */
[----:B------:R-:W-:Y:S01]  /*27870*/  LEA.HI.X.SX32 R21, R4, R0, 0x1, P6 ;  /* 0x0000000004157211 */ /* 0x000fe200030f0eff */
[----:B------:R0:W-:Y:S02]  /*27880*/  @P2 STG.E.U16 [R22.64], R8 ;  /* 0x0000000816002986 */ /* 0x0001e4000c101508 */
[----:B0-----:R-:W-:-:S02]  /*27890*/  IADD3 R8, R27, 0x95, RZ ;  /* 0x000000951b087810 */ /* 0x001fc40007ffe0ff */
[----:B----4-:R0:W-:Y:S02]  /*278a0*/  @P1 STG.E.U16 [R20.64], R25 ;  /* 0x0000001914001986 */ /* 0x0101e4000c101508 */
[----:B------:R-:W-:Y:S02]  /*278b0*/  ISETP.LT.AND P1, PT, R8, c[0x0][0x17c], !P0 ;  /* 0x00005f0008007a0c */ /* 0x000fe40004721270 */
[----:B------:R-:W-:Y:S02]  /*278c0*/  PRMT R8, R25, 0x7632, R8 ;  /* 0x0000763219087816 */ /* 0x000fe40000000008 */
[----:B0-----:R-:W3:Y:S01]  /*278d0*/  LDL.LU R25, [R1+0x4] ;  /* 0x0000040001197983 */ /* 0x001ee20000300800 */
[----:B------:R-:W-:Y:S02]  /*278e0*/  IADD3 R3, R4, c[0x0][0x198], RZ ;  /* 0x0000660004037a10 */ /* 0x000fe40007ffe0ff */
[----:B------:R-:W-:Y:S01]  /*278f0*/  IADD3 R12, R27, 0x92, RZ ;  /* 0x000000921b0c7810 */ /* 0x000fe20007ffe0ff */
[----:B------:R-:W4:Y:S01]  /*27900*/  LDL.LU R24, [R1+0x194] ;  /* 0x0001940001187983 */ /* 0x000f220000300800 */
[----:B------:R-:W-:-:S02]  /*27910*/  LEA R22, P6, R3, R2, 0x1 ;  /* 0x0000000203167211 */ /* 0x000fc400078c08ff */
[----:B------:R-:W-:Y:S02]  /*27920*/  ISETP.LT.AND P4, PT, R12, c[0x0][0x17c], !P0 ;  /* 0x00005f000c007a0c */ /* 0x000fe40004781270 */
[C---:B------:R-:W-:Y:S02]  /*27930*/  IADD3 R4, R3.reuse, c[0x0][0x198], RZ ;  /* 0x0000660003047a10 */ /* 0x040fe40007ffe0ff */
[----:B------:R-:W-:Y:S02]  /*27940*/  LEA.HI.X.SX32 R23, R3, R0, 0x1, P6 ;  /* 0x0000000003177211 */ /* 0x000fe400030f0eff */
[C---:B------:R-:W-:Y:S02]  /*27950*/  LEA R20, P6, R4.reuse, R2, 0x1 ;  /* 0x0000000204147211 */ /* 0x040fe400078c08ff */
[C---:B------:R-:W-:Y:S02]  /*27960*/  IADD3 R3, R4.reuse, c[0x0][0x198], RZ ;  /* 0x0000660004037a10 */ /* 0x040fe40007ffe0ff */
[----:B------:R-:W-:Y:S01]  /*27970*/  IADD3 R12, R27, 0x94, RZ ;  /* 0x000000941b0c7810 */ /* 0x000fe20007ffe0ff */
[----:B------:R0:W-:Y:S01]  /*27980*/  @P5 STG.E.U16 [R22.64], R8 ;  /* 0x0000000816005986 */ /* 0x0001e2000c101508 */
[----:B------:R-:W-:-:S02]  /*27990*/  LEA.HI.X.SX32 R21, R4, R0, 0x1, P6 ;  /* 0x0000000004157211 */ /* 0x000fc400030f0eff */
[C---:B------:R-:W-:Y:S02]  /*279a0*/  IADD3 R4, R27.reuse, 0x97, RZ ;  /* 0x000000971b047810 */ /* 0x040fe40007ffe0ff */
[----:B------:R-:W-:Y:S01]  /*279b0*/  ISETP.LT.AND P2, PT, R12, c[0x0][0x17c], !P0 ;  /* 0x00005f000c007a0c */ /* 0x000fe20004741270 */
[----:B------:R1:W-:Y:S01]  /*279c0*/  @P4 STG.E.U16 [R20.64], R5 ;  /* 0x0000000514004986 */ /* 0x0003e2000c101508 */
[----:B------:R-:W-:Y:S02]  /*279d0*/  IADD3 R12, R27, 0x96, RZ ;  /* 0x000000961b0c7810 */ /* 0x000fe40007ffe0ff */
[C---:B0-----:R-:W-:Y:S02]  /*279e0*/  LEA R22, P6, R3.reuse, R2, 0x1 ;  /* 0x0000000203167211 */ /* 0x041fe400078c08ff */
[----:B------:R-:W-:Y:S02]  /*279f0*/  IADD3 R8, R3, c[0x0][0x198], RZ ;  /* 0x0000660003087a10 */ /* 0x000fe40007ffe0ff */
[----:B------:R-:W-:-:S02]  /*27a00*/  ISETP.LT.AND P4, PT, R4, c[0x0][0x17c], !P0 ;  /* 0x00005f0004007a0c */ /* 0x000fc40004781270 */
[----:B------:R-:W-:Y:S02]  /*27a10*/  LEA.HI.X.SX32 R23, R3, R0, 0x1, P6 ;  /* 0x0000000003177211 */ /* 0x000fe400030f0eff */
[----:B------:R-:W-:Y:S02]  /*27a20*/  LEA R4, P6, R8, R2, 0x1 ;  /* 0x0000000208047211 */ /* 0x000fe400078c08ff */
[----:B------:R-:W-:Y:S02]  /*27a30*/  ISETP.LT.AND P5, PT, R12, c[0x0][0x17c], !P0 ;  /* 0x00005f000c007a0c */ /* 0x000fe400047a1270 */
[----:B------:R-:W-:Y:S02]  /*27a40*/  PRMT R12, R5, 0x7632, R12 ;  /* 0x00007632050c7816 */ /* 0x000fe4000000000c */
[C---:B-1----:R-:W-:Y:S02]  /*27a50*/  LEA.HI.X.SX32 R5, R8.reuse, R0, 0x1, P6 ;  /* 0x0000000008057211 */ /* 0x042fe400030f0eff */
[----:B------:R-:W-:Y:S01]  /*27a60*/  IADD3 R3, R8, c[0x0][0x198], RZ ;  /* 0x0000660008037a10 */ /* 0x000fe20007ffe0ff */
[----:B------:R-:W-:Y:S03]  /*27a70*/  @P3 STG.E.U16 [R22.64], R12 ;  /* 0x0000000c16003986 */ /* 0x000fe6000c101508 */
[----:B------:R-:W-:Y:S01]  /*27a80*/  LEA R20, P6, R3, R2, 0x1 ;  /* 0x0000000203147211 */ /* 0x000fe200078c08ff */
[----:B------:R0:W-:Y:S01]  /*27a90*/  @P2 STG.E.U16 [R4.64], R13 ;  /* 0x0000000d04002986 */ /* 0x0001e2000c101508 */
[----:B------:R-:W-:-:S02]  /*27aa0*/  IADD3 R8, R27, 0x99, RZ ;  /* 0x000000991b087810 */ /* 0x000fc40007ffe0ff */
[C---:B------:R-:W-:Y:S02]  /*27ab0*/  LEA.HI.X.SX32 R21, R3.reuse, R0, 0x1, P6 ;  /* 0x0000000003157211 */ /* 0x040fe400030f0eff */
[----:B0-----:R-:W-:-:S04]  /*27ac0*/  IADD3 R5, R3, c[0x0][0x198], RZ ;  /* 0x0000660003057a10 */ /* 0x001fc80007ffe0ff */
[----:B------:R-:W-:Y:S02]  /*27ad0*/  LEA R4, P6, R5, R2, 0x1 ;  /* 0x0000000205047211 */ /* 0x000fe400078c08ff */
[----:B------:R-:W-:Y:S02]  /*27ae0*/  PRMT R13, R13, 0x7632, R13 ;  /* 0x000076320d0d7816 */ /* 0x000fe4000000000d */
[C---:B------:R-:W-:Y:S02]  /*27af0*/  IADD3 R3, R5.reuse, c[0x0][0x198], RZ ;  /* 0x0000660005037a10 */ /* 0x040fe40007ffe0ff */
[----:B------:R-:W-:Y:S02]  /*27b00*/  ISETP.LT.AND P2, PT, R8, c[0x0][0x17c], !P0 ;  /* 0x00005f0008007a0c */ /* 0x000fe40004741270 */
[----:B------:R-:W-:Y:S02]  /*27b10*/  LEA.HI.X.SX32 R5, R5, R0, 0x1, P6 ;  /* 0x0000000005057211 */ /* 0x000fe400030f0eff */
[----:B------:R-:W-:-:S02]  /*27b20*/  IADD3 R8, R27, 0x9a, RZ ;  /* 0x0000009a1b087810 */ /* 0x000fc40007ffe0ff */
[----:B------:R-:W-:Y:S01]  /*27b30*/  IADD3 R16, R27, 0x98, RZ ;  /* 0x000000981b107810 */ /* 0x000fe20007ffe0ff */
[----:B------:R0:W-:Y:S01]  /*27b40*/  @P1 STG.E.U16 [R20.64], R13 ;  /* 0x0000000d14001986 */ /* 0x0001e2000c101508 */
[----:B------:R-:W-:Y:S02]  /*27b50*/  ISETP.LT.AND P1, PT, R8, c[0x0][0x17c], !P0 ;  /* 0x00005f0008007a0c */ /* 0x000fe40004721270 */
[----:B------:R-:W-:Y:S01]  /*27b60*/  LEA R12, P6, R3, R2, 0x1 ;  /* 0x00000002030c7211 */ /* 0x000fe200078c08ff */
[----:B------:R1:W-:Y:S01]  /*27b70*/  @P5 STG.E.U16 [R4.64], R17 ;  /* 0x0000001104005986 */ /* 0x0003e2000c101508 */
[----:B------:R-:W-:Y:S02]  /*27b80*/  ISETP.LT.AND P3, PT, R16, c[0x0][0x17c], !P0 ;  /* 0x00005f0010007a0c */ /* 0x000fe40004761270 */
[----:B------:R-:W-:-:S04]  /*27b90*/  IADD3 R8, R27, 0x9b, RZ ;  /* 0x0000009b1b087810 */ /* 0x000fc80007ffe0ff */
[----:B------:R-:W-:Y:S02]  /*27ba0*/  ISETP.LT.AND P5, PT, R8, c[0x0][0x17c], !P0 ;  /* 0x00005f0008007a0c */ /* 0x000fe400047a1270 */
[C---:B0-----:R-:W-:Y:S02]  /*27bb0*/  LEA.HI.X.SX32 R13, R3.reuse, R0, 0x1, P6 ;  /* 0x00000000030d7211 */ /* 0x041fe400030f0eff */
[----:B-1----:R-:W-:Y:S02]  /*27bc0*/  IADD3 R5, R3, c[0x0][0x198], RZ ;  /* 0x0000660003057a10 */ /* 0x002fe40007ffe0ff */
[----:B------:R-:W-:Y:S02]  /*27bd0*/  PRMT R17, R17, 0x7632, R17 ;  /* 0x0000763211117816 */ /* 0x000fe40000000011 */
[----:B------:R-:W-:Y:S02]  /*27be0*/  LEA R4, P6, R5, R2, 0x1 ;  /* 0x0000000205047211 */ /* 0x000fe400078c08ff */
[----:B------:R-:W-:Y:S01]  /*27bf0*/  IADD3 R8, R27, 0x9c, RZ ;  /* 0x0000009c1b087810 */ /* 0x000fe20007ffe0ff */
[----:B------:R-:W-:Y:S01]  /*27c00*/  @P4 STG.E.U16 [R12.64], R17 ;  /* 0x000000110c004986 */ /* 0x000fe2000c101508 */
[----:B------:R-:W-:-:S02]  /*27c10*/  IADD3 R3, R5, c[0x0][0x198], RZ ;  /* 0x0000660005037a10 */ /* 0x000fc40007ffe0ff */
[----:B------:R-:W-:Y:S02]  /*27c20*/  LEA.HI.X.SX32 R5, R5, R0, 0x1, P6 ;  /* 0x0000000005057211 */ /* 0x000fe400030f0eff */
[----:B------:R-:W-:Y:S02]  /*27c30*/  ISETP.LT.AND P4, PT, R8, c[0x0][0x17c], !P0 ;  /* 0x00005f0008007a0c */ /* 0x000fe40004781270 */
[----:B------:R-:W-:Y:S01]  /*27c40*/  IADD3 R8, R27, 0x9d, RZ ;  /* 0x0000009d1b087810 */ /* 0x000fe20007ffe0ff */
[----:B---3--:R0:W-:Y:S03]  /*27c50*/  @P3 STG.E.U16 [R4.64], R25 ;  /* 0x0000001904003986 */ /* 0x0081e6000c101508 */
[----:B------:R-:W-:Y:S02]  /*27c60*/  ISETP.LT.AND P3, PT, R8, c[0x0][0x17c], !P0 ;  /* 0x00005f0008007a0c */ /* 0x000fe40004761270 */
[----:B------:R-:W-:-:S02]  /*27c70*/  PRMT R8, R25, 0x7632, R8 ;  /* 0x0000763219087816 */ /* 0x000fc40000000008 */
[----:B0-----:R-:W3:Y:S01]  /*27c80*/  LDL.LU R25, [R1+0x18] ;  /* 0x0000180001197983 */ /* 0x001ee20000300800 */
[C---:B------:R-:W-:Y:S02]  /*27c90*/  LEA R12, P6, R3.reuse, R2, 0x1 ;  /* 0x00000002030c7211 */ /* 0x040fe400078c08ff */
[C---:B------:R-:W-:Y:S02]  /*27ca0*/  IADD3 R5, R3.reuse, c[0x0][0x198], RZ ;  /* 0x0000660003057a10 */ /* 0x040fe40007ffe0ff */
[----:B------:R-:W-:Y:S02]  /*27cb0*/  LEA.HI.X.SX32 R13, R3, R0, 0x1, P6 ;  /* 0x00000000030d7211 */ /* 0x000fe400030f0eff */
[C---:B------:R-:W-:Y:S02]  /*27cc0*/  LEA R4, P6, R5.reuse, R2, 0x1 ;  /* 0x0000000205047211 */ /* 0x040fe400078c08ff */
[C---:B------:R-:W-:Y:S02]  /*27cd0*/  IADD3 R3, R5.reuse, c[0x0][0x198], RZ ;  /* 0x0000660005037a10 */ /* 0x040fe40007ffe0ff */
[----:B------:R-:W-:Y:S01]  /*27ce0*/  LEA.HI.X.SX32 R5, R5, R0, 0x1, P6 ;  /* 0x0000000005057211 */ /* 0x000fe200030f0eff */
[----:B------:R0:W-:Y:S04]  /*27cf0*/  @P2 STG.E.U16 [R12.64], R8 ;  /* 0x000000080c002986 */ /* 0x0001e8000c101508 */
[----:B------:R1:W-:Y:S01]  /*27d00*/  @P1 STG.E.U16 [R4.64], R9 ;  /* 0x0000000904001986 */ /* 0x0003e2000c101508 */
[----:B0-----:R-:W-:-:S02]  /*27d10*/  LEA R12, P6, R3, R2, 0x1 ;  /* 0x00000002030c7211 */ /* 0x001fc400078c08ff */
[----:B-1----:R-:W-:Y:S02]  /*27d20*/  IADD3 R5, R3, c[0x0][0x198], RZ ;  /* 0x0000660003057a10 */ /* 0x002fe40007ffe0ff */
[----:B------:R-:W-:Y:S02]  /*27d30*/  IADD3 R8, R27, 0x9f, RZ ;  /* 0x0000009f1b087810 */ /* 0x000fe40007ffe0ff */
[----:B------:R-:W-:Y:S02]  /*27d40*/  LEA.HI.X.SX32 R13, R3, R0, 0x1, P6 ;  /* 0x00000000030d7211 */ /* 0x000fe400030f0eff */
[----:B------:R-:W-:Y:S02]  /*27d50*/  LEA R4, P6, R5, R2, 0x1 ;  /* 0x0000000205047211 */ /* 0x000fe400078c08ff */
[----:B------:R-:W-:Y:S02]  /*27d60*/  PRMT R9, R9, 0x7632, R9 ;  /* 0x0000763209097816 */ /* 0x000fe40000000009 */
[----:B------:R-:W-:-:S02]  /*27d70*/  ISETP.LT.AND P1, PT, R8, c[0x0][0x17c], !P0 ;  /* 0x00005f0008007a0c */ /* 0x000fc40004721270 */
[----:B------:R-:W-:Y:S02]  /*27d80*/  IADD3 R3, R5, c[0x0][0x198], RZ ;  /* 0x0000660005037a10 */ /* 0x000fe40007ffe0ff */
[----:B------:R-:W-:Y:S02]  /*27d90*/  IADD3 R8, R27, 0xa0, RZ ;  /* 0x000000a01b087810 */ /* 0x000fe40007ffe0ff */
[----:B------:R-:W-:Y:S01]  /*27da0*/  LEA.HI.X.SX32 R5, R5, R0, 0x1, P6 ;  /* 0x0000000005057211 */ /* 0x000fe200030f0eff */
[----:B------:R0:W-:Y:S01]  /*27db0*/  @P5 STG.E.U16 [R12.64], R9 ;  /* 0x000000090c005986 */ /* 0x0001e2000c101508 */
[----:B------:R-:W-:Y:S02]  /*27dc0*/  IADD3 R16, R27, 0x9e, RZ ;  /* 0x0000009e1b107810 */ /* 0x000fe40007ffe0ff */
[----:B------:R-:W-:Y:S01]  /*27dd0*/  ISETP.LT.AND P5, PT, R8, c[0x0][0x17c], !P0 ;  /* 0x00005f0008007a0c */ /* 0x000fe200047a1270 */
[----:B----4-:R1:W-:Y:S01]  /*27de0*/  @P4 STG.E.U16 [R4.64], R24 ;  /* 0x0000001804004986 */ /* 0x0103e2000c101508 */
[----:B------:R-:W-:-:S02]  /*27df0*/  LEA R8, P6, R3, R2, 0x1 ;  /* 0x0000000203087211 */ /* 0x000fc400078c08ff */
[----:B------:R-:W-:Y:S02]  /*27e00*/  ISETP.LT.AND P2, PT, R16, c[0x0][0x17c], !P0 ;  /* 0x00005f0010007a0c */ /* 0x000fe40004741270 */
[----:B0-----:R-:W-:Y:S02]  /*27e10*/  IADD3 R9, R27, 0xa1, RZ ;  /* 0x000000a11b097810 */ /* 0x001fe40007ffe0ff */
[----:B-1----:R-:W-:Y:S02]  /*27e20*/  IADD3 R5, R3, c[0x0][0x198], RZ ;  /* 0x0000660003057a10 */ /* 0x002fe40007ffe0ff */
[----:B------:R-:W-:Y:S02]  /*27e30*/  ISETP.LT.AND P4, PT, R9, c[0x0][0x17c], !P0 ;  /* 0x00005f0009007a0c */ /* 0x000fe40004781270 */
[----:B------:R-:W-:Y:S02]  /*27e40*/  LEA.HI.X.SX32 R9, R3, R0, 0x1, P6 ;  /* 0x0000000003097211 */ /* 0x000fe400030f0eff */
[----:B------:R-:W-:-:S02]  /*27e50*/  LEA R4, P6, R5, R2, 0x1 ;  /* 0x0000000205047211 */ /* 0x000fc400078c08ff */
[----:B------:R-:W-:Y:S02]  /*27e60*/  PRMT R12, R24, 0x7632, R12 ;  /* 0x00007632180c7816 */ /* 0x000fe4000000000c */
[C---:B------:R-:W-:Y:S02]  /*27e70*/  IADD3 R3, R5.reuse, c[0x0][0x198], RZ ;  /* 0x0000660005037a10 */ /* 0x040fe40007ffe0ff */
[----:B------:R-:W-:Y:S01]  /*27e80*/  LEA.HI.X.SX32 R5, R5, R0, 0x1, P6 ;  /* 0x0000000005057211 */ /* 0x000fe200030f0eff */
[----:B------:R0:W-:Y:S04]  /*27e90*/  @P3 STG.E.U16 [R8.64], R12 ;  /* 0x0000000c08003986 */ /* 0x0001e8000c101508 */
[----:B------:R1:W-:Y:S01]  /*27ea0*/  @P2 STG.E.U16 [R4.64], R7 ;  /* 0x0000000704002986 */ /* 0x0003e2000c101508 */
[----:B0-----:R-:W-:-:S02]  /*27eb0*/  IADD3 R9, R27, 0xa3, RZ ;  /* 0x000000a31b097810 */ /* 0x001fc40007ffe0ff */
[C---:B------:R-:W-:Y:S02]  /*27ec0*/  LEA R8, P6, R3.reuse, R2, 0x1 ;  /* 0x0000000203087211 */ /* 0x040fe400078c08ff */
[----:B-1----:R-:W-:Y:S02]  /*27ed0*/  IADD3 R5, R3, c[0x0][0x198], RZ ;  /* 0x0000660003057a10 */ /* 0x002fe40007ffe0ff */
[----:B------:R-:W-:Y:S02]  /*27ee0*/  ISETP.LT.AND P2, PT, R9, c[0x0][0x17c], !P0 ;  /* 0x00005f0009007a0c */ /* 0x000fe40004741270 */
[----:B------:R-:W-:Y:S02]  /*27ef0*/  LEA.HI.X.SX32 R9, R3, R0, 0x1, P6 ;  /* 0x0000000003097211 */ /* 0x000fe400030f0eff */
[----:B------:R-:W-:Y:S02]  /*27f00*/  LEA R4, P6, R5, R2, 0x1 ;  /* 0x0000000205047211 */ /* 0x000fe400078c08ff */
[----:B------:R-:W-:-:S02]  /*27f10*/  PRMT R12, R7, 0x7632, R12 ;  /* 0x00007632070c7816 */ /* 0x000fc4000000000c */
[C---:B------:R-:W-:Y:S01]  /*27f20*/  IADD3 R3, R5.reuse, c[0x0][0x198], RZ ;  /* 0x0000660005037a10 */ /* 0x040fe20007ffe0ff */
[----:B------:R-:W4:Y:S01]  /*27f30*/  LDL.LU R7, [R1+0x9a8] ;  /* 0x0009a80001077983 */ /* 0x000f220000300800 */
[----:B------:R-:W-:-:S03]  /*27f40*/  LEA.HI.X.SX32 R5, R5, R0, 0x1, P6 ;  /* 0x0000000005057211 */ /* 0x000fc600030f0eff */
[----:B------:R0:W-:Y:S04]  /*27f50*/  @P1 STG.E.U16 [R8.64], R12 ;  /* 0x0000000c08001986 */ /* 0x0001e8000c101508 */
[----:B---3--:R1:W-:Y:S01]  /*27f60*/  @P5 STG.E.U16 [R4.64], R25 ;  /* 0x0000001904005986 */ /* 0x0083e2000c101508 */
[----:B0-----:R-:W-:-:S03]  /*27f70*/  PRMT R12, R25, 0x7632, R12 ;  /* 0x00007632190c7816 */ /* 0x001fc6000000000c */
[----:B-1----:R-:W3:Y:S01]  /*27f80*/  LDL.LU R25, [R1+0x8] ;  /* 0x0000080001197983 */ /* 0x002ee20000300800 */
[C---:B------:R-:W-:Y:S02]  /*27f90*/  IADD3 R13, R27.reuse, 0xa2, RZ ;  /* 0x000000a21b0d7810 */ /* 0x040fe40007ffe0ff */
[----:B------:R-:W-:Y:S01]  /*27fa0*/  IADD3 R9, R27, 0xa5, RZ ;  /* 0x000000a51b097810 */ /* 0x000fe20007ffe0ff */
[----:B------:R-:W4:Y:S01]  /*27fb0*/  LDL.LU R24, [R1+0x198] ;  /* 0x0001980001187983 */ /* 0x000f220000300800 */
[----:B------:R-:W-:Y:S02]  /*27fc0*/  ISETP.LT.AND P3, PT, R13, c[0x0][0x17c], !P0 ;  /* 0x00005f000d007a0c */ /* 0x000fe40004761270 */
[----:B------:R-:W-:Y:S02]  /*27fd0*/  LEA R8, P6, R3, R2, 0x1 ;  /* 0x0000000203087211 */ /* 0x000fe400078c08ff */
[----:B------:R-:W-:Y:S02]  /*27fe0*/  IADD3 R13, R27, 0xa4, RZ ;  /* 0x000000a41b0d7810 */ /* 0x000fe40007ffe0ff */
[----:B------:R-:W-:-:S02]  /*27ff0*/  IADD3 R5, R3, c[0x0][0x198], RZ ;  /* 0x0000660003057a10 */ /* 0x000fc40007ffe0ff */
[----:B------:R-:W-:Y:S02]  /*28000*/  ISETP.LT.AND P5, PT, R9, c[0x0][0x17c], !P0 ;  /* 0x00005f0009007a0c */ /* 0x000fe400047a1270 */
[----:B------:R-:W-:Y:S02]  /*28010*/  LEA.HI.X.SX32 R9, R3, R0, 0x1, P6 ;  /* 0x0000000003097211 */ /* 0x000fe400030f0eff */
[----:B------:R-:W-:Y:S02]  /*28020*/  ISETP.LT.AND P1, PT, R13, c[0x0][0x17c], !P0 ;  /* 0x00005f000d007a0c */ /* 0x000fe40004721270 */
[----:B------:R-:W-:Y:S02]  /*28030*/  LEA R4, P6, R5, R2, 0x1 ;  /* 0x0000000205047211 */ /* 0x000fe400078c08ff */
[----:B------:R-:W-:Y:S02]  /*28040*/  IADD3 R13, R27, 0xa6, RZ ;  /* 0x000000a61b0d7810 */ /* 0x000fe40007ffe0ff */
[C---:B------:R-:W-:Y:S01]  /*28050*/  IADD3 R3, R5.reuse, c[0x0][0x198], RZ ;  /* 0x0000660005037a10 */ /* 0x040fe20007ffe0ff */
[----:B------:R0:W-:Y:S01]  /*28060*/  @P4 STG.E.U16 [R8.64], R12 ;  /* 0x0000000c08004986 */ /* 0x0001e2000c101508 */
[----:B------:R-:W-:-:S02]  /*28070*/  LEA.HI.X.SX32 R5, R5, R0, 0x1, P6 ;  /* 0x0000000005057211 */ /* 0x000fc400030f0eff */
[----:B------:R-:W-:Y:S02]  /*28080*/  ISETP.LT.AND P4, PT, R13, c[0x0][0x17c], !P0 ;  /* 0x00005f000d007a0c */ /* 0x000fe40004781270 */
[C---:B------:R-:W-:Y:S01]  /*28090*/  IADD3 R13, R3.reuse, c[0x0][0x198], RZ ;  /* 0x00006600030d7a10 */ /* 0x040fe20007ffe0ff */
[----:B--2---:R1:W-:Y:S01]  /*280a0*/  @P3 STG.E.U16 [R4.64], R6 ;  /* 0x0000000604003986 */ /* 0x0043e2000c101508 */
[----:B------:R-:W-:Y:S02]  /*280b0*/  PRMT R17, R6, 0x7632, R17 ;  /* 0x0000763206117816 */ /* 0x000fe40000000011 */
[----:B0-----:R-:W-:-:S04]  /*280c0*/  LEA R8, P6, R3, R2, 0x1 ;  /* 0x0000000203087211 */ /* 0x001fc800078c08ff */
[----:B------:R-:W-:Y:S02]  /*280d0*/  LEA.HI.X.SX32 R9, R3, R0, 0x1, P6 ;  /* 0x0000000003097211 */ /* 0x000fe400030f0eff */
[C---:B-1----:R-:W-:Y:S02]  /*280e0*/  LEA R4, P6, R13.reuse, R2, 0x1 ;  /* 0x000000020d047211 */ /* 0x042fe400078c08ff */
[C---:B------:R-:W-:Y:S01]  /*280f0*/  IADD3 R3, R13.reuse, c[0x0][0x198], RZ ;  /* 0x000066000d037a10 */ /* 0x040fe20007ffe0ff */
[----:B------:R0:W-:Y:S01]  /*28100*/  @P2 STG.E.U16 [R8.64], R17 ;  /* 0x0000001108002986 */ /* 0x0001e2000c101508 */
[----:B------:R-:W-:Y:S02]  /*28110*/  LEA.HI.X.SX32 R5, R13, R0, 0x1, P6 ;  /* 0x000000000d057211 */ /* 0x000fe400030f0eff */
[----:B------:R-:W-:Y:S02]  /*28120*/  IADD3 R13, R3, c[0x0][0x198], RZ ;  /* 0x00006600030d7a10 */ /* 0x000fe40007ffe0ff */
[----:B------:R-:W-:Y:S01]  /*28130*/  IADD3 R16, R27, 0xa7, RZ ;  /* 0x000000a71b107810 */ /* 0x000fe20007ffe0ff */
[----:B------:R1:W-:Y:S01]  /*28140*/  @P1 STG.E.U16 [R4.64], R14 ;  /* 0x0000000e04001986 */ /* 0x0003e2000c101508 */
[----:B------:R-:W-:-:S02]  /*28150*/  PRMT R12, R14, 0x7632, R12 ;  /* 0x000076320e0c7816 */ /* 0x000fc4000000000c */
[C---:B0-----:R-:W-:Y:S02]  /*28160*/  LEA R8, P6, R3.reuse, R2, 0x1 ;  /* 0x0000000203087211 */ /* 0x041fe400078c08ff */
[----:B------:R-:W-:Y:S02]  /*28170*/  ISETP.LT.AND P3, PT, R16, c[0x0][0x17c], !P0 ;  /* 0x00005f0010007a0c */ /* 0x000fe40004761270 */
[----:B------:R-:W-:Y:S02]  /*28180*/  LEA.HI.X.SX32 R9, R3, R0, 0x1, P6 ;  /* 0x0000000003097211 */ /* 0x000fe400030f0eff */
[C---:B-1----:R-:W-:Y:S02]  /*28190*/  LEA R4, P6, R13.reuse, R2, 0x1 ;  /* 0x000000020d047211 */ /* 0x042fe400078c08ff */
[----:B------:R-:W-:Y:S02]  /*281a0*/  IADD3 R3, R13, c[0x0][0x198], RZ ;  /* 0x000066000d037a10 */ /* 0x000fe40007ffe0ff */
[----:B------:R-:W-:Y:S01]  /*281b0*/  IADD3 R16, R27, 0xa8, RZ ;  /* 0x000000a81b107810 */ /* 0x000fe20007ffe0ff */
[----:B------:R0:W-:Y:S01]  /*281c0*/  @P5 STG.E.U16 [R8.64], R12 ;  /* 0x0000000c08005986 */ /* 0x0001e2000c101508 */
[----:B------:R-:W-:-:S02]  /*281d0*/  LEA.HI.X.SX32 R5, R13, R0, 0x1, P6 ;  /* 0x000000000d057211 */ /* 0x000fc400030f0eff */
[----:B------:R-:W-:Y:S02]  /*281e0*/  ISETP.LT.AND P2, PT, R16, c[0x0][0x17c], !P0 ;  /* 0x00005f0010007a0c */ /* 0x000fe40004741270 */
[C---:B------:R-:W-:Y:S01]  /*281f0*/  IADD3 R13, R3.reuse, c[0x0][0x198], RZ ;  /* 0x00006600030d7a10 */ /* 0x040fe20007ffe0ff */
[----:B------:R1:W-:Y:S01]  /*28200*/  @P4 STG.E.U16 [R4.64], R18 ;  /* 0x0000001204004986 */ /* 0x0003e2000c101508 */
[----:B0-----:R-:W-:-:S04]  /*28210*/  LEA R8, P6, R3, R2, 0x1 ;  /* 0x0000000203087211 */ /* 0x001fc800078c08ff */
[----:B------:R-:W-:Y:S02]  /*28220*/  LEA.HI.X.SX32 R9, R3, R0, 0x1, P6 ;  /* 0x0000000003097211 */ /* 0x000fe400030f0eff */
[C---:B-1----:R-:W-:Y:S02]  /*28230*/  LEA R4, P6, R13.reuse, R2, 0x1 ;  /* 0x000000020d047211 */ /* 0x042fe400078c08ff */
[----:B------:R-:W-:Y:S02]  /*28240*/  PRMT R14, R18, 0x7632, R14 ;  /* 0x00007632120e7816 */ /* 0x000fe4000000000e */
[----:B------:R-:W-:-:S03]  /*28250*/  LEA.HI.X.SX32 R5, R13, R0, 0x1, P6 ;  /* 0x000000000d057211 */ /* 0x000fc600030f0eff */
[----:B------:R-:W-:Y:S04]  /*28260*/  @P3 STG.E.U16 [R8.64], R14 ;  /* 0x0000000e08003986 */ /* 0x000fe8000c101508 */
[----:B---3--:R0:W-:Y:S01]  /*28270*/  @P2 STG.E.U16 [R4.64], R25 ;  /* 0x0000001904002986 */ /* 0x0081e2000c101508 */
[----:B------:R-:W-:-:S03]  /*28280*/  PRMT R12, R25, 0x7632, R12 ;  /* 0x00007632190c7816 */ /* 0x000fc6000000000c */
[----:B0-----:R-:W2:Y:S01]  /*28290*/  LDL.LU R25, [R1+0x1c] ;  /* 0x00001c0001197983 */ /* 0x001ea20000300800 */
[----:B------:R-:W-:-:S04]  /*282a0*/  IADD3 R6, R27, 0xa9, RZ ;  /* 0x000000a91b067810 */ /* 0x000fc80007ffe0ff */
[----:B------:R-:W-:Y:S02]  /*282b0*/  ISETP.LT.AND P1, PT, R6, c[0x0][0x17c], !P0 ;  /* 0x00005f0006007a0c */ /* 0x000fe40004721270 */
[----:B------:R-:W-:-:S04]  /*282c0*/  IADD3 R6, R27, 0xaa, RZ ;  /* 0x000000aa1b067810 */ /* 0x000fc80007ffe0ff */
[----:B------:R-:W-:Y:S02]  /*282d0*/  ISETP.LT.AND P5, PT, R6, c[0x0][0x17c], !P0 ;  /* 0x00005f0006007a0c */ /* 0x000fe400047a1270 */
[----:B------:R-:W-:Y:S02]  /*282e0*/  IADD3 R6, R27, 0xab, RZ ;  /* 0x000000ab1b067810 */ /* 0x000fe40007ffe0ff */
[----:B------:R-:W-:Y:S02]  /*282f0*/  IADD3 R3, R13, c[0x0][0x198], RZ ;  /* 0x000066000d037a10 */ /* 0x000fe40007ffe0ff */
[----:B------:R-:W-:Y:S02]  /*28300*/  ISETP.LT.AND P4, PT, R6, c[0x0][0x17c], !P0 ;  /* 0x00005f0006007a0c */ /* 0x000fe40004781270 */
[----:B------:R-:W-:Y:S02]  /*28310*/  IADD3 R6, R27, 0xac, RZ ;  /* 0x000000ac1b067810 */ /* 0x000fe40007ffe0ff */
[----:B------:R-:W-:-:S02]  /*28320*/  LEA R8, P6, R3, R2, 0x1 ;  /* 0x0000000203087211 */ /* 0x000fc400078c08ff */
[----:B------:R-:W-:Y:S02]  /*28330*/  ISETP.LT.AND P3, PT, R6, c[0x0][0x17c], !P0 ;  /* 0x00005f0006007a0c */ /* 0x000fe40004761270 */
[----:B------:R-:W-:Y:S02]  /*28340*/  IADD3 R6, R27, 0xad, RZ ;  /* 0x000000ad1b067810 */ /* 0x000fe40007ffe0ff */
[C---:B------:R-:W-:Y:S02]  /*28350*/  IADD3 R13, R3.reuse, c[0x0][0x198], RZ ;  /* 0x00006600030d7a10 */ /* 0x040fe40007ffe0ff */
[----:B------:R-:W-:Y:S02]  /*28360*/  LEA.HI.X.SX32 R9, R3, R0, 0x1, P6 ;  /* 0x0000000003097211 */ /* 0x000fe400030f0eff */
[----:B------:R-:W-:Y:S02]  /*28370*/  ISETP.LT.AND P2, PT, R6, c[0x0][0x17c], !P0 ;  /* 0x00005f0006007a0c */ /* 0x000fe40004741270 */
[----:B------:R-:W-:-:S02]  /*28380*/  LEA R4, P6, R13, R2, 0x1 ;  /* 0x000000020d047211 */ /* 0x000fc400078c08ff */
[----:B------:R-:W-:Y:S01]  /*28390*/  IADD3 R6, R27, 0xae, RZ ;  /* 0x000000ae1b067810 */ /* 0x000fe20007ffe0ff */
[----:B------:R0:W-:Y:S01]  /*283a0*/  @P1 STG.E.U16 [R8.64], R12 ;  /* 0x0000000c08001986 */ /* 0x0001e2000c101508 */
[C---:B------:R-:W-:Y:S02]  /*283b0*/  IADD3 R3, R13.reuse, c[0x0][0x198], RZ ;  /* 0x000066000d037a10 */ /* 0x040fe40007ffe0ff */
[----:B------:R-:W-:Y:S02]  /*283c0*/  LEA.HI.X.SX32 R5, R13, R0, 0x1, P6 ;  /* 0x000000000d057211 */ /* 0x000fe400030f0eff */
[----:B------:R-:W-:Y:S02]  /*283d0*/  ISETP.LT.AND P1, PT, R6, c[0x0][0x17c], !P0 ;  /* 0x00005f0006007a0c */ /* 0x000fe40004721270 */
[----:B------:R-:W-:Y:S01]  /*283e0*/  IADD3 R6, R27, 0xaf, RZ ;  /* 0x000000af1b067810 */ /* 0x000fe20007ffe0ff */
[----:B------:R1:W-:Y:S01]  /*283f0*/  @P5 STG.E.U16 [R4.64], R10 ;  /* 0x0000000a04005986 */ /* 0x0003e2000c101508 */
[----:B------:R-:W-:-:S02]  /*28400*/  IADD3 R13, R3, c[0x0][0x198], RZ ;  /* 0x00006600030d7a10 */ /* 0x000fc40007ffe0ff */
[C---:B0-----:R-:W-:Y:S02]  /*28410*/  LEA R8, P6, R3.reuse, R2, 0x1 ;  /* 0x0000000203087211 */ /* 0x041fe400078c08ff */
[----:B------:R-:W-:Y:S02]  /*28420*/  ISETP.LT.AND P5, PT, R6, c[0x0][0x17c], !P0 ;  /* 0x00005f0006007a0c */ /* 0x000fe400047a1270 */
[----:B------:R-:W-:Y:S02]  /*28430*/  LEA.HI.X.SX32 R9, R3, R0, 0x1, P6 ;  /* 0x0000000003097211 */ /* 0x000fe400030f0eff */
[----:B------:R-:W-:Y:S02]  /*28440*/  PRMT R6, R10, 0x7632, R6 ;  /* 0x000076320a067816 */ /* 0x000fe40000000006 */
[C---:B-1----:R-:W-:Y:S02]  /*28450*/  LEA R4, P6, R13.reuse, R2, 0x1 ;  /* 0x000000020d047211 */ /* 0x042fe400078c08ff */
[C---:B------:R-:W-:Y:S01]  /*28460*/  IADD3 R17, R13.reuse, c[0x0][0x198], RZ ;  /* 0x000066000d117a10 */ /* 0x040fe20007ffe0ff */
[----:B------:R0:W-:Y:S01]  /*28470*/  @P4 STG.E.U16 [R8.64], R6 ;  /* 0x0000000608004986 */ /* 0x0001e2000c101508 */
[----:B------:R-:W-:-:S02]  /*28480*/  LEA.HI.X.SX32 R5, R13, R0, 0x1, P6 ;  /* 0x000000000d057211 */ /* 0x000fc400030f0eff */
[C---:B------:R-:W-:Y:S02]  /*28490*/  IADD3 R13, R17.reuse, c[0x0][0x198], RZ ;  /* 0x00006600110d7a10 */ /* 0x040fe40007ffe0ff */
[----:B----4-:R-:W-:Y:S01]  /*284a0*/  PRMT R10, R24, 0x7632, R10 ;  /* 0x00007632180a7816 */ /* 0x010fe2000000000a */
[----:B------:R1:W-:Y:S01]  /*284b0*/  @P3 STG.E.U16 [R4.64], R24 ;  /* 0x0000001804003986 */ /* 0x0003e2000c101508 */
[----:B0-----:R-:W-:-:S04]  /*284c0*/  LEA R8, P6, R17, R2, 0x1 ;  /* 0x0000000211087211 */ /* 0x001fc800078c08ff */
[----:B------:R-:W-:Y:S02]  /*284d0*/  LEA.HI.X.SX32 R9, R17, R0, 0x1, P6 ;  /* 0x0000000011097211 */ /* 0x000fe400030f0eff */
[C---:B-1----:R-:W-:Y:S02]  /*284e0*/  LEA R4, P6, R13.reuse, R2, 0x1 ;  /* 0x000000020d047211 */ /* 0x042fe400078c08ff */
[----:B------:R-:W-:Y:S02]  /*284f0*/  IADD3 R17, R13, c[0x0][0x198], RZ ;  /* 0x000066000d117a10 */ /* 0x000fe40007ffe0ff */
[----:B------:R-:W-:Y:S01]  /*28500*/  IADD3 R3, R27, 0xb0, RZ ;  /* 0x000000b01b037810 */ /* 0x000fe20007ffe0ff */
[----:B------:R0:W-:Y:S01]  /*28510*/  @P2 STG.E.U16 [R8.64], R10 ;  /* 0x0000000a08002986 */ /* 0x0001e2000c101508 */
[----:B------:R-:W-:Y:S02]  /*28520*/  LEA.HI.X.SX32 R5, R13, R0, 0x1, P6 ;  /* 0x000000000d057211 */ /* 0x000fe400030f0eff */
[----:B------:R-:W-:-:S02]  /*28530*/  ISETP.LT.AND P4, PT, R3, c[0x0][0x17c], !P0 ;  /* 0x00005f0003007a0c */ /* 0x000fc40004781270 */
[C---:B------:R-:W-:Y:S01]  /*28540*/  IADD3 R13, R17.reuse, c[0x0][0x198], RZ ;  /* 0x00006600110d7a10 */ /* 0x040fe20007ffe0ff */
[----:B------:R1:W-:Y:S01]  /*28550*/  @P1 STG.E.U16 [R4.64], R28 ;  /* 0x0000001c04001986 */ /* 0x0003e2000c101508 */
[----:B0-----:R-:W-:-:S04]  /*28560*/  LEA R8, P6, R17, R2, 0x1 ;  /* 0x0000000211087211 */ /* 0x001fc800078c08ff */
[----:B------:R-:W-:Y:S02]  /*28570*/  LEA.HI.X.SX32 R9, R17, R0, 0x1, P6 ;  /* 0x0000000011097211 */ /* 0x000fe400030f0eff */
[C---:B-1----:R-:W-:Y:S02]  /*28580*/  LEA R4, P6, R13.reuse, R2, 0x1 ;  /* 0x000000020d047211 */ /* 0x042fe400078c08ff */
[----:B------:R-:W-:Y:S02]  /*28590*/  PRMT R6, R28, 0x7632, R6 ;  /* 0x000076321c067816 */ /* 0x000fe40000000006 */
[----:B------:R-:W-:Y:S01]  /*285a0*/  LEA.HI.X.SX32 R5, R13, R0, 0x1, P6 ;  /* 0x000000000d057211 */ /* 0x000fe200030f0eff */
[----:B------:R-:W3:Y:S04]  /*285b0*/  LDL.LU R28, [R1+0x9a4] ;  /* 0x0009a400011c7983 */ /* 0x000ee80000300800 */
[----:B------:R-:W-:Y:S04]  /*285c0*/  @P5 STG.E.U16 [R8.64], R6 ;  /* 0x0000000608005986 */ /* 0x000fe8000c101508 */
[----:B--2---:R0:W-:Y:S01]  /*285d0*/  @P4 STG.E.U16 [R4.64], R25 ;  /* 0x0000001904004986 */ /* 0x0041e2000c101508 */
[----:B------:R-:W-:-:S03]  /*285e0*/  PRMT R10, R25, 0x7632, R10 ;  /* 0x00007632190a7816 */ /* 0x000fc6000000000a */
[----:B0-----:R-:W2:Y:S01]  /*285f0*/  LDL.LU R25, [R1+0xc] ;  /* 0x00000c0001197983 */ /* 0x001ea20000300800 */
[----:B------:R-:W-:Y:S02]  /*28600*/  IADD3 R3, R27, 0xb1, RZ ;  /* 0x000000b11b037810 */ /* 0x000fe40007ffe0ff */
[----:B------:R-:W-:Y:S01]  /*28610*/  IADD3 R17, R13, c[0x0][0x198], RZ ;  /* 0x000066000d117a10 */ /* 0x000fe20007ffe0ff */
[----:B------:R-:W4:Y:S01]  /*28620*/  LDL.LU R24, [R1+0x19c] ;  /* 0x00019c0001187983 */ /* 0x000f220000300800 */
[----:B------:R-:W-:Y:S02]  /*28630*/  ISETP.LT.AND P3, PT, R3, c[0x0][0x17c], !P0 ;  /* 0x00005f0003007a0c */ /* 0x000fe40004761270 */
[----:B------:R-:W-:Y:S02]  /*28640*/  IADD3 R3, R27, 0xb2, RZ ;  /* 0x000000b21b037810 */ /* 0x000fe40007ffe0ff */
[----:B------:R-:W-:Y:S02]  /*28650*/  LEA R8, P6, R17, R2, 0x1 ;  /* 0x0000000211087211 */ /* 0x000fe400078c08ff */
[----:B------:R-:W-:-:S02]  /*28660*/  ISETP.LT.AND P2, PT, R3, c[0x0][0x17c], !P0 ;  /* 0x00005f0003007a0c */ /* 0x000fc40004741270 */
[----:B------:R-:W-:Y:S02]  /*28670*/  IADD3 R13, R17, c[0x0][0x198], RZ ;  /* 0x00006600110d7a10 */ /* 0x000fe40007ffe0ff */
[----:B------:R-:W-:Y:S02]  /*28680*/  IADD3 R3, R27, 0xb3, RZ ;  /* 0x000000b31b037810 */ /* 0x000fe40007ffe0ff */
[----:B------:R-:W-:Y:S02]  /*28690*/  LEA.HI.X.SX32 R9, R17, R0, 0x1, P6 ;  /* 0x0000000011097211 */ /* 0x000fe400030f0eff */
[----:B------:R-:W-:Y:S02]  /*286a0*/  LEA R4, P6, R13, R2, 0x1 ;  /* 0x000000020d047211 */ /* 0x000fe400078c08ff */
[----:B------:R-:W-:Y:S02]  /*286b0*/  ISETP.LT.AND P1, PT, R3, c[0x0][0x17c], !P0 ;  /* 0x00005f0003007a0c */ /* 0x000fe40004721270 */
[----:B------:R-:W-:-:S02]  /*286c0*/  IADD3 R17, R13, c[0x0][0x198], RZ ;  /* 0x000066000d117a10 */ /* 0x000fc40007ffe0ff */
[----:B------:R-:W-:Y:S01]  /*286d0*/  IADD3 R3, R27, 0xb4, RZ ;  /* 0x000000b41b037810 */ /* 0x000fe20007ffe0ff */
[----:B------:R0:W-:Y:S01]  /*286e0*/  @P3 STG.E.U16 [R8.64], R10 ;  /* 0x0000000a08003986 */ /* 0x0001e2000c101508 */
[----:B------:R-:W-:Y:S02]  /*286f0*/  LEA.HI.X.SX32 R5, R13, R0, 0x1, P6 ;  /* 0x000000000d057211 */ /* 0x000fe400030f0eff */
[----:B------:R-:W-:Y:S02]  /*28700*/  ISETP.LT.AND P5, PT, R3, c[0x0][0x17c], !P0 ;  /* 0x00005f0003007a0c */ /* 0x000fe400047a1270 */
[----:B------:R-:W-:Y:S02]  /*28710*/  IADD3 R13, R17, c[0x0][0x198], RZ ;  /* 0x00006600110d7a10 */ /* 0x000fe40007ffe0ff */
[----:B------:R-:W-:Y:S01]  /*28720*/  IADD3 R3, R27, 0xb5, RZ ;  /* 0x000000b51b037810 */ /* 0x000fe20007ffe0ff */
[----:B------:R1:W-:Y:S01]  /*28730*/  @P2 STG.E.U16 [R4.64], R7 ;  /* 0x0000000704002986 */ /* 0x0003e2000c101508 */
[----:B0-----:R-:W-:-:S02]  /*28740*/  LEA R8, P6, R17, R2, 0x1 ;  /* 0x0000000211087211 */ /* 0x001fc400078c08ff */
[----:B------:R-:W-:Y:S02]  /*28750*/  ISETP.LT.AND P4, PT, R3, c[0x0][0x17c], !P0 ;  /* 0x00005f0003007a0c */ /* 0x000fe40004781270 */
[----:B------:R-:W-:Y:S02]  /*28760*/  LEA.HI.X.SX32 R9, R17, R0, 0x1, P6 ;  /* 0x0000000011097211 */ /* 0x000fe400030f0eff */
[C---:B------:R-:W-:Y:S02]  /*28770*/  IADD3 R17, R13.reuse, c[0x0][0x198], RZ ;  /* 0x000066000d117a10 */ /* 0x040fe40007ffe0ff */
[----:B-1----:R-:W-:Y:S02]  /*28780*/  LEA R4, P6, R13, R2, 0x1 ;  /* 0x000000020d047211 */ /* 0x002fe400078c08ff */
[----:B------:R-:W-:Y:S02]  /*28790*/  IADD3 R3, R27, 0xb6, RZ ;  /* 0x000000b61b037810 */ /* 0x000fe40007ffe0ff */
[----:B------:R-:W-:-:S02]  /*287a0*/  LEA.HI.X.SX32 R5, R13, R0, 0x1, P6 ;  /* 0x000000000d057211 */ /* 0x000fc400030f0eff */
[----:B------:R-:W-:Y:S02]  /*287b0*/  PRMT R14, R7, 0x7632, R14 ;  /* 0x00007632070e7816 */ /* 0x000fe4000000000e */
[----:B------:R-:W-:Y:S02]  /*287c0*/  LEA R6, P6, R17, R2, 0x1 ;  /* 0x0000000211067211 */ /* 0x000fe400078c08ff */
[----:B------:R-:W-:Y:S02]  /*287d0*/  ISETP.LT.AND P3, PT, R3, c[0x0][0x17c], !P0 ;  /* 0x00005f0003007a0c */ /* 0x000fe40004761270 */
[----:B------:R-:W-:Y:S02]  /*287e0*/  IADD3 R13, R17, c[0x0][0x198], RZ ;  /* 0x00006600110d7a10 */ /* 0x000fe40007ffe0ff */
[----:B------:R-:W-:Y:S01]  /*287f0*/  IADD3 R3, R27, 0xb7, RZ ;  /* 0x000000b71b037810 */ /* 0x000fe20007ffe0ff */
[----:B------:R0:W-:Y:S01]  /*28800*/  @P1 STG.E.U16 [R8.64], R14 ;  /* 0x0000000e08001986 */ /* 0x0001e2000c101508 */
[----:B------:R-:W-:-:S02]  /*28810*/  LEA.HI.X.SX32 R7, R17, R0, 0x1, P6 ;  /* 0x0000000011077211 */ /* 0x000fc400030f0eff */
[----:B------:R-:W-:Y:S01]  /*28820*/  LEA R12, P6, R13, R2, 0x1 ;  /* 0x000000020d0c7211 */ /* 0x000fe200078c08ff */
[----:B------:R1:W-:Y:S01]  /*28830*/  @P5 STG.E.U16 [R4.64], R15 ;  /* 0x0000000f04005986 */ /* 0x0003e2000c101508 */
[----:B------:R-:W-:Y:S02]  /*28840*/  ISETP.LT.AND P2, PT, R3, c[0x0][0x17c], !P0 ;  /* 0x00005f0003007a0c */ /* 0x000fe40004741270 */
[----:B------:R-:W-:Y:S02]  /*28850*/  IADD3 R3, R27, 0xb8, RZ ;  /* 0x000000b81b037810 */ /* 0x000fe40007ffe0ff */
[C---:B0-----:R-:W-:Y:S02]  /*28860*/  IADD3 R9, R13.reuse, c[0x0][0x198], RZ ;  /* 0x000066000d097a10 */ /* 0x041fe40007ffe0ff */
[----:B------:R-:W-:Y:S02]  /*28870*/  LEA.HI.X.SX32 R13, R13, R0, 0x1, P6 ;  /* 0x000000000d0d7211 */ /* 0x000fe400030f0eff */
[----:B-1----:R-:W-:-:S02]  /*28880*/  PRMT R5, R15, 0x7632, R5 ;  /* 0x000076320f057816 */ /* 0x002fc40000000005 */
[----:B------:R-:W-:Y:S02]  /*28890*/  LEA R4, P6, R9, R2, 0x1 ;  /* 0x0000000209047211 */ /* 0x000fe400078c08ff */
[----:B------:R-:W-:Y:S02]  /*288a0*/  ISETP.LT.AND P1, PT, R3, c[0x0][0x17c], !P0 ;  /* 0x00005f0003007a0c */ /* 0x000fe40004721270 */
[C---:B------:R-:W-:Y:S01]  /*288b0*/  IADD3 R15, R9.reuse, c[0x0][0x198], RZ ;  /* 0x00006600090f7a10 */ /* 0x040fe20007ffe0ff */
[----:B------:R0:W-:Y:S04]  /*288c0*/  @P4 STG.E.U16 [R6.64], R5 ;  /* 0x0000000506004986 */ /* 0x0001e8000c101508 */
[----:B------:R-:W-:Y:S01]  /*288d0*/  @P3 STG.E.U16 [R12.64], R19 ;  /* 0x000000130c003986 */ /* 0x000fe2000c101508 */
[----:B0-----:R-:W-:-:S02]  /*288e0*/  LEA.HI.X.SX32 R5, R9, R0, 0x1, P6 ;  /* 0x0000000009057211 */ /* 0x001fc400030f0eff */
[----:B------:R-:W-:Y:S02]  /*288f0*/  LEA R14, P6, R15, R2, 0x1 ;  /* 0x000000020f0e7211 */ /* 0x000fe400078c08ff */
[----:B------:R-:W-:Y:S02]  /*28900*/  PRMT R9, R19, 0x7632, R9 ;  /* 0x0000763213097816 */ /* 0x000fe40000000009 */
[C---:B------:R-:W-:Y:S02]  /*28910*/  IADD3 R7, R15.reuse, c[0x0][0x198], RZ ;  /* 0x000066000f077a10 */ /* 0x040fe40007ffe0ff */
[----:B------:R-:W-:Y:S01]  /*28920*/  LEA.HI.X.SX32 R15, R15, R0, 0x1, P6 ;  /* 0x000000000f0f7211 */ /* 0x000fe200030f0eff */
[----:B------:R-:W-:Y:S04]  /*28930*/  @P2 STG.E.U16 [R4.64], R9 ;  /* 0x0000000904002986 */ /* 0x000fe8000c101508 */
[----:B--2---:R0:W-:Y:S01]  /*28940*/  @P1 STG.E.U16 [R14.64], R25 ;  /* 0x000000190e001986 */ /* 0x0041e2000c101508 */
[----:B------:R-:W-:-:S03]  /*28950*/  PRMT R10, R25, 0x7632, R10 ;  /* 0x00007632190a7816 */ /* 0x000fc6000000000a */
[----:B0-----:R-:W2:Y:S01]  /*28960*/  LDL.LU R25, [R1+0x1ac] ;  /* 0x0001ac0001197983 */ /* 0x001ea20000300800 */
[----:B------:R-:W-:-:S04]  /*28970*/  IADD3 R3, R27, 0xb9, RZ ;  /* 0x000000b91b037810 */ /* 0x000fc80007ffe0ff */
[----:B------:R-:W-:Y:S02]  /*28980*/  ISETP.LT.AND P5, PT, R3, c[0x0][0x17c], !P0 ;  /* 0x00005f0003007a0c */ /* 0x000fe400047a1270 */
[----:B------:R-:W-:Y:S02]  /*28990*/  IADD3 R3, R27, 0xba, RZ ;  /* 0x000000ba1b037810 */ /* 0x000fe40007ffe0ff */
[----:B------:R-:W-:Y:S02]  /*289a0*/  LEA R8, P6, R7, R2, 0x1 ;  /* 0x0000000207087211 */ /* 0x000fe400078c08ff */
[----:B------:R-:W-:Y:S02]  /*289b0*/  ISETP.LT.AND P4, PT, R3, c[0x0][0x17c], !P0 ;  /* 0x00005f0003007a0c */ /* 0x000fe40004781270 */
[C---:B------:R-:W-:Y:S02]  /*289c0*/  IADD3 R13, R7.reuse, c[0x0][0x198], RZ ;  /* 0x00006600070d7a10 */ /* 0x040fe40007ffe0ff */
[----:B------:R-:W-:-:S02]  /*289d0*/  LEA.HI.X.SX32 R9, R7, R0, 0x1, P6 ;  /* 0x0000000007097211 */ /* 0x000fc400030f0eff */
[----:B------:R-:W-:-:S04]  /*289e0*/  LEA R6, P6, R13, R2, 0x1 ;  /* 0x000000020d067211 */ /* 0x000fc800078c08ff */
[----:B------:R-:W-:Y:S01]  /*289f0*/  LEA.HI.X.SX32 R7, R13, R0, 0x1, P6 ;  /* 0x000000000d077211 */ /* 0x000fe200030f0eff */
[----:B------:R-:W-:Y:S04]  /*28a00*/  @P5 STG.E.U16 [R8.64], R10 ;  /* 0x0000000a08005986 */ /* 0x000fe8000c101508 */
[----:B------:R0:W-:Y:S02]  /*28a10*/  @P4 STG.E.U16 [R6.64], R11 ;  /* 0x0000000b06004986 */ /* 0x0001e4000c101508 */
[----:B0-----:R-:W-:Y:S02]  /*28a20*/  PRMT R7, R11, 0x7632, R7 ;  /* 0x000076320b077816 */ /* 0x001fe40000000007 */
[----:B---3--:R-:W0:Y:S01]  /*28a30*/  LDS.128 R8, [R28] ;  /* 0x000000001c087984 */ /* 0x008e220000000c00 */
        /* <DEDUP_REMOVED lines=9> */
[----:B------:R-:W-:Y:S02]  /*28ad0*/  IADD3 R15, R5, c[0x0][0x198], RZ ;  /* 0x00006600050f7a10 */ /* 0x000fe40007ffe0ff */
[----:B------:R-:W-:Y:S02]  /*28ae0*/  ISETP.LT.AND P5, PT, R3, c[0x0][0x17c], !P0 ;  /* 0x00005f0003007a0c */ /* 0x000fe400047a1270 */
[----:B------:R-:W-:Y:S02]  /*28af0*/  LEA.HI.X.SX32 R5, R5, R0, 0x1, P6 ;  /* 0x0000000005057211 */ /* 0x000fe400030f0eff */
[----:B------:R-:W-:-:S02]  /*28b00*/  IADD3 R3, R27, 0xbf, RZ ;  /* 0x000000bf1b037810 */ /* 0x000fc40007ffe0ff */
[----:B------:R-:W-:Y:S02]  /*28b10*/  LEA R12, P6, R15, R2, 0x1 ;  /* 0x000000020f0c7211 */ /* 0x000fe400078c08ff */
[----:B------:R-:W-:Y:S02]  /*28b20*/  ISETP.LT.AND P4, PT, R3, c[0x0][0x17c], !P0 ;  /* 0x00005f0003007a0c */ /* 0x000fe40004781270 */
[----:B------:R-:W-:Y:S02]  /*28b30*/  LEA.HI.X.SX32 R13, R15, R0, 0x1, P6 ;  /* 0x000000000f0d7211 */ /* 0x000fe400030f0eff */
[----:B------:R-:W-:Y:S02]  /*28b40*/  IADD3 R3, R27, 0xc0, RZ ;  /* 0x000000c01b037810 */ /* 0x000fe40007ffe0ff */
[----:B------:R-:W-:Y:S01]  /*28b50*/  IADD3 R15, R15, c[0x0][0x198], RZ ;  /* 0x000066000f0f7a10 */ /* 0x000fe20007ffe0ff */
[----:B------:R-:W-:Y:S01]  /*28b60*/  @P3 STG.E.U16 [R4.64], R7 ;  /* 0x0000000704003986 */ /* 0x000fe2000c101508 */
[----:B------:R-:W-:Y:S01]  /*28b70*/  ISETP.LT.AND P3, PT, R3, c[0x0][0x17c], !P0 ;  /* 0x00005f0003007a0c */ /* 0x000fe20004761270 */
[----:B0-----:R-:W-:Y:S01]  /*28b80*/  IMAD.MOV.U32 R19, RZ, RZ, R8 ;  /* 0x000000ffff137224 */ /* 0x001fe200078e0008 */
[----:B------:R-:W-:Y:S01]  /*28b90*/  LEA R8, P6, R15, R2, 0x1 ;  /* 0x000000020f087211 */ /* 0x000fe200078c08ff */
[----:B------:R0:W-:Y:S01]  /*28ba0*/  STL [R1+0x24], R9 ;  /* 0x0000240901007387 */ /* 0x0001e20000100800 */
[----:B------:R-:W-:-:S03]  /*28bb0*/  IADD3 R3, R27, 0xc1, RZ ;  /* 0x000000c11b037810 */ /* 0x000fc60007ffe0ff */
[----:B------:R1:W-:Y:S04]  /*28bc0*/  STL.64 [R1+0x28], R10 ;  /* 0x0000280a01007387 */ /* 0x0003e80000100a00 */
[----:B----4-:R3:W-:Y:S01]  /*28bd0*/  @P2 STG.E.U16 [R12.64], R24 ;  /* 0x000000180c002986 */ /* 0x0107e2000c101508 */
[----:B------:R-:W-:Y:S02]  /*28be0*/  ISETP.LT.AND P2, PT, R3, c[0x0][0x17c], !P0 ;  /* 0x00005f0003007a0c */ /* 0x000fe40004741270 */
[C---:B0-----:R-:W-:Y:S01]  /*28bf0*/  LEA.HI.X.SX32 R9, R15.reuse, R0, 0x1, P6 ;  /* 0x000000000f097211 */ /* 0x041fe200030f0eff */
[----:B------:R-:W0:Y:S01]  /*28c00*/  LDS.128 R4, [R29] ;  /* 0x000000001d047984 */ /* 0x000e220000000c00 */
[----:B-1----:R-:W-:Y:S02]  /*28c10*/  IADD3 R11, R15, c[0x0][0x198], RZ ;  /* 0x000066000f0b7a10 */ /* 0x002fe40007ffe0ff */
[----:B------:R-:W-:-:S02]  /*28c20*/  IADD3 R3, R27, 0xc2, RZ ;  /* 0x000000c21b037810 */ /* 0x000fc40007ffe0ff */
[----:B---3--:R-:W-:Y:S02]  /*28c30*/  PRMT R13, R24, 0x7632, R13 ;  /* 0x00007632180d7816 */ /* 0x008fe4000000000d */
[C---:B------:R-:W-:Y:S02]  /*28c40*/  LEA R10, P6, R11.reuse, R2, 0x1 ;  /* 0x000000020b0a7211 */ /* 0x040fe400078c08ff */
[C---:B------:R-:W-:Y:S01]  /*28c50*/  IADD3 R15, R11.reuse, c[0x0][0x198], RZ ;  /* 0x000066000b0f7a10 */ /* 0x040fe20007ffe0ff */
[----:B------:R1:W-:Y:S01]  /*28c60*/  @P1 STG.E.U16 [R8.64], R13 ;  /* 0x0000000d08001986 */ /* 0x0003e2000c101508 */
[----:B------:R-:W-:Y:S02]  /*28c70*/  LEA.HI.X.SX32 R11, R11, R0, 0x1, P6 ;  /* 0x000000000b0b7211 */ /* 0x000fe400030f0eff */
[----:B------:R-:W-:Y:S02]  /*28c80*/  ISETP.LT.AND P1, PT, R3, c[0x0][0x17c], !P0 ;  /* 0x00005f0003007a0c */ /* 0x000fe40004721270 */
[----:B------:R-:W-:-:S02]  /*28c90*/  LEA R12, P6, R15, R2, 0x1 ;  /* 0x000000020f0c7211 */ /* 0x000fc400078c08ff */
[----:B------:R-:W-:Y:S02]  /*28ca0*/  IADD3 R3, R27, 0xc3, RZ ;  /* 0x000000c31b037810 */ /* 0x000fe40007ffe0ff */
[C---:B------:R-:W-:Y:S02]  /*28cb0*/  IADD3 R17, R15.reuse, c[0x0][0x198], RZ ;  /* 0x000066000f117a10 */ /* 0x040fe40007ffe0ff */
[----:B-1----:R-:W-:Y:S02]  /*28cc0*/  LEA.HI.X.SX32 R13, R15, R0, 0x1, P6 ;  /* 0x000000000f0d7211 */ /* 0x002fe400030f0eff */
[----:B------:R-:W-:-:S04]  /*28cd0*/  LEA R14, P6, R17, R2, 0x1 ;  /* 0x00000002110e7211 */ /* 0x000fc800078c08ff */
[C---:B------:R-:W-:Y:S02]  /*28ce0*/  LEA.HI.X.SX32 R15, R17.reuse, R0, 0x1, P6 ;  /* 0x00000000110f7211 */ /* 0x040fe400030f0eff */
[----:B------:R-:W-:-:S04]  /*28cf0*/  IADD3 R17, R17, c[0x0][0x198], RZ ;  /* 0x0000660011117a10 */ /* 0x000fc80007ffe0ff */
[----:B------:R-:W-:Y:S02]  /*28d00*/  LEA R16, P6, R17, R2, 0x1 ;  /* 0x0000000211107211 */ /* 0x000fe400078c08ff */
[----:B------:R-:W-:Y:S02]  /*28d10*/  PRMT R21, R19, 0x7632, R21 ;  /* 0x0000763213157816 */ /* 0x000fe40000000015 */
[----:B------:R-:W-:Y:S01]  /*28d20*/  IADD3 R22, R27, 0xc6, RZ ;  /* 0x000000c61b167810 */ /* 0x000fe20007ffe0ff */
[----:B0-----:R0:W-:Y:S02]  /*28d30*/  STL.64 [R1+0x998], R6 ;  /* 0x0009980601007387 */ /* 0x0011e40000100a00 */
[----:B0-----:R-:W-:Y:S02]  /*28d40*/  LOP3.LUT R7, R28, 0x60, RZ, 0x3c, !PT ;  /* 0x000000601c077812 */ /* 0x001fe400078e3cff */
[----:B--2---:R-:W-:Y:S01]  /*28d50*/  @P5 STG.E.U16 [R10.64], R25 ;  /* 0x000000190a005986 */ /* 0x004fe2000c101508 */
[----:B------:R-:W-:-:S02]  /*28d60*/  PRMT R18, R25, 0x7632, R18 ;  /* 0x0000763219127816 */ /* 0x000fc40000000012 */
[----:B------:R-:W-:Y:S01]  /*28d70*/  ISETP.LT.AND P5, PT, R3, c[0x0][0x17c], !P0 ;  /* 0x00005f0003007a0c */ /* 0x000fe200047a1270 */
[----:B------:R-:W-:Y:S01]  /*28d80*/  LDS.128 R8, [R26] ;  /* 0x000000001a087984 */ /* 0x000fe20000000c00 */
[----:B------:R-:W-:-:S03]  /*28d90*/  IADD3 R3, R27, 0xc4, RZ ;  /* 0x000000c41b037810 */ /* 0x000fc60007ffe0ff */
[----:B------:R0:W-:Y:S01]  /*28da0*/  @P4 STG.E.U16 [R12.64], R18 ;  /* 0x000000120c004986 */ /* 0x0001e2000c101508 */
[----:B------:R-:W-:Y:S02]  /*28db0*/  ISETP.LT.AND P4, PT, R3, c[0x0][0x17c], !P0 ;  /* 0x00005f0003007a0c */ /* 0x000fe40004781270 */
[----:B------:R-:W-:Y:S01]  /*28dc0*/  IADD3 R3, R27, 0xc5, RZ ;  /* 0x000000c51b037810 */ /* 0x000fe20007ffe0ff */
[----:B------:R1:W-:Y:S03]  /*28dd0*/  @P3 STG.E.U16 [R14.64], R19 ;  /* 0x000000130e003986 */ /* 0x0003e6000c101508 */
[----:B------:R-:W-:Y:S01]  /*28de0*/  ISETP.LT.AND P3, PT, R3, c[0x0][0x17c], !P0 ;  /* 0x00005f0003007a0c */ /* 0x000fe20004761270 */
[----:B------:R-:W-:Y:S01]  /*28df0*/  LDS.128 R12, [R7] ;  /* 0x00000000070c7984 */ /* 0x000fe20000000c00 */
[C---:B------:R-:W-:Y:S02]  /*28e00*/  IADD3 R3, R17.reuse, c[0x0][0x198], RZ ;  /* 0x0000660011037a10 */ /* 0x040fe40007ffe0ff */
[----:B------:R-:W-:-:S02]  /*28e10*/  LEA.HI.X.SX32 R17, R17, R0, 0x1, P6 ;  /* 0x0000000011117211 */ /* 0x000fc400030f0eff */
[C---:B0-----:R-:W-:Y:S02]  /*28e20*/  LEA R18, P6, R3.reuse, R2, 0x1 ;  /* 0x0000000203127211 */ /* 0x041fe400078c08ff */
[C---:B------:R-:W-:Y:S01]  /*28e30*/  IADD3 R20, R3.reuse, c[0x0][0x198], RZ ;  /* 0x0000660003147a10 */ /* 0x040fe20007ffe0ff */
[----:B------:R0:W-:Y:S01]  /*28e40*/  @P2 STG.E.U16 [R16.64], R21 ;  /* 0x0000001510002986 */ /* 0x0001e2000c101508 */
[----:B-1----:R-:W-:Y:S02]  /*28e50*/  LEA.HI.X.SX32 R19, R3, R0, 0x1, P6 ;  /* 0x0000000003137211 */ /* 0x002fe400030f0eff */
[----:B------:R-:W-:Y:S02]  /*28e60*/  ISETP.LT.AND P2, PT, R22, c[0x0][0x17c], !P0 ;  /* 0x00005f0016007a0c */ /* 0x000fe40004741270 */
[----:B------:R-:W-:Y:S02]  /*28e70*/  IADD3 R3, R20, c[0x0][0x198], RZ ;  /* 0x0000660014037a10 */ /* 0x000fe40007ffe0ff */
[----:B------:R-:W-:-:S02]  /*28e80*/  IADD3 R22, R27, 0xc7, RZ ;  /* 0x000000c71b167810 */ /* 0x000fc40007ffe0ff */
[----:B0-----:R-:W-:-:S04]  /*28e90*/  LEA R16, P6, R20, R2, 0x1 ;  /* 0x0000000214107211 */ /* 0x001fc800078c08ff */
[----:B------:R-:W-:Y:S02]  /*28ea0*/  LEA.HI.X.SX32 R17, R20, R0, 0x1, P6 ;  /* 0x0000000014117211 */ /* 0x000fe400030f0eff */
[----:B------:R-:W-:Y:S02]  /*28eb0*/  IADD3 R20, R27, 0xc8, RZ ;  /* 0x000000c81b147810 */ /* 0x000fe40007ffe0ff */
[----:B------:R-:W0:Y:S04]  /*28ec0*/  LDS.128 R24, [R28+0x400] ;  /* 0x000400001c187984 */ /* 0x000e280000000c00 */
[----:B0-----:R-:W-:Y:S01]  /*28ed0*/  STL [R1+0x4], R25 ;  /* 0x0000041901007387 */ /* 0x001fe20000100800 */
[----:B------:R-:W-:-:S03]  /*28ee0*/  IMAD.MOV.U32 R6, RZ, RZ, R24 ;  /* 0x000000ffff067224 */ /* 0x000fc600078e0018 */
[----:B------:R-:W-:Y:S04]  /*28ef0*/  STL.64 [R1+0x8], R26 ;  /* 0x0000081a01007387 */ /* 0x000fe80000100a00 */
[----:B------:R-:W2:Y:S04]  /*28f00*/  LDL.LU R24, [R1+0x9a0] ;  /* 0x0009a00001187983 */ /* 0x000ea80000300800 */
[----:B------:R-:W3:Y:S04]  /*28f10*/  LDL R28, [R1+0x15c] ;  /* 0x00015c00011c7983 */ /* 0x000ee80000100800 */
[----:B------:R0:W-:Y:S02]  /*28f20*/  @P1 STG.E.U16 [R18.64], R4 ;  /* 0x0000000412001986 */ /* 0x0001e4000c101508 */
[----:B0-----:R-:W-:-:S02]  /*28f30*/  LEA R18, P6, R3, R2, 0x1 ;  /* 0x0000000203127211 */ /* 0x001fc400078c08ff */
[----:B------:R-:W-:Y:S02]  /*28f40*/  PRMT R4, R4, 0x7632, R4 ;  /* 0x0000763204047816 */ /* 0x000fe40000000004 */
[----:B------:R-:W-:-:S03]  /*28f50*/  LEA.HI.X.SX32 R19, R3, R0, 0x1, P6 ;  /* 0x0000000003137211 */ /* 0x000fc600030f0eff */
[----:B------:R-:W-:Y:S04]  /*28f60*/  @P5 STG.E.U16 [R16.64], R4 ;  /* 0x0000000410005986 */ /* 0x000fe8000c101508 */
[----:B------:R-:W-:Y:S04]  /*28f70*/  @P4 STG.E.U16 [R18.64], R8 ;  /* 0x0000000812004986 */ /* 0x000fe8000c101508 */
[----:B------:R0:W-:Y:S04]  /*28f80*/  LDS.128 R16, [R29+0x400] ;  /* 0x000400001d107984 */ /* 0x0001e80000000c00 */
[----:B0-----:R-:W0:Y:S01]  /*28f90*/  S2R R29, SR_TID.X ;  /* 0x00000000001d7919 */ /* 0x001e220000002100 */
[----:B------:R-:W-:-:S02]  /*28fa0*/  IADD3 R4, R3, c[0x0][0x198], RZ ;  /* 0x0000660003047a10 */ /* 0x000fc40007ffe0ff */
[----:B------:R-:W-:Y:S02]  /*28fb0*/  ISETP.LT.AND P1, PT, R22, c[0x0][0x17c], !P0 ;  /* 0x00005f0016007a0c */ /* 0x000fe40004721270 */
[----:B------:R-:W-:Y:S02]  /*28fc0*/  LEA R22, P6, R4, R2, 0x1 ;  /* 0x0000000204167211 */ /* 0x000fe400078c08ff */
[----:B------:R-:W-:Y:S02]  /*28fd0*/  ISETP.LT.AND P5, PT, R20, c[0x0][0x17c], !P0 ;  /* 0x00005f0014007a0c */ /* 0x000fe400047a1270 */
[----:B------:R-:W-:Y:S02]  /*28fe0*/  LEA.HI.X.SX32 R23, R4, R0, 0x1, P6 ;  /* 0x0000000004177211 */ /* 0x000fe400030f0eff */
[C---:B0-----:R-:W-:Y:S01]  /*28ff0*/  LOP3.LUT R25, R29.reuse, 0x3f, RZ, 0xc0, !PT ;  /* 0x0000003f1d197812 */ /* 0x041fe200078ec0ff */
[----:B------:R-:W-:-:S05]  /*29000*/  IMAD.SHL.U32 R29, R29, 0x400, RZ ;  /* 0x000004001d1d7824 */ /* 0x000fca00078e00ff */
[----:B------:R-:W-:-:S05]  /*29010*/  LOP3.LUT R29, R29, 0x1800, RZ, 0xc0, !PT ;  /* 0x000018001d1d7812 */ /* 0x000fca00078ec0ff */
[----:B------:R-:W-:Y:S01]  /*29020*/  IMAD R29, R25, 0x10, R29 ;  /* 0x00000010191d7824 */ /* 0x000fe200078e021d */
[----:B---3--:R-:W-:-:S04]  /*29030*/  IADD3 R3, R28, 0xc9, RZ ;  /* 0x000000c91c037810 */ /* 0x008fc80007ffe0ff */
[----:B------:R-:W-:Y:S02]  /*29040*/  ISETP.LT.AND P4, PT, R3, c[0x0][0x17c], !P0 ;  /* 0x00005f0003007a0c */ /* 0x000fe40004781270 */
[----:B------:R-:W-:-:S04]  /*29050*/  IADD3 R3, R4, c[0x0][0x198], RZ ;  /* 0x0000660004037a10 */ /* 0x000fc80007ffe0ff */
[C---:B------:R-:W-:Y:S02]  /*29060*/  LEA R20, P6, R3.reuse, R2, 0x1 ;  /* 0x0000000203147211 */ /* 0x040fe400078c08ff */
[C---:B------:R-:W-:Y:S02]  /*29070*/  IADD3 R4, R3.reuse, c[0x0][0x198], RZ ;  /* 0x0000660003047a10 */ /* 0x040fe40007ffe0ff */
[----:B--2---:R-:W-:Y:S02]  /*29080*/  PRMT R24, R8, 0x7632, R24 ;  /* 0x0000763208187816 */ /* 0x004fe40000000018 */
[----:B------:R-:W-:Y:S02]  /*29090*/  LEA.HI.X.SX32 R21, R3, R0, 0x1, P6 ;  /* 0x0000000003157211 */ /* 0x000fe400030f0eff */
[C---:B------:R-:W-:Y:S02]  /*290a0*/  LEA R26, P6, R4.reuse, R2, 0x1 ;  /* 0x00000002041a7211 */ /* 0x040fe400078c08ff */
[C---:B------:R-:W-:Y:S01]  /*290b0*/  IADD3 R3, R4.reuse, c[0x0][0x198], RZ ;  /* 0x0000660004037a10 */ /* 0x040fe20007ffe0ff */
[----:B------:R0:W-:Y:S01]  /*290c0*/  @P3 STG.E.U16 [R22.64], R24 ;  /* 0x0000001816003986 */ /* 0x0001e2000c101508 */
[----:B------:R-:W-:-:S03]  /*290d0*/  LEA.HI.X.SX32 R27, R4, R0, 0x1, P6 ;  /* 0x00000000041b7211 */ /* 0x000fc600030f0eff */
[----:B------:R1:W-:Y:S01]  /*290e0*/  @P2 STG.E.U16 [R20.64], R12 ;  /* 0x0000000c14002986 */ /* 0x0003e2000c101508 */
[C---:B0-----:R-:W-:Y:S02]  /*290f0*/  LEA R24, P6, R3.reuse, R2, 0x1 ;  /* 0x0000000203187211 */ /* 0x041fe400078c08ff */
[----:B-1----:R-:W-:Y:S02]  /*29100*/  PRMT R12, R12, 0x7632, R12 ;  /* 0x000076320c0c7816 */ /* 0x002fe4000000000c */
[----:B------:R-:W-:-:S03]  /*29110*/  LEA.HI.X.SX32 R25, R3, R0, 0x1, P6 ;  /* 0x0000000003197211 */ /* 0x000fc600030f0eff */
[----:B------:R-:W-:Y:S04]  /*29120*/  @P1 STG.E.U16 [R26.64], R12 ;  /* 0x0000000c1a001986 */ /* 0x000fe8000c101508 */
[----:B------:R-:W-:Y:S04]  /*29130*/  @P5 STG.E.U16 [R24.64], R6 ;  /* 0x0000000618005986 */ /* 0x000fe8000c101508 */
[----:B------:R-:W0:Y:S04]  /*29140*/  LDS.128 R24, [R7+0x400] ;  /* 0x0004000007187984 */ /* 0x000e280000000c00 */
[----:B0-----:R0:W-:Y:S04]  /*29150*/  STL [R1+0x994], R27 ;  /* 0x0009941b01007387 */ /* 0x0011e80000100800 */
[----:B0-----:R-:W2:Y:S01]  /*29160*/  LDL.LU R27, [R1+0x15c] ;  /* 0x00015c00011b7983 */ /* 0x001ea20000300800 */
[----:B------:R-:W-:-:S02]  /*29170*/  LOP3.LUT R29, R29, 0x40, RZ, 0x3c, !PT ;  /* 0x000000401d1d7812 */ /* 0x000fc400078e3cff */
[----:B------:R-:W-:-:S03]  /*29180*/  IADD3 R8, R28, 0xca, RZ ;  /* 0x000000ca1c087810 */ /* 0x000fc60007ffe0ff */
[----:B------:R0:W1:Y:S01]  /*29190*/  LDS.128 R20, [R29+0x400] ;  /* 0x000400001d147984 */ /* 0x0000620000000c00 */
[----:B------:R-:W-:Y:S02]  /*291a0*/  ISETP.LT.AND P3, PT, R8, c[0x0][0x17c], !P0 ;  /* 0x00005f0008007a0c */ /* 0x000fe40004761270 */
[C---:B------:R-:W-:Y:S02]  /*291b0*/  IADD3 R8, R28.reuse, 0xcb, RZ ;  /* 0x000000cb1c087810 */ /* 0x040fe40007ffe0ff */
[----:B------:R-:W-:Y:S02]  /*291c0*/  IADD3 R4, R28, 0xcc, RZ ;  /* 0x000000cc1c047810 */ /* 0x000fe40007ffe0ff */
[----:B------:R-:W-:Y:S02]  /*291d0*/  ISETP.LT.AND P2, PT, R8, c[0x0][0x17c], !P0 ;  /* 0x00005f0008007a0c */ /* 0x000fe40004741270 */
[----:B------:R-:W-:Y:S02]  /*291e0*/  IADD3 R8, R28, 0xcd, RZ ;  /* 0x000000cd1c087810 */ /* 0x000fe40007ffe0ff */
[----:B------:R-:W-:-:S02]  /*291f0*/  ISETP.LT.AND P1, PT, R4, c[0x0][0x17c], !P0 ;  /* 0x00005f0004007a0c */ /* 0x000fc40004721270 */
[----:B------:R-:W-:Y:S02]  /*29200*/  IADD3 R4, R3, c[0x0][0x198], RZ ;  /* 0x0000660003047a10 */ /* 0x000fe40007ffe0ff */
[----:B------:R-:W-:Y:S01]  /*29210*/  ISETP.LT.AND P5, PT, R8, c[0x0][0x17c], !P0 ;  /* 0x00005f0008007a0c */ /* 0x000fe200047a1270 */
[----:B------:R-:W-:Y:S01]  /*29220*/  IMAD.MOV.U32 R8, RZ, RZ, R6 ;  /* 0x000000ffff087224 */ /* 0x000fe200078e0006 */
[C---:B------:R-:W-:Y:S02]  /*29230*/  LEA R28, P6, R4.reuse, R2, 0x1 ;  /* 0x00000002041c7211 */ /* 0x040fe400078c08ff */
[C---:B------:R-:W-:Y:S02]  /*29240*/  IADD3 R3, R4.reuse, c[0x0][0x198], RZ ;  /* 0x0000660004037a10 */ /* 0x040fe40007ffe0ff */
[----:B0-----:R-:W-:Y:S02]  /*29250*/  LEA.HI.X.SX32 R29, R4, R0, 0x1, P6 ;  /* 0x00000000041d7211 */ /* 0x001fe400030f0eff */
[----:B------:R-:W-:-:S02]  /*29260*/  PRMT R12, R8, 0x7632, R12 ;  /* 0x00007632080c7816 */ /* 0x000fc4000000000c */
[C---:B------:R-:W-:Y:S02]  /*29270*/  LEA R6, P6, R3.reuse, R2, 0x1 ;  /* 0x0000000203067211 */ /* 0x040fe400078c08ff */
[C---:B------:R-:W-:Y:S01]  /*29280*/  IADD3 R8, R3.reuse, c[0x0][0x198], RZ ;  /* 0x0000660003087a10 */ /* 0x040fe20007ffe0ff */
[----:B------:R0:W-:Y:S01]  /*29290*/  @P4 STG.E.U16 [R28.64], R12 ;  /* 0x0000000c1c004986 */ /* 0x0001e2000c101508 */
[----:B------:R-:W-:-:S05]  /*292a0*/  LEA.HI.X.SX32 R7, R3, R0, 0x1, P6 ;  /* 0x0000000003077211 */ /* 0x000fca00030f0eff */
[----:B------:R3:W-:Y:S01]  /*292b0*/  @P3 STG.E.U16 [R6.64], R16 ;  /* 0x0000001006003986 */ /* 0x0007e2000c101508 */
[----:B0-----:R-:W-:-:S04]  /*292c0*/  LEA R28, P6, R8, R2, 0x1 ;  /* 0x00000002081c7211 */ /* 0x001fc800078c08ff */
[----:B------:R-:W-:Y:S02]  /*292d0*/  LEA.HI.X.SX32 R29, R8, R0, 0x1, P6 ;  /* 0x00000000081d7211 */ /* 0x000fe400030f0eff */
[----:B---3--:R-:W-:-:S05]  /*292e0*/  PRMT R16, R16, 0x7632, R16 ;  /* 0x0000763210107816 */ /* 0x008fca0000000010 */
[----:B------:R0:W-:Y:S01]  /*292f0*/  @P2 STG.E.U16 [R28.64], R16 ;  /* 0x000000101c002986 */ /* 0x0001e2000c101508 */
[C---:B--2---:R-:W-:Y:S02]  /*29300*/  IADD3 R4, R27.reuse, 0xce, RZ ;  /* 0x000000ce1b047810 */ /* 0x044fe40007ffe0ff */
[----:B------:R-:W-:Y:S02]  /*29310*/  IADD3 R3, R27, 0xcf, RZ ;  /* 0x000000cf1b037810 */ /* 0x000fe40007ffe0ff */
[----:B------:R-:W-:Y:S02]  /*29320*/  ISETP.LT.AND P4, PT, R4, c[0x0][0x17c], !P0 ;  /* 0x00005f0004007a0c */ /* 0x000fe40004781270 */
[----:B------:R-:W-:Y:S02]  /*29330*/  IADD3 R4, R8, c[0x0][0x198], RZ ;  /* 0x0000660008047a10 */ /* 0x000fe40007ffe0ff */
[----:B------:R-:W-:Y:S02]  /*29340*/  ISETP.LT.AND P3, PT, R3, c[0x0][0x17c], !P0 ;  /* 0x00005f0003007a0c */ /* 0x000fe40004761270 */
[----:B------:R-:W-:-:S02]  /*29350*/  LEA R6, P6, R4, R2, 0x1 ;  /* 0x0000000204067211 */ /* 0x000fc400078c08ff */
[C---:B------:R-:W-:Y:S02]  /*29360*/  IADD3 R3, R4.reuse, c[0x0][0x198], RZ ;  /* 0x0000660004037a10 */ /* 0x040fe40007ffe0ff */
[----:B------:R-:W-:Y:S02]  /*29370*/  LEA.HI.X.SX32 R7, R4, R0, 0x1, P6 ;  /* 0x0000000004077211 */ /* 0x000fe400030f0eff */
[----:B0-----:R-:W-:-:S03]  /*29380*/  LEA R28, P6, R3, R2, 0x1 ;  /* 0x00000002031c7211 */ /* 0x001fc600078c08ff */
[----:B-1----:R0:W-:Y:S01]  /*29390*/  @P1 STG.E.U16 [R6.64], R20 ;  /* 0x0000001406001986 */ /* 0x0021e2000c101508 */
[----:B------:R-:W-:Y:S02]  /*293a0*/  LEA.HI.X.SX32 R29, R3, R0, 0x1, P6 ;  /* 0x00000000031d7211 */ /* 0x000fe400030f0eff */
[----:B0-----:R-:W-:-:S05]  /*293b0*/  PRMT R20, R20, 0x7632, R20 ;  /* 0x0000763214147816 */ /* 0x001fca0000000014 */
[----:B------:R0:W-:Y:S04]  /*293c0*/  @P5 STG.E.U16 [R28.64], R20 ;  /* 0x000000141c005986 */ /* 0x0001e8000c101508 */
[----:B0-----:R-:W2:Y:S01]  /*293d0*/  LDL.LU R20, [R1+0x24] ;  /* 0x0000240001147983 */ /* 0x001ea20000300800 */
[----:B------:R-:W-:Y:S02]  /*293e0*/  IADD3 R8, R27, 0xd0, RZ ;  /* 0x000000d01b087810 */ /* 0x000fe40007ffe0ff */
[----:B------:R-:W-:Y:S02]  /*293f0*/  IADD3 R4, R3, c[0x0][0x198], RZ ;  /* 0x0000660003047a10 */ /* 0x000fe40007ffe0ff */
[----:B------:R-:W-:Y:S02]  /*29400*/  ISETP.LT.AND P2, PT, R8, c[0x0][0x17c], !P0 ;  /* 0x00005f0008007a0c */ /* 0x000fe40004741270 */
[----:B------:R-:W-:-:S02]  /*29410*/  IADD3 R8, R27, 0xd1, RZ ;  /* 0x000000d11b087810 */ /* 0x000fc40007ffe0ff */
[----:B------:R-:W-:Y:S02]  /*29420*/  LEA R6, P6, R4, R2, 0x1 ;  /* 0x0000000204067211 */ /* 0x000fe400078c08ff */
[----:B------:R-:W-:Y:S02]  /*29430*/  ISETP.LT.AND P1, PT, R8, c[0x0][0x17c], !P0 ;  /* 0x00005f0008007a0c */ /* 0x000fe40004721270 */
[----:B------:R-:W-:Y:S02]  /*29440*/  IADD3 R8, R27, 0xd2, RZ ;  /* 0x000000d21b087810 */ /* 0x000fe40007ffe0ff */
[C---:B------:R-:W-:Y:S02]  /*29450*/  IADD3 R3, R4.reuse, c[0x0][0x198], RZ ;  /* 0x0000660004037a10 */ /* 0x040fe40007ffe0ff */
[----:B------:R-:W-:Y:S02]  /*29460*/  LEA.HI.X.SX32 R7, R4, R0, 0x1, P6 ;  /* 0x0000000004077211 */ /* 0x000fe400030f0eff */
[----:B------:R-:W-:-:S02]  /*29470*/  ISETP.LT.AND P5, PT, R8, c[0x0][0x17c], !P0 ;  /* 0x00005f0008007a0c */ /* 0x000fc400047a1270 */
[----:B------:R-:W-:Y:S02]  /*29480*/  LEA R28, P6, R3, R2, 0x1 ;  /* 0x00000002031c7211 */ /* 0x000fe400078c08ff */
[----:B------:R-:W-:Y:S02]  /*29490*/  IADD3 R8, R27, 0xd3, RZ ;  /* 0x000000d31b087810 */ /* 0x000fe40007ffe0ff */
[C---:B------:R-:W-:Y:S01]  /*294a0*/  IADD3 R4, R3.reuse, c[0x0][0x198], RZ ;  /* 0x0000660003047a10 */ /* 0x040fe20007ffe0ff */
[----:B------:R0:W-:Y:S01]  /*294b0*/  @P4 STG.E.U16 [R6.64], R24 ;  /* 0x0000001806004986 */ /* 0x0001e2000c101508 */
[----:B------:R-:W-:Y:S02]  /*294c0*/  LEA.HI.X.SX32 R29, R3, R0, 0x1, P6 ;  /* 0x00000000031d7211 */ /* 0x000fe400030f0eff */
[----:B------:R-:W-:Y:S02]  /*294d0*/  ISETP.LT.AND P4, PT, R8, c[0x0][0x17c], !P0 ;  /* 0x00005f0008007a0c */ /* 0x000fe40004781270 */
[----:B------:R-:W-:-:S02]  /*294e0*/  IADD3 R8, R27, 0xd4, RZ ;  /* 0x000000d41b087810 */ /* 0x000fc40007ffe0ff */
[----:B------:R-:W-:Y:S02]  /*294f0*/  IADD3 R3, R4, c[0x0][0x198], RZ ;  /* 0x0000660004037a10 */ /* 0x000fe40007ffe0ff */
[----:B0-----:R-:W-:Y:S02]  /*29500*/  PRMT R24, R24, 0x7632, R24 ;  /* 0x0000763218187816 */ /* 0x001fe40000000018 */
[----:B------:R-:W-:-:S03]  /*29510*/  LEA R6, P6, R4, R2, 0x1 ;  /* 0x0000000204067211 */ /* 0x000fc600078c08ff */
[----:B------:R0:W-:Y:S01]  /*29520*/  @P3 STG.E.U16 [R28.64], R24 ;  /* 0x000000181c003986 */ /* 0x0001e2000c101508 */
[----:B------:R-:W-:Y:S02]  /*29530*/  LEA.HI.X.SX32 R7, R4, R0, 0x1, P6 ;  /* 0x0000000004077211 */ /* 0x000fe400030f0eff */
[----:B------:R-:W-:Y:S02]  /*29540*/  ISETP.LT.AND P3, PT, R8, c[0x0][0x17c], !P0 ;  /* 0x00005f0008007a0c */ /* 0x000fe40004761270 */
[C---:B------:R-:W-:Y:S02]  /*29550*/  IADD3 R8, R3.reuse, c[0x0][0x198], RZ ;  /* 0x0000660003087a10 */ /* 0x040fe40007ffe0ff */
[----:B0-----:R-:W-:-:S04]  /*29560*/  LEA R28, P6, R3, R2, 0x1 ;  /* 0x00000002031c7211 */ /* 0x001fc800078c08ff */
[----:B------:R-:W-:Y:S01]  /*29570*/  LEA.HI.X.SX32 R29, R3, R0, 0x1, P6 ;  /* 0x00000000031d7211 */ /* 0x000fe200030f0eff */
[----:B--2---:R0:W-:Y:S01]  /*29580*/  @P2 STG.E.U16 [R6.64], R20 ;  /* 0x0000001406002986 */ /* 0x0041e2000c101508 */
[----:B------:R-:W-:Y:S02]  /*29590*/  PRMT R12, R20, 0x7632, R12 ;  /* 0x00007632140c7816 */ /* 0x000fe4000000000c */
[----:B0-----:R-:W-:-:S04]  /*295a0*/  LEA R6, P6, R8, R2, 0x1 ;  /* 0x0000000208067211 */ /* 0x001fc800078c08ff */
[----:B------:R-:W-:Y:S01]  /*295b0*/  LEA.HI.X.SX32 R7, R8, R0, 0x1, P6 ;  /* 0x0000000008077211 */ /* 0x000fe200030f0eff */
[----:B------:R-:W-:Y:S04]  /*295c0*/  @P1 STG.E.U16 [R28.64], R12 ;  /* 0x0000000c1c001986 */ /* 0x000fe8000c101508 */
[----:B------:R0:W-:Y:S04]  /*295d0*/  @P5 STG.E.U16 [R6.64], R5 ;  /* 0x0000000506005986 */ /* 0x0001e8000c101508 */
[----:B0-----:R-:W2:Y:S04]  /*295e0*/  LDL.LU.64 R6, [R1+0x998] ;  /* 0x0009980001067983 */ /* 0x001ea80000300a00 */
[----:B------:R-:W3:Y:S04]  /*295f0*/  LDL.LU R20, [R1+0x4] ;  /* 0x0000040001147983 */ /* 0x000ee80000300800 */
[----:B------:R-:W4:Y:S01]  /*29600*/  LDL.LU R24, [R1+0x28] ;  /* 0x0000280001187983 */ /* 0x000f220000300800 */
[----:B------:R-:W-:-:S02]  /*29610*/  IADD3 R4, R27, 0xd5, RZ ;  /* 0x000000d51b047810 */ /* 0x000fc40007ffe0ff */
[----:B------:R-:W-:Y:S02]  /*29620*/  IADD3 R3, R27, 0xd6, RZ ;  /* 0x000000d61b037810 */ /* 0x000fe40007ffe0ff */
[----:B------:R-:W-:Y:S02]  /*29630*/  ISETP.LT.AND P2, PT, R4, c[0x0][0x17c], !P0 ;  /* 0x00005f0004007a0c */ /* 0x000fe40004741270 */
[----:B------:R-:W-:Y:S02]  /*29640*/  IADD3 R4, R8, c[0x0][0x198], RZ ;  /* 0x0000660008047a10 */ /* 0x000fe40007ffe0ff */
[----:B------:R-:W-:Y:S02]  /*29650*/  ISETP.LT.AND P1, PT, R3, c[0x0][0x17c], !P0 ;  /* 0x00005f0003007a0c */ /* 0x000fe40004721270 */
[C---:B------:R-:W-:Y:S02]  /*29660*/  LEA R28, P6, R4.reuse, R2, 0x1 ;  /* 0x00000002041c7211 */ /* 0x040fe400078c08ff */
[----:B------:R-:W-:-:S02]  /*29670*/  IADD3 R3, R4, c[0x0][0x198], RZ ;  /* 0x0000660004037a10 */ /* 0x000fc40007ffe0ff */
[----:B------:R-:W-:Y:S02]  /*29680*/  IADD3 R8, R27, 0xd7, RZ ;  /* 0x000000d71b087810 */ /* 0x000fe40007ffe0ff */
[----:B------:R-:W-:Y:S02]  /*29690*/  LEA.HI.X.SX32 R29, R4, R0, 0x1, P6 ;  /* 0x00000000041d7211 */ /* 0x000fe400030f0eff */
[----:B------:R-:W-:Y:S02]  /*296a0*/  PRMT R5, R5, 0x7632, R5 ;  /* 0x0000763205057816 */ /* 0x000fe40000000005 */
[----:B------:R-:W-:Y:S02]  /*296b0*/  LEA R4, P6, R3, R2, 0x1 ;  /* 0x0000000203047211 */ /* 0x000fe400078c08ff */
[----:B------:R-:W-:Y:S01]  /*296c0*/  ISETP.LT.AND P5, PT, R8, c[0x0][0x17c], !P0 ;  /* 0x00005f0008007a0c */ /* 0x000fe200047a1270 */
[----:B------:R0:W-:Y:S01]  /*296d0*/  @P4 STG.E.U16 [R28.64], R5 ;  /* 0x000000051c004986 */ /* 0x0001e2000c101508 */
[----:B------:R-:W-:-:S02]  /*296e0*/  IADD3 R12, R27, 0xd8, RZ ;  /* 0x000000d81b0c7810 */ /* 0x000fc40007ffe0ff */
[C---:B------:R-:W-:Y:S02]  /*296f0*/  IADD3 R8, R3.reuse, c[0x0][0x198], RZ ;  /* 0x0000660003087a10 */ /* 0x040fe40007ffe0ff */
[----:B------:R-:W-:Y:S02]  /*29700*/  ISETP.LT.AND P4, PT, R12, c[0x0][0x17c], !P0 ;  /* 0x00005f000c007a0c */ /* 0x000fe40004781270 */
[C---:B------:R-:W-:Y:S02]  /*29710*/  IADD3 R12, R8.reuse, c[0x0][0x198], RZ ;  /* 0x00006600080c7a10 */ /* 0x040fe40007ffe0ff */
[----:B0-----:R-:W-:Y:S02]  /*29720*/  LEA.HI.X.SX32 R5, R3, R0, 0x1, P6 ;  /* 0x0000000003057211 */ /* 0x001fe400030f0eff */
[C---:B------:R-:W-:Y:S02]  /*29730*/  LEA R28, P6, R8.reuse, R2, 0x1 ;  /* 0x00000002081c7211 */ /* 0x040fe400078c08ff */
[----:B------:R-:W-:Y:S01]  /*29740*/  IADD3 R3, R27, 0xd9, RZ ;  /* 0x000000d91b037810 */ /* 0x000fe20007ffe0ff */
[----:B------:R0:W-:Y:S01]  /*29750*/  @P3 STG.E.U16 [R4.64], R9 ;  /* 0x0000000904003986 */ /* 0x0001e2000c101508 */
[----:B------:R-:W-:-:S02]  /*29760*/  LEA.HI.X.SX32 R29, R8, R0, 0x1, P6 ;  /* 0x00000000081d7211 */ /* 0x000fc400030f0eff */
[----:B------:R-:W-:Y:S02]  /*29770*/  ISETP.LT.AND P3, PT, R3, c[0x0][0x17c], !P0 ;  /* 0x00005f0003007a0c */ /* 0x000fe40004761270 */
[----:B------:R-:W-:Y:S02]  /*29780*/  IADD3 R8, R27, 0xda, RZ ;  /* 0x000000da1b087810 */ /* 0x000fe40007ffe0ff */
[C---:B------:R-:W-:Y:S02]  /*29790*/  IADD3 R3, R12.reuse, c[0x0][0x198], RZ ;  /* 0x000066000c037a10 */ /* 0x040fe40007ffe0ff */
[----:B0-----:R-:W-:Y:S02]  /*297a0*/  PRMT R9, R9, 0x7632, R9 ;  /* 0x0000763209097816 */ /* 0x001fe40000000009 */
[----:B------:R-:W-:-:S03]  /*297b0*/  LEA R4, P6, R12, R2, 0x1 ;  /* 0x000000020c047211 */ /* 0x000fc600078c08ff */
[----:B------:R0:W-:Y:S01]  /*297c0*/  @P2 STG.E.U16 [R28.64], R9 ;  /* 0x000000091c002986 */ /* 0x0001e2000c101508 */
[----:B------:R-:W-:Y:S02]  /*297d0*/  LEA.HI.X.SX32 R5, R12, R0, 0x1, P6 ;  /* 0x000000000c057211 */ /* 0x000fe400030f0eff */
[----:B------:R-:W-:Y:S02]  /*297e0*/  ISETP.LT.AND P2, PT, R8, c[0x0][0x17c], !P0 ;  /* 0x00005f0008007a0c */ /* 0x000fe40004741270 */
[C---:B------:R-:W-:Y:S01]  /*297f0*/  LEA R8, P6, R3.reuse, R2, 0x1 ;  /* 0x0000000203087211 */ /* 0x040fe200078c08ff */
[----:B------:R1:W-:Y:S03]  /*29800*/  @P1 STG.E.U16 [R4.64], R13 ;  /* 0x0000000d04001986 */ /* 0x0003e6000c101508 */
[----:B0-----:R-:W-:Y:S02]  /*29810*/  LEA.HI.X.SX32 R9, R3, R0, 0x1, P6 ;  /* 0x0000000003097211 */ /* 0x001fe400030f0eff */
[----:B-1----:R-:W-:-:S02]  /*29820*/  IADD3 R4, R27, 0xdb, RZ ;  /* 0x000000db1b047810 */ /* 0x002fc40007ffe0ff */
[----:B------:R-:W-:Y:S02]  /*29830*/  PRMT R13, R13, 0x7632, R13 ;  /* 0x000076320d0d7816 */ /* 0x000fe4000000000d */
[----:B------:R-:W-:Y:S02]  /*29840*/  IADD3 R5, R3, c[0x0][0x198], RZ ;  /* 0x0000660003057a10 */ /* 0x000fe40007ffe0ff */
[----:B------:R-:W-:Y:S01]  /*29850*/  ISETP.LT.AND P1, PT, R4, c[0x0][0x17c], !P0 ;  /* 0x00005f0004007a0c */ /* 0x000fe20004721270 */
[----:B------:R0:W-:Y:S01]  /*29860*/  @P5 STG.E.U16 [R8.64], R13 ;  /* 0x0000000d08005986 */ /* 0x0001e2000c101508 */
[----:B------:R-:W-:Y:S02]  /*29870*/  LEA R4, P6, R5, R2, 0x1 ;  /* 0x0000000205047211 */ /* 0x000fe400078c08ff */
[----:B------:R-:W-:-:S04]  /*29880*/  IADD3 R3, R27, 0xdc, RZ ;  /* 0x000000dc1b037810 */ /* 0x000fc80007ffe0ff */
[----:B------:R-:W-:Y:S02]  /*29890*/  ISETP.LT.AND P5, PT, R3, c[0x0][0x17c], !P0 ;  /* 0x00005f0003007a0c */ /* 0x000fe400047a1270 */
[C---:B0-----:R-:W-:Y:S02]  /*298a0*/  IADD3 R8, R5.reuse, c[0x0][0x198], RZ ;  /* 0x0000660005087a10 */ /* 0x041fe40007ffe0ff */
[----:B------:R-:W-:Y:S02]  /*298b0*/  LEA.HI.X.SX32 R5, R5, R0, 0x1, P6 ;  /* 0x0000000005057211 */ /* 0x000fe400030f0eff */
[C---:B------:R-:W-:Y:S02]  /*298c0*/  LEA R12, P6, R8.reuse, R2, 0x1 ;  /* 0x00000002080c7211 */ /* 0x040fe400078c08ff */
[----:B------:R-:W-:Y:S02]  /*298d0*/  IADD3 R3, R8, c[0x0][0x198], RZ ;  /* 0x0000660008037a10 */ /* 0x000fe40007ffe0ff */
[----:B------:R-:W-:-:S02]  /*298e0*/  IADD3 R9, R27, 0xdd, RZ ;  /* 0x000000dd1b097810 */ /* 0x000fc40007ffe0ff */
[----:B------:R-:W-:Y:S02]  /*298f0*/  LEA.HI.X.SX32 R13, R8, R0, 0x1, P6 ;  /* 0x00000000080d7211 */ /* 0x000fe400030f0eff */
[----:B------:R-:W-:Y:S02]  /*29900*/  LEA R8, P6, R3, R2, 0x1 ;  /* 0x0000000203087211 */ /* 0x000fe400078c08ff */
[----:B---3--:R-:W-:Y:S01]  /*29910*/  PRMT R16, R20, 0x7632, R16 ;  /* 0x0000763214107816 */ /* 0x008fe20000000010 */
[----:B------:R0:W-:Y:S01]  /*29920*/  @P4 STG.E.U16 [R4.64], R20 ;  /* 0x0000001404004986 */ /* 0x0001e2000c101508 */
[----:B------:R-:W-:Y:S02]  /*29930*/  ISETP.LT.AND P4, PT, R9, c[0x0][0x17c], !P0 ;  /* 0x00005f0009007a0c */ /* 0x000fe40004781270 */
[----:B------:R-:W-:Y:S01]  /*29940*/  LEA.HI.X.SX32 R9, R3, R0, 0x1, P6 ;  /* 0x0000000003097211 */ /* 0x000fe200030f0eff */
[----:B------:R1:W-:Y:S01]  /*29950*/  @P3 STG.E.U16 [R12.64], R16 ;  /* 0x000000100c003986 */ /* 0x0003e2000c101508 */
[----:B0-----:R-:W-:-:S02]  /*29960*/  IADD3 R4, R27, 0xde, RZ ;  /* 0x000000de1b047810 */ /* 0x001fc40007ffe0ff */
[----:B------:R-:W-:Y:S02]  /*29970*/  IADD3 R5, R3, c[0x0][0x198], RZ ;  /* 0x0000660003057a10 */ /* 0x000fe40007ffe0ff */
[----:B------:R-:W-:Y:S02]  /*29980*/  ISETP.LT.AND P3, PT, R4, c[0x0][0x17c], !P0 ;  /* 0x00005f0004007a0c */ /* 0x000fe40004761270 */
[C---:B------:R-:W-:Y:S01]  /*29990*/  LEA R4, P6, R5.reuse, R2, 0x1 ;  /* 0x0000000205047211 */ /* 0x040fe200078c08ff */
[----:B------:R0:W-:Y:S01]  /*299a0*/  @P2 STG.E.U16 [R8.64], R17 ;  /* 0x0000001108002986 */ /* 0x0001e2000c101508 */
[C---:B------:R-:W-:Y:S02]  /*299b0*/  IADD3 R3, R5.reuse, c[0x0][0x198], RZ ;  /* 0x0000660005037a10 */ /* 0x040fe40007ffe0ff */
[----:B------:R-:W-:Y:S02]  /*299c0*/  LEA.HI.X.SX32 R5, R5, R0, 0x1, P6 ;  /* 0x0000000005057211 */ /* 0x000fe400030f0eff */
[----:B-1----:R-:W-:-:S02]  /*299d0*/  IADD3 R13, R3, c[0x0][0x198], RZ ;  /* 0x00006600030d7a10 */ /* 0x002fc40007ffe0ff */
[----:B0-----:R-:W-:Y:S02]  /*299e0*/  PRMT R9, R17, 0x7632, R9 ;  /* 0x0000763211097816 */ /* 0x001fe40000000009 */
[----:B------:R-:W-:-:S03]  /*299f0*/  LEA R8, P6, R3, R2, 0x1 ;  /* 0x0000000203087211 */ /* 0x000fc600078c08ff */
[----:B------:R0:W-:Y:S01]  /*29a00*/  @P1 STG.E.U16 [R4.64], R9 ;  /* 0x0000000904001986 */ /* 0x0001e2000c101508 */
[C---:B------:R-:W-:Y:S02]  /*29a10*/  IADD3 R12, R27.reuse, 0xe1, RZ ;  /* 0x000000e11b0c7810 */ /* 0x040fe40007ffe0ff */
[----:B------:R-:W-:Y:S02]  /*29a20*/  IADD3 R20, R27, 0xdf, RZ ;  /* 0x000000df1b147810 */ /* 0x000fe40007ffe0ff */
[----:B------:R-:W-:Y:S02]  /*29a30*/  PRMT R17, R21, 0x7632, R17 ;  /* 0x0000763215117816 */ /* 0x000fe40000000011 */
[----:B0-----:R-:W-:Y:S02]  /*29a40*/  LEA.HI.X.SX32 R9, R3, R0, 0x1, P6 ;  /* 0x0000000003097211 */ /* 0x001fe400030f0eff */
[C---:B------:R-:W-:Y:S02]  /*29a50*/  LEA R4, P6, R13.reuse, R2, 0x1 ;  /* 0x000000020d047211 */ /* 0x040fe400078c08ff */
[C---:B------:R-:W-:Y:S01]  /*29a60*/  IADD3 R3, R13.reuse, c[0x0][0x198], RZ ;  /* 0x000066000d037a10 */ /* 0x040fe20007ffe0ff */
[----:B------:R0:W-:Y:S01]  /*29a70*/  @P5 STG.E.U16 [R8.64], R21 ;  /* 0x0000001508005986 */ /* 0x0001e2000c101508 */
[----:B------:R-:W-:-:S02]  /*29a80*/  LEA.HI.X.SX32 R5, R13, R0, 0x1, P6 ;  /* 0x000000000d057211 */ /* 0x000fc400030f0eff */
[----:B------:R-:W-:Y:S02]  /*29a90*/  ISETP.LT.AND P5, PT, R12, c[0x0][0x17c], !P0 ;  /* 0x00005f000c007a0c */ /* 0x000fe400047a1270 */
[----:B------:R-:W-:Y:S02]  /*29aa0*/  IADD3 R12, R27, 0xe2, RZ ;  /* 0x000000e21b0c7810 */ /* 0x000fe40007ffe0ff */
[----:B------:R-:W-:Y:S02]  /*29ab0*/  ISETP.LT.AND P2, PT, R20, c[0x0][0x17c], !P0 ;  /* 0x00005f0014007a0c */ /* 0x000fe40004741270 */
[C---:B------:R-:W-:Y:S02]  /*29ac0*/  IADD3 R13, R3.reuse, c[0x0][0x198], RZ ;  /* 0x00006600030d7a10 */ /* 0x040fe40007ffe0ff */
[----:B0-----:R-:W-:Y:S01]  /*29ad0*/  LEA R8, P6, R3, R2, 0x1 ;  /* 0x0000000203087211 */ /* 0x001fe200078c08ff */
[----:B------:R0:W-:Y:S01]  /*29ae0*/  @P4 STG.E.U16 [R4.64], R17 ;  /* 0x0000001104004986 */ /* 0x0001e2000c101508 */
[----:B------:R-:W-:-:S02]  /*29af0*/  IADD3 R20, R27, 0xe0, RZ ;  /* 0x000000e01b147810 */ /* 0x000fc40007ffe0ff */
[----:B------:R-:W-:Y:S02]  /*29b00*/  LEA.HI.X.SX32 R9, R3, R0, 0x1, P6 ;  /* 0x0000000003097211 */ /* 0x000fe400030f0eff */
[----:B------:R-:W-:Y:S02]  /*29b10*/  ISETP.LT.AND P4, PT, R12, c[0x0][0x17c], !P0 ;  /* 0x00005f000c007a0c */ /* 0x000fe40004781270 */
[----:B------:R-:W-:Y:S02]  /*29b20*/  LEA R12, P6, R13, R2, 0x1 ;  /* 0x000000020d0c7211 */ /* 0x000fe400078c08ff */
[----:B------:R-:W-:Y:S02]  /*29b30*/  IADD3 R16, R27, 0xe3, RZ ;  /* 0x000000e31b107810 */ /* 0x000fe40007ffe0ff */
[----:B------:R-:W-:Y:S02]  /*29b40*/  ISETP.LT.AND P1, PT, R20, c[0x0][0x17c], !P0 ;  /* 0x00005f0014007a0c */ /* 0x000fe40004721270 */
[C---:B------:R-:W-:Y:S01]  /*29b50*/  IADD3 R3, R13.reuse, c[0x0][0x198], RZ ;  /* 0x000066000d037a10 */ /* 0x040fe20007ffe0ff */
[----:B------:R1:W-:Y:S01]  /*29b60*/  @P3 STG.E.U16 [R8.64], R25 ;  /* 0x0000001908003986 */ /* 0x0003e2000c101508 */
[----:B------:R-:W-:-:S02]  /*29b70*/  LEA.HI.X.SX32 R13, R13, R0, 0x1, P6 ;  /* 0x000000000d0d7211 */ /* 0x000fc400030f0eff */
[----:B------:R-:W-:Y:S02]  /*29b80*/  ISETP.LT.AND P3, PT, R16, c[0x0][0x17c], !P0 ;  /* 0x00005f0010007a0c */ /* 0x000fe40004761270 */
[----:B------:R-:W-:Y:S02]  /*29b90*/  LEA R16, P6, R3, R2, 0x1 ;  /* 0x0000000203107211 */ /* 0x000fe400078c08ff */
[----:B------:R-:W-:Y:S02]  /*29ba0*/  IADD3 R20, R27, 0xe4, RZ ;  /* 0x000000e41b147810 */ /* 0x000fe40007ffe0ff */
[----:B0-----:R-:W-:Y:S02]  /*29bb0*/  LEA.HI.X.SX32 R17, R3, R0, 0x1, P6 ;  /* 0x0000000003117211 */ /* 0x001fe400030f0eff */
[----:B-1----:R-:W-:-:S05]  /*29bc0*/  PRMT R9, R25, 0x7632, R9 ;  /* 0x0000763219097816 */ /* 0x002fca0000000009 */
[----:B------:R-:W-:Y:S01]  /*29bd0*/  @P2 STG.E.U16 [R12.64], R9 ;  /* 0x000000090c002986 */ /* 0x000fe2000c101508 */
[----:B------:R-:W-:Y:S02]  /*29be0*/  ISETP.LT.AND P2, PT, R20, c[0x0][0x17c], !P0 ;  /* 0x00005f0014007a0c */ /* 0x000fe40004741270 */
[----:B----4-:R-:W-:Y:S01]  /*29bf0*/  PRMT R20, R24, 0x7632, R20 ;  /* 0x0000763218147816 */ /* 0x010fe20000000014 */
[----:B------:R0:W-:Y:S04]  /*29c00*/  @P1 STG.E.U16 [R16.64], R24 ;  /* 0x0000001810001986 */ /* 0x0001e8000c101508 */
[----:B0-----:R-:W3:Y:S01]  /*29c10*/  LDL.LU R24, [R1+0x8] ;  /* 0x0000080001187983 */ /* 0x001ee20000300800 */
[----:B------:R-:W-:Y:S02]  /*29c20*/  IADD3 R21, R3, c[0x0][0x198], RZ ;  /* 0x0000660003157a10 */ /* 0x000fe40007ffe0ff */
[----:B------:R-:W-:-:S02]  /*29c30*/  IADD3 R5, R27, 0xe5, RZ ;  /* 0x000000e51b057810 */ /* 0x000fc40007ffe0ff */
[C---:B------:R-:W-:Y:S02]  /*29c40*/  LEA R4, P6, R21.reuse, R2, 0x1 ;  /* 0x0000000215047211 */ /* 0x040fe400078c08ff */
[----:B------:R-:W-:Y:S02]  /*29c50*/  IADD3 R3, R21, c[0x0][0x198], RZ ;  /* 0x0000660015037a10 */ /* 0x000fe40007ffe0ff */
[----:B------:R-:W-:Y:S02]  /*29c60*/  ISETP.LT.AND P1, PT, R5, c[0x0][0x17c], !P0 ;  /* 0x00005f0005007a0c */ /* 0x000fe40004721270 */
[----:B------:R-:W-:Y:S02]  /*29c70*/  LEA.HI.X.SX32 R5, R21, R0, 0x1, P6 ;  /* 0x0000000015057211 */ /* 0x000fe400030f0eff */
[----:B------:R-:W-:Y:S02]  /*29c80*/  LEA R8, P6, R3, R2, 0x1 ;  /* 0x0000000203087211 */ /* 0x000fe400078c08ff */
[----:B------:R-:W-:-:S02]  /*29c90*/  IADD3 R12, R27, 0xe6, RZ ;  /* 0x000000e61b0c7810 */ /* 0x000fc40007ffe0ff */
[C---:B------:R-:W-:Y:S01]  /*29ca0*/  IADD3 R13, R3.reuse, c[0x0][0x198], RZ ;  /* 0x00006600030d7a10 */ /* 0x040fe20007ffe0ff */
[----:B------:R0:W-:Y:S01]  /*29cb0*/  @P5 STG.E.U16 [R4.64], R20 ;  /* 0x0000001404005986 */ /* 0x0001e2000c101508 */
[----:B------:R-:W-:Y:S02]  /*29cc0*/  LEA.HI.X.SX32 R9, R3, R0, 0x1, P6 ;  /* 0x0000000003097211 */ /* 0x000fe400030f0eff */
[----:B------:R-:W-:Y:S02]  /*29cd0*/  ISETP.LT.AND P5, PT, R12, c[0x0][0x17c], !P0 ;  /* 0x00005f000c007a0c */ /* 0x000fe400047a1270 */
[C---:B------:R-:W-:Y:S02]  /*29ce0*/  LEA R12, P6, R13.reuse, R2, 0x1 ;  /* 0x000000020d0c7211 */ /* 0x040fe400078c08ff */
[C---:B------:R-:W-:Y:S02]  /*29cf0*/  IADD3 R17, R13.reuse, c[0x0][0x198], RZ ;  /* 0x000066000d117a10 */ /* 0x040fe40007ffe0ff */
[----:B------:R-:W-:-:S02]  /*29d00*/  LEA.HI.X.SX32 R13, R13, R0, 0x1, P6 ;  /* 0x000000000d0d7211 */ /* 0x000fc400030f0eff */
[C---:B------:R-:W-:Y:S02]  /*29d10*/  LEA R16, P6, R17.reuse, R2, 0x1 ;  /* 0x0000000211107211 */ /* 0x040fe400078c08ff */
[C---:B0-----:R-:W-:Y:S02]  /*29d20*/  IADD3 R5, R17.reuse, c[0x0][0x198], RZ ;  /* 0x0000660011057a10 */ /* 0x041fe40007ffe0ff */
[----:B--2---:R-:W-:Y:S01]  /*29d30*/  PRMT R21, R6, 0x7632, R21 ;  /* 0x0000763206157816 */ /* 0x004fe20000000015 */
[----:B------:R0:W-:Y:S01]  /*29d40*/  @P4 STG.E.U16 [R8.64], R6 ;  /* 0x0000000608004986 */ /* 0x0001e2000c101508 */
[----:B------:R-:W-:Y:S02]  /*29d50*/  LEA.HI.X.SX32 R17, R17, R0, 0x1, P6 ;  /* 0x0000000011117211 */ /* 0x000fe400030f0eff */
[----:B------:R-:W-:Y:S01]  /*29d60*/  LEA R20, P6, R5, R2, 0x1 ;  /* 0x0000000205147211 */ /* 0x000fe200078c08ff */
[----:B------:R1:W-:Y:S01]  /*29d70*/  @P3 STG.E.U16 [R12.64], R21 ;  /* 0x000000150c003986 */ /* 0x0003e2000c101508 */
[----:B------:R-:W-:-:S02]  /*29d80*/  IADD3 R3, R27, 0xe7, RZ ;  /* 0x000000e71b037810 */ /* 0x000fc40007ffe0ff */
[----:B0-----:R-:W-:Y:S02]  /*29d90*/  IADD3 R9, R5, c[0x0][0x198], RZ ;  /* 0x0000660005097a10 */ /* 0x001fe40007ffe0ff */
[----:B------:R-:W-:Y:S02]  /*29da0*/  ISETP.LT.AND P4, PT, R3, c[0x0][0x17c], !P0 ;  /* 0x00005f0003007a0c */ /* 0x000fe40004781270 */
[----:B-1----:R-:W-:Y:S02]  /*29db0*/  LEA.HI.X.SX32 R21, R5, R0, 0x1, P6 ;  /* 0x0000000005157211 */ /* 0x002fe400030f0eff */
[C---:B------:R-:W-:Y:S02]  /*29dc0*/  LEA R8, P6, R9.reuse, R2, 0x1 ;  /* 0x0000000209087211 */ /* 0x040fe400078c08ff */
[----:B------:R-:W-:Y:S02]  /*29dd0*/  IADD3 R5, R9, c[0x0][0x198], RZ ;  /* 0x0000660009057a10 */ /* 0x000fe40007ffe0ff */
[----:B------:R-:W-:-:S02]  /*29de0*/  IADD3 R3, R27, 0xe8, RZ ;  /* 0x000000e81b037810 */ /* 0x000fc40007ffe0ff */
[----:B------:R-:W-:Y:S02]  /*29df0*/  LEA.HI.X.SX32 R9, R9, R0, 0x1, P6 ;  /* 0x0000000009097211 */ /* 0x000fe400030f0eff */
[----:B------:R-:W-:Y:S02]  /*29e00*/  LEA R4, P6, R5, R2, 0x1 ;  /* 0x0000000205047211 */ /* 0x000fe400078c08ff */
[----:B------:R-:W-:Y:S02]  /*29e10*/  ISETP.LT.AND P3, PT, R3, c[0x0][0x17c], !P0 ;  /* 0x00005f0003007a0c */ /* 0x000fe40004761270 */
[C---:B------:R-:W-:Y:S01]  /*29e20*/  IADD3 R13, R5.reuse, c[0x0][0x198], RZ ;  /* 0x00006600050d7a10 */ /* 0x040fe20007ffe0ff */
[----:B------:R0:W-:Y:S01]  /*29e30*/  @P2 STG.E.U16 [R16.64], R10 ;  /* 0x0000000a10002986 */ /* 0x0001e2000c101508 */
[----:B------:R-:W-:Y:S02]  /*29e40*/  LEA.HI.X.SX32 R5, R5, R0, 0x1, P6 ;  /* 0x0000000005057211 */ /* 0x000fe400030f0eff */
[----:B------:R-:W-:-:S02]  /*29e50*/  PRMT R6, R10, 0x7632, R6 ;  /* 0x000076320a067816 */ /* 0x000fc40000000006 */
[C---:B0-----:R-:W-:Y:S02]  /*29e60*/  LEA R16, P6, R13.reuse, R2, 0x1 ;  /* 0x000000020d107211 */ /* 0x041fe400078c08ff */
[----:B------:R-:W-:Y:S02]  /*29e70*/  PRMT R10, R14, 0x7632, R10 ;  /* 0x000076320e0a7816 */ /* 0x000fe4000000000a */
[----:B------:R-:W-:Y:S01]  /*29e80*/  LEA.HI.X.SX32 R17, R13, R0, 0x1, P6 ;  /* 0x000000000d117211 */ /* 0x000fe200030f0eff */
[----:B------:R0:W-:Y:S04]  /*29e90*/  @P1 STG.E.U16 [R20.64], R6 ;  /* 0x0000000614001986 */ /* 0x0001e8000c101508 */
[----:B------:R-:W-:Y:S04]  /*29ea0*/  @P5 STG.E.U16 [R8.64], R14 ;  /* 0x0000000e08005986 */ /* 0x000fe8000c101508 */
[----:B------:R-:W-:Y:S04]  /*29eb0*/  @P4 STG.E.U16 [R4.64], R10 ;  /* 0x0000000a04004986 */ /* 0x000fe8000c101508 */
[----:B---3--:R1:W-:Y:S01]  /*29ec0*/  @P3 STG.E.U16 [R16.64], R24 ;  /* 0x0000001810003986 */ /* 0x0083e2000c101508 */
[----:B0-----:R-:W-:-:S03]  /*29ed0*/  PRMT R6, R24, 0x7632, R6 ;  /* 0x0000763218067816 */ /* 0x001fc60000000006 */
[----:B-1----:R-:W2:Y:S01]  /*29ee0*/  LDL.LU R24, [R1+0x2c] ;  /* 0x00002c0001187983 */ /* 0x002ea20000300800 */
[----:B------:R-:W-:Y:S02]  /*29ef0*/  IADD3 R3, R27, 0xe9, RZ ;  /* 0x000000e91b037810 */ /* 0x000fe40007ffe0ff */
[----:B------:R-:W-:Y:S02]  /*29f00*/  IADD3 R21, R13, c[0x0][0x198], RZ ;  /* 0x000066000d157a10 */ /* 0x000fe40007ffe0ff */
        /* <DEDUP_REMOVED lines=10> */
[----:B------:R-:W-:Y:S02]  /*29fb0*/  IADD3 R3, R27, 0xec, RZ ;  /* 0x000000ec1b037810 */ /* 0x000fe40007ffe0ff */
[----:B------:R-:W-:Y:S02]  /*29fc0*/  LEA.HI.X.SX32 R9, R9, R0, 0x1, P6 ;  /* 0x0000000009097211 */ /* 0x000fe400030f0eff */
[----:B------:R-:W-:Y:S02]  /*29fd0*/  LEA R4, P6, R5, R2, 0x1 ;  /* 0x0000000205047211 */ /* 0x000fe400078c08ff */
[----:B------:R-:W-:Y:S02]  /*29fe0*/  ISETP.LT.AND P4, PT, R3, c[0x0][0x17c], !P0 ;  /* 0x00005f0003007a0c */ /* 0x000fe40004781270 */
[----:B------:R-:W-:Y:S02]  /*29ff0*/  IADD3 R17, R5, c[0x0][0x198], RZ ;  /* 0x0000660005117a10 */ /* 0x000fe40007ffe0ff */
[----:B------:R-:W-:Y:S01]  /*2a000*/  IADD3 R3, R27, 0xed, RZ ;  /* 0x000000ed1b037810 */ /* 0x000fe20007ffe0ff */
[----:B------:R0:W-:Y:S01]  /*2a010*/  @P2 STG.E.U16 [R12.64], R6 ;  /* 0x000000060c002986 */ /* 0x0001e2000c101508 */
[----:B------:R-:W-:-:S02]  /*2a020*/  LEA.HI.X.SX32 R5, R5, R0, 0x1, P6 ;  /* 0x0000000005057211 */ /* 0x000fc400030f0eff */
[----:B------:R-:W-:Y:S02]  /*2a030*/  LEA R16, P6, R17, R2, 0x1 ;  /* 0x0000000211107211 */ /* 0x000fe400078c08ff */
[----:B------:R-:W-:Y:S02]  /*2a040*/  ISETP.LT.AND P3, PT, R3, c[0x0][0x17c], !P0 ;  /* 0x00005f0003007a0c */ /* 0x000fe40004761270 */
[----:B------:R-:W-:Y:S01]  /*2a050*/  IADD3 R3, R27, 0xee, RZ ;  /* 0x000000ee1b037810 */ /* 0x000fe20007ffe0ff */
[----:B------:R1:W-:Y:S01]  /*2a060*/  @P1 STG.E.U16 [R8.64], R18 ;  /* 0x0000001208001986 */ /* 0x0003e2000c101508 */
[C---:B0-----:R-:W-:Y:S02]  /*2a070*/  IADD3 R13, R17.reuse, c[0x0][0x198], RZ ;  /* 0x00006600110d7a10 */ /* 0x041fe40007ffe0ff */
[----:B------:R-:W-:Y:S02]  /*2a080*/  LEA.HI.X.SX32 R17, R17, R0, 0x1, P6 ;  /* 0x0000000011117211 */ /* 0x000fe400030f0eff */
[----:B------:R-:W-:-:S02]  /*2a090*/  PRMT R10, R18, 0x7632, R10 ;  /* 0x00007632120a7816 */ /* 0x000fc4000000000a */
[----:B------:R-:W-:Y:S02]  /*2a0a0*/  LEA R12, P6, R13, R2, 0x1 ;  /* 0x000000020d0c7211 */ /* 0x000fe400078c08ff */
[----:B------:R-:W-:Y:S02]  /*2a0b0*/  ISETP.LT.AND P2, PT, R3, c[0x0][0x17c], !P0 ;  /* 0x00005f0003007a0c */ /* 0x000fe40004741270 */
[----:B-1----:R-:W-:Y:S02]  /*2a0c0*/  IADD3 R9, R13, c[0x0][0x198], RZ ;  /* 0x000066000d097a10 */ /* 0x002fe40007ffe0ff */
[----:B------:R-:W-:Y:S01]  /*2a0d0*/  IADD3 R3, R27, 0xef, RZ ;  /* 0x000000ef1b037810 */ /* 0x000fe20007ffe0ff */
[----:B------:R0:W-:Y:S01]  /*2a0e0*/  @P5 STG.E.U16 [R4.64], R10 ;  /* 0x0000000a04005986 */ /* 0x0001e2000c101508 */
[----:B------:R-:W-:Y:S02]  /*2a0f0*/  LEA.HI.X.SX32 R13, R13, R0, 0x1, P6 ;  /* 0x000000000d0d7211 */ /* 0x000fe400030f0eff */
[----:B------:R-:W-:-:S02]  /*2a100*/  LEA R8, P6, R9, R2, 0x1 ;  /* 0x0000000209087211 */ /* 0x000fc400078c08ff */
[----:B------:R-:W-:Y:S02]  /*2a110*/  ISETP.LT.AND P1, PT, R3, c[0x0][0x17c], !P0 ;  /* 0x00005f0003007a0c */ /* 0x000fe40004721270 */
[----:B------:R-:W-:Y:S01]  /*2a120*/  IADD3 R3, R27, 0xf0, RZ ;  /* 0x000000f01b037810 */ /* 0x000fe20007ffe0ff */
[----:B------:R1:W-:Y:S01]  /*2a130*/  @P4 STG.E.U16 [R16.64], R22 ;  /* 0x0000001610004986 */ /* 0x0003e2000c101508 */
[C---:B0-----:R-:W-:Y:S02]  /*2a140*/  IADD3 R5, R9.reuse, c[0x0][0x198], RZ ;  /* 0x0000660009057a10 */ /* 0x041fe40007ffe0ff */
[----:B------:R-:W-:Y:S02]  /*2a150*/  LEA.HI.X.SX32 R9, R9, R0, 0x1, P6 ;  /* 0x0000000009097211 */ /* 0x000fe400030f0eff */
[----:B------:R-:W-:Y:S02]  /*2a160*/  LEA R4, P6, R5, R2, 0x1 ;  /* 0x0000000205047211 */ /* 0x000fe400078c08ff */
[----:B------:R-:W-:-:S02]  /*2a170*/  ISETP.LT.AND P5, PT, R3, c[0x0][0x17c], !P0 ;  /* 0x00005f0003007a0c */ /* 0x000fc400047a1270 */
[----:B------:R-:W-:Y:S02]  /*2a180*/  PRMT R6, R22, 0x7632, R6 ;  /* 0x0000763216067816 */ /* 0x000fe40000000006 */
[C---:B-1----:R-:W-:Y:S02]  /*2a190*/  IADD3 R17, R5.reuse, c[0x0][0x198], RZ ;  /* 0x0000660005117a10 */ /* 0x042fe40007ffe0ff */
[----:B------:R-:W-:Y:S01]  /*2a1a0*/  LEA.HI.X.SX32 R5, R5, R0, 0x1, P6 ;  /* 0x0000000005057211 */ /* 0x000fe200030f0eff */
[----:B------:R0:W-:Y:S01]  /*2a1b0*/  @P3 STG.E.U16 [R12.64], R6 ;  /* 0x000000060c003986 */ /* 0x0001e2000c101508 */
[----:B------:R-:W-:-:S03]  /*2a1c0*/  LEA R16, P6, R17, R2, 0x1 ;  /* 0x0000000211107211 */ /* 0x000fc600078c08ff */
[----:B------:R1:W-:Y:S01]  /*2a1d0*/  @P2 STG.E.U16 [R8.64], R26 ;  /* 0x0000001a08002986 */ /* 0x0003e2000c101508 */
[C---:B0-----:R-:W-:Y:S02]  /*2a1e0*/  IADD3 R13, R17.reuse, c[0x0][0x198], RZ ;  /* 0x00006600110d7a10 */ /* 0x041fe40007ffe0ff */
[----:B------:R-:W-:Y:S02]  /*2a1f0*/  LEA.HI.X.SX32 R17, R17, R0, 0x1, P6 ;  /* 0x0000000011117211 */ /* 0x000fe400030f0eff */
[----:B-1----:R-:W-:-:S05]  /*2a200*/  PRMT R9, R26, 0x7632, R9 ;  /* 0x000076321a097816 */ /* 0x002fca0000000009 */
[----:B------:R-:W-:Y:S01]  /*2a210*/  @P1 STG.E.U16 [R4.64], R9 ;  /* 0x0000000904001986 */ /* 0x000fe2000c101508 */
[----:B--2---:R-:W-:-:S03]  /*2a220*/  PRMT R6, R24, 0x7632, R6 ;  /* 0x0000763218067816 */ /* 0x004fc60000000006 */
[----:B------:R0:W-:Y:S04]  /*2a230*/  @P5 STG.E.U16 [R16.64], R24 ;  /* 0x0000001810005986 */ /* 0x0001e8000c101508 */
[----:B0-----:R-:W2:Y:S01]  /*2a240*/  LDL.LU R24, [R1+0xc] ;  /* 0x00000c0001187983 */ /* 0x001ea20000300800 */
[----:B------:R-:W-:-:S04]  /*2a250*/  IADD3 R3, R27, 0xf1, RZ ;  /* 0x000000f11b037810 */ /* 0x000fc80007ffe0ff */
[----:B------:R-:W-:Y:S02]  /*2a260*/  ISETP.LT.AND P4, PT, R3, c[0x0][0x17c], !P0 ;  /* 0x00005f0003007a0c */ /* 0x000fe40004781270 */
[----:B------:R-:W-:-:S04]  /*2a270*/  IADD3 R3, R27, 0xf2, RZ ;  /* 0x000000f21b037810 */ /* 0x000fc80007ffe0ff */
[----:B------:R-:W-:Y:S02]  /*2a280*/  ISETP.LT.AND P3, PT, R3, c[0x0][0x17c], !P0 ;  /* 0x00005f0003007a0c */ /* 0x000fe40004761270 */
[----:B------:R-:W-:Y:S02]  /*2a290*/  IADD3 R3, R27, 0xf3, RZ ;  /* 0x000000f31b037810 */ /* 0x000fe40007ffe0ff */
[----:B------:R-:W-:Y:S02]  /*2a2a0*/  LEA R8, P6, R13, R2, 0x1 ;  /* 0x000000020d087211 */ /* 0x000fe400078c08ff */
[----:B------:R-:W-:Y:S02]  /*2a2b0*/  ISETP.LT.AND P2, PT, R3, c[0x0][0x17c], !P0 ;  /* 0x00005f0003007a0c */ /* 0x000fe40004741270 */
[----:B------:R-:W-:Y:S02]  /*2a2c0*/  IADD3 R3, R27, 0xf4, RZ ;  /* 0x000000f41b037810 */ /* 0x000fe40007ffe0ff */
[----:B------:R-:W-:-:S02]  /*2a2d0*/  IADD3 R21, R13, c[0x0][0x198], RZ ;  /* 0x000066000d157a10 */ /* 0x000fc40007ffe0ff */
[----:B------:R-:W-:Y:S02]  /*2a2e0*/  LEA.HI.X.SX32 R9, R13, R0, 0x1, P6 ;  /* 0x000000000d097211 */ /* 0x000fe400030f0eff */
[----:B------:R-:W-:Y:S02]  /*2a2f0*/  ISETP.LT.AND P1, PT, R3, c[0x0][0x17c], !P0 ;  /* 0x00005f0003007a0c */ /* 0x000fe40004721270 */
[----:B------:R-:W-:Y:S02]  /*2a300*/  LEA R12, P6, R21, R2, 0x1 ;  /* 0x00000002150c7211 */ /* 0x000fe400078c08ff */
[----:B------:R-:W-:Y:S02]  /*2a310*/  IADD3 R3, R27, 0xf5, RZ ;  /* 0x000000f51b037810 */ /* 0x000fe40007ffe0ff */
[C---:B------:R-:W-:Y:S02]  /*2a320*/  IADD3 R5, R21.reuse, c[0x0][0x198], RZ ;  /* 0x0000660015057a10 */ /* 0x040fe40007ffe0ff */
[----:B------:R-:W-:-:S02]  /*2a330*/  LEA.HI.X.SX32 R13, R21, R0, 0x1, P6 ;  /* 0x00000000150d7211 */ /* 0x000fc400030f0eff */
[----:B------:R-:W-:Y:S02]  /*2a340*/  ISETP.LT.AND P5, PT, R3, c[0x0][0x17c], !P0 ;  /* 0x00005f0003007a0c */ /* 0x000fe400047a1270 */
[----:B------:R-:W-:Y:S02]  /*2a350*/  LEA R4, P6, R5, R2, 0x1 ;  /* 0x0000000205047211 */ /* 0x000fe400078c08ff */
[----:B------:R-:W-:Y:S01]  /*2a360*/  IADD3 R3, R27, 0xf6, RZ ;  /* 0x000000f61b037810 */ /* 0x000fe20007ffe0ff */
[----:B------:R0:W-:Y:S01]  /*2a370*/  @P4 STG.E.U16 [R8.64], R6 ;  /* 0x0000000608004986 */ /* 0x0001e2000c101508 */
[C---:B------:R-:W-:Y:S02]  /*2a380*/  IADD3 R17, R5.reuse, c[0x0][0x198], RZ ;  /* 0x0000660005117a10 */ /* 0x040fe40007ffe0ff */
[----:B------:R-:W-:Y:S02]  /*2a390*/  LEA.HI.X.SX32 R5, R5, R0, 0x1, P6 ;  /* 0x0000000005057211 */ /* 0x000fe400030f0eff */
[----:B------:R-:W-:-:S02]  /*2a3a0*/  ISETP.LT.AND P4, PT, R3, c[0x0][0x17c], !P0 ;  /* 0x00005f0003007a0c */ /* 0x000fc40004781270 */
[----:B------:R-:W-:Y:S01]  /*2a3b0*/  IADD3 R3, R27, 0xf7, RZ ;  /* 0x000000f71b037810 */ /* 0x000fe20007ffe0ff */
[----:B------:R1:W-:Y:S01]  /*2a3c0*/  @P3 STG.E.U16 [R12.64], R7 ;  /* 0x000000070c003986 */ /* 0x0003e2000c101508 */
[----:B------:R-:W-:Y:S02]  /*2a3d0*/  IADD3 R21, R17, c[0x0][0x198], RZ ;  /* 0x0000660011157a10 */ /* 0x000fe40007ffe0ff */
[----:B0-----:R-:W-:Y:S02]  /*2a3e0*/  PRMT R9, R7, 0x7632, R9 ;  /* 0x0000763207097816 */ /* 0x001fe40000000009 */
[----:B------:R-:W-:Y:S02]  /*2a3f0*/  LEA R8, P6, R17, R2, 0x1 ;  /* 0x0000000211087211 */ /* 0x000fe400078c08ff */
[----:B------:R-:W-:Y:S01]  /*2a400*/  ISETP.LT.AND P3, PT, R3, c[0x0][0x17c], !P0 ;  /* 0x00005f0003007a0c */ /* 0x000fe20004761270 */
[----:B------:R0:W-:Y:S01]  /*2a410*/  @P2 STG.E.U16 [R4.64], R9 ;  /* 0x0000000904002986 */ /* 0x0001e2000c101508 */
[----:B------:R-:W-:-:S02]  /*2a420*/  IADD3 R3, R27, 0xf8, RZ ;  /* 0x000000f81b037810 */ /* 0x000fc40007ffe0ff */
[----:B-1----:R-:W-:Y:S02]  /*2a430*/  IADD3 R7, R21, c[0x0][0x198], RZ ;  /* 0x0000660015077a10 */ /* 0x002fe40007ffe0ff */
[----:B------:R-:W-:Y:S02]  /*2a440*/  ISETP.LT.AND P2, PT, R3, c[0x0][0x17c], !P0 ;  /* 0x00005f0003007a0c */ /* 0x000fe40004741270 */
[----:B0-----:R-:W-:Y:S02]  /*2a450*/  LEA.HI.X.SX32 R9, R17, R0, 0x1, P6 ;  /* 0x0000000011097211 */ /* 0x001fe400030f0eff */
[----:B------:R-:W-:Y:S02]  /*2a460*/  LEA R16, P6, R21, R2, 0x1 ;  /* 0x0000000215107211 */ /* 0x000fe400078c08ff */
[----:B------:R-:W-:Y:S02]  /*2a470*/  PRMT R5, R11, 0x7632, R5 ;  /* 0x000076320b057816 */ /* 0x000fe40000000005 */
[----:B------:R-:W-:-:S02]  /*2a480*/  LEA.HI.X.SX32 R17, R21, R0, 0x1, P6 ;  /* 0x0000000015117211 */ /* 0x000fc400030f0eff */
[----:B------:R-:W-:Y:S02]  /*2a490*/  IADD3 R3, R27, 0xf9, RZ ;  /* 0x000000f91b037810 */ /* 0x000fe40007ffe0ff */
[C---:B------:R-:W-:Y:S01]  /*2a4a0*/  LEA R4, P6, R7.reuse, R2, 0x1 ;  /* 0x0000000207047211 */ /* 0x040fe200078c08ff */
[----:B------:R0:W-:Y:S01]  /*2a4b0*/  @P1 STG.E.U16 [R8.64], R11 ;  /* 0x0000000b08001986 */ /* 0x0001e2000c101508 */
[----:B------:R-:W-:Y:S02]  /*2a4c0*/  IADD3 R13, R7, c[0x0][0x198], RZ ;  /* 0x00006600070d7a10 */ /* 0x000fe40007ffe0ff */
[----:B------:R-:W-:Y:S01]  /*2a4d0*/  ISETP.LT.AND P1, PT, R3, c[0x0][0x17c], !P0 ;  /* 0x00005f0003007a0c */ /* 0x000fe20004721270 */
[----:B------:R1:W-:Y:S01]  /*2a4e0*/  @P5 STG.E.U16 [R16.64], R5 ;  /* 0x0000000510005986 */ /* 0x0003e2000c101508 */
[----:B------:R-:W-:-:S04]  /*2a4f0*/  IADD3 R3, R27, 0xfa, RZ ;  /* 0x000000fa1b037810 */ /* 0x000fc80007ffe0ff */
[----:B------:R-:W-:Y:S02]  /*2a500*/  ISETP.LT.AND P5, PT, R3, c[0x0][0x17c], !P0 ;  /* 0x00005f0003007a0c */ /* 0x000fe400047a1270 */
[----:B0-----:R-:W-:Y:S02]  /*2a510*/  IADD3 R9, R13, c[0x0][0x198], RZ ;  /* 0x000066000d097a10 */ /* 0x001fe40007ffe0ff */
[----:B-1----:R-:W-:Y:S02]  /*2a520*/  LEA.HI.X.SX32 R5, R7, R0, 0x1, P6 ;  /* 0x0000000007057211 */ /* 0x002fe400030f0eff */
[----:B------:R-:W-:Y:S02]  /*2a530*/  LEA R6, P6, R13, R2, 0x1 ;  /* 0x000000020d067211 */ /* 0x000fe400078c08ff */
[----:B------:R-:W-:Y:S02]  /*2a540*/  IADD3 R3, R27, 0xfb, RZ ;  /* 0x000000fb1b037810 */ /* 0x000fe40007ffe0ff */
[----:B------:R-:W-:-:S02]  /*2a550*/  LEA.HI.X.SX32 R7, R13, R0, 0x1, P6 ;  /* 0x000000000d077211 */ /* 0x000fc400030f0eff */
[C---:B------:R-:W-:Y:S01]  /*2a560*/  LEA R8, P6, R9.reuse, R2, 0x1 ;  /* 0x0000000209087211 */ /* 0x040fe200078c08ff */
[----:B------:R0:W-:Y:S01]  /*2a570*/  @P4 STG.E.U16 [R4.64], R15 ;  /* 0x0000000f04004986 */ /* 0x0001e2000c101508 */
[----:B------:R-:W-:Y:S02]  /*2a580*/  IADD3 R11, R9, c[0x0][0x198], RZ ;  /* 0x00006600090b7a10 */ /* 0x000fe40007ffe0ff */
[----:B------:R-:W-:Y:S02]  /*2a590*/  PRMT R10, R15, 0x7632, R10 ;  /* 0x000076320f0a7816 */ /* 0x000fe4000000000a */
[----:B------:R-:W-:Y:S02]  /*2a5a0*/  ISETP.LT.AND P4, PT, R3, c[0x0][0x17c], !P0 ;  /* 0x00005f0003007a0c */ /* 0x000fe40004781270 */
[----:B------:R-:W-:Y:S02]  /*2a5b0*/  IADD3 R3, R27, 0xfc, RZ ;  /* 0x000000fc1b037810 */ /* 0x000fe40007ffe0ff */
[----:B------:R-:W-:-:S02]  /*2a5c0*/  LEA.HI.X.SX32 R9, R9, R0, 0x1, P6 ;  /* 0x0000000009097211 */ /* 0x000fc400030f0eff */
[C---:B------:R-:W-:Y:S01]  /*2a5d0*/  LEA R12, P6, R11.reuse, R2, 0x1 ;  /* 0x000000020b0c7211 */ /* 0x040fe200078c08ff */
[----:B------:R1:W-:Y:S01]  /*2a5e0*/  @P3 STG.E.U16 [R6.64], R10 ;  /* 0x0000000a06003986 */ /* 0x0003e2000c101508 */
[----:B------:R-:W-:Y:S02]  /*2a5f0*/  IADD3 R17, R11, c[0x0][0x198], RZ ;  /* 0x000066000b117a10 */ /* 0x000fe40007ffe0ff */
[----:B------:R-:W-:Y:S02]  /*2a600*/  ISETP.LT.AND P3, PT, R3, c[0x0][0x17c], !P0 ;  /* 0x00005f0003007a0c */ /* 0x000fe40004761270 */
[----:B------:R-:W-:Y:S02]  /*2a610*/  IADD3 R3, R27, 0xfd, RZ ;  /* 0x000000fd1b037810 */ /* 0x000fe40007ffe0ff */
[----:B------:R-:W-:Y:S02]  /*2a620*/  LEA.HI.X.SX32 R13, R11, R0, 0x1, P6 ;  /* 0x000000000b0d7211 */ /* 0x000fe400030f0eff */
[----:B------:R-:W-:-:S02]  /*2a630*/  IADD3 R11, R17, c[0x0][0x198], RZ ;  /* 0x00006600110b7a10 */ /* 0x000fc40007ffe0ff */
[-C--:B0-----:R-:W-:Y:S02]  /*2a640*/  LEA R4, P6, R17, R2.reuse, 0x1 ;  /* 0x0000000211047211 */ /* 0x081fe400078c08ff */
[----:B------:R-:W-:Y:S02]  /*2a650*/  IADD3 R14, R27, 0xfe, RZ ;  /* 0x000000fe1b0e7810 */ /* 0x000fe40007ffe0ff */
[----:B--2---:R-:W-:Y:S01]  /*2a660*/  PRMT R5, R24, 0x7632, R5 ;  /* 0x0000763218057816 */ /* 0x004fe20000000005 */
[----:B------:R-:W-:Y:S01]  /*2a670*/  @P2 STG.E.U16 [R8.64], R24 ;  /* 0x0000001808002986 */ /* 0x000fe2000c101508 */
[----:B------:R-:W-:Y:S02]  /*2a680*/  ISETP.LT.AND P2, PT, R3, c[0x0][0x17c], !P0 ;  /* 0x00005f0003007a0c */ /* 0x000fe40004741270 */
[C---:B------:R-:W-:Y:S01]  /*2a690*/  IADD3 R3, R11.reuse, c[0x0][0x198], RZ ;  /* 0x000066000b037a10 */ /* 0x040fe20007ffe0ff */
[----:B------:R0:W-:Y:S01]  /*2a6a0*/  @P1 STG.E.U16 [R12.64], R5 ;  /* 0x000000050c001986 */ /* 0x0001e2000c101508 */
[----:B-1----:R-:W-:-:S02]  /*2a6b0*/  LEA R6, P1, R11, R2, 0x1 ;  /* 0x000000020b067211 */ /* 0x002fc400078208ff */
[----:B------:R-:W-:Y:S02]  /*2a6c0*/  IADD3 R15, R3, c[0x0][0x198], RZ ;  /* 0x00006600030f7a10 */ /* 0x000fe40007ffe0ff */
[-C--:B------:R-:W-:Y:S02]  /*2a6d0*/  LEA.HI.X.SX32 R7, R11, R0.reuse, 0x1, P1 ;  /* 0x000000000b077211 */ /* 0x080fe400008f0eff */
[----:B0-----:R-:W-:Y:S02]  /*2a6e0*/  LEA.HI.X.SX32 R5, R17, R0, 0x1, P6 ;  /* 0x0000000011057211 */ /* 0x001fe400030f0eff */
[----:B------:R-:W-:-:S04]  /*2a6f0*/  LEA R10, P6, R3, R2, 0x1 ;  /* 0x00000002030a7211 */ /* 0x000fc800078c08ff */
[----:B------:R-:W-:Y:S02]  /*2a700*/  LEA.HI.X.SX32 R11, R3, R0, 0x1, P6 ;  /* 0x00000000030b7211 */ /* 0x000fe400030f0eff */
[----:B------:R-:W-:Y:S02]  /*2a710*/  IADD3 R3, R27, 0xff, RZ ;  /* 0x000000ff1b037810 */ /* 0x000fe40007ffe0ff */
[----:B------:R-:W2:Y:S01]  /*2a720*/  LDL.LU R27, [R1+0x994] ;  /* 0x00099400011b7983 */ /* 0x000ea20000300800 */
[C---:B------:R-:W-:Y:S02]  /*2a730*/  IADD3 R17, R15.reuse, c[0x0][0x198], RZ ;  /* 0x000066000f117a10 */ /* 0x040fe40007ffe0ff */
[-C--:B------:R-:W-:Y:S02]  /*2a740*/  LEA R8, P6, R15, R2.reuse, 0x1 ;  /* 0x000000020f087211 */ /* 0x080fe400078c08ff */
[C---:B------:R-:W-:Y:S02]  /*2a750*/  LEA R12, P1, R17.reuse, R2, 0x1 ;  /* 0x00000002110c7211 */ /* 0x040fe400078208ff */
[----:B------:R-:W-:-:S02]  /*2a760*/  IADD3 R21, R17, c[0x0][0x198], RZ ;  /* 0x0000660011157a10 */ /* 0x000fc40007ffe0ff */
[-C--:B------:R-:W-:Y:S02]  /*2a770*/  LEA.HI.X.SX32 R9, R15, R0.reuse, 0x1, P6 ;  /* 0x000000000f097211 */ /* 0x080fe400030f0eff */
[----:B------:R-:W-:Y:S02]  /*2a780*/  LEA.HI.X.SX32 R13, R17, R0, 0x1, P1 ;  /* 0x00000000110d7211 */ /* 0x000fe400008f0eff */
[----:B------:R-:W-:Y:S02]  /*2a790*/  LEA R2, P6, R21, R2, 0x1 ;  /* 0x0000000215027211 */ /* 0x000fe400078c08ff */
[----:B------:R-:W-:Y:S02]  /*2a7a0*/  ISETP.LT.AND P1, PT, R14, c[0x0][0x17c], !P0 ;  /* 0x00005f000e007a0c */ /* 0x000fe40004721270 */
[----:B------:R-:W-:Y:S02]  /*2a7b0*/  ISETP.LT.AND P0, PT, R3, c[0x0][0x17c], !P0 ;  /* 0x00005f0003007a0c */ /* 0x000fe40004701270 */
[----:B------:R-:W-:Y:S01]  /*2a7c0*/  LEA.HI.X.SX32 R3, R21, R0, 0x1, P6 ;  /* 0x0000000015037211 */ /* 0x000fe200030f0eff */
[----:B------:R0:W-:Y:S01]  /*2a7d0*/  @P5 STG.E.U16 [R4.64], R19 ;  /* 0x0000001304005986 */ /* 0x0001e2000c101508 */
[----:B------:R-:W-:-:S05]  /*2a7e0*/  PRMT R0, R19, 0x7632, R0 ;  /* 0x0000763213007816 */ /* 0x000fca0000000000 */
[----:B------:R1:W-:Y:S01]  /*2a7f0*/  @P4 STG.E.U16 [R6.64], R0 ;  /* 0x0000000006004986 */ /* 0x0003e2000c101508 */
[----:B0-----:R-:W-:-:S03]  /*2a800*/  PRMT R5, R23, 0x7632, R5 ;  /* 0x0000763217057816 */ /* 0x001fc60000000005 */
[----:B------:R1:W-:Y:S04]  /*2a810*/  @P3 STG.E.U16 [R10.64], R23 ;  /* 0x000000170a003986 */ /* 0x0003e8000c101508 */
[----:B------:R1:W-:Y:S04]  /*2a820*/  @P2 STG.E.U16 [R8.64], R5 ;  /* 0x0000000508002986 */ /* 0x0003e8000c101508 */
[----:B--2---:R1:W-:Y:S01]  /*2a830*/  @P1 STG.E.U16 [R12.64], R27 ;  /* 0x0000001b0c001986 */ /* 0x0043e2000c101508 */
[----:B------:R-:W-:Y:S05]  /*2a840*/  @!P0 EXIT ;  /* 0x000000000000894d */ /* 0x000fea0003800000 */
[----:B-1----:R-:W-:-:S05]  /*2a850*/  PRMT R27, R27, 0x7632, R27 ;  /* 0x000076321b1b7816 */ /* 0x002fca000000001b */
[----:B------:R-:W-:Y:S01]  /*2a860*/  STG.E.U16 [R2.64], R27 ;  /* 0x0000001b02007986 */ /* 0x000fe2000c101508 */
[----:B------:R-:W-:Y:S05]  /*2a870*/  EXIT ;  /* 0x000000000000794d */ /* 0x000fea0003800000 */
.L_x_3:
[----:B------:R-:W-:-:S00]  /*2a880*/  BRA `(.L_x_3) ;  /* 0xfffffff000007947 */ /* 0x000fc0000383ffff */
[----:B------:R-:W-:-:S00]  /*2a890*/  NOP ;  /* 0x0000000000007918 */ /* 0x000fc00000000000 */
        /* <DEDUP_REMOVED lines=14> */
.L_x_4:


//--------------------- .nv.shared.matmul_kernel  --------------------------
	.section	.nv.shared.matmul_kernel,"aw",@nobits
	.sectionflags	@""
	.align	16
